// auto-generated by cutlass_sweep.fmha — config: {"arch": "sm_100", "direction": "fwd", "dtype": "fp16", "head_dim": 64, "mask": "none", "schedule": "persistent", "tile_kv": 128, "tile_q": 256}
#include "cutlass/cutlass.h"
#include "cute/tensor.hpp"
#include "cutlass/device_kernel.h"
#include "cutlass/kernel_hardware_info.h"
#include "77_blackwell_fmha/collective/fmha_fusion.hpp"
#include "77_blackwell_fmha/collective/sm100_fmha_load_tma_warpspecialized.hpp"
#include "77_blackwell_fmha/collective/sm100_fmha_fwd_mainloop_tma_warpspecialized.hpp"
#include "77_blackwell_fmha/collective/sm100_fmha_fwd_epilogue_tma_warpspecialized.hpp"
#include "77_blackwell_fmha/kernel/fmha_tile_scheduler.hpp"
#include "77_blackwell_fmha/kernel/sm100_fmha_fwd_kernel_tma_warpspecialized.hpp"

using namespace cute;
using Element    = cutlass::half_t;
using ElementOut = cutlass::half_t;
using TileShape  = Shape<_256, _128, _64>;

using ProblemShape = cute::tuple<int, int, int, cute::tuple<cute::tuple<int, int>, int>>;
using StrideQ   = cute::tuple<int, _1, cute::tuple<cute::tuple<int, int>, int>>;
using StrideK   = cute::tuple<int, _1, cute::tuple<cute::tuple<_0, int>, int>>;
using StrideV   = StrideK;
using StrideO   = StrideQ;
using StrideLSE = cute::tuple<_1, cute::tuple<cute::tuple<int, int>, int>>;

using TileScheduler = std::conditional_t<
    cute::true_type::value,
    cutlass::fmha::kernel::PersistentTileScheduler,
    cutlass::fmha::kernel::IndividualTileScheduler>;

using Mainloop = cutlass::fmha::collective::Sm100FmhaFwdMainloopTmaWarpspecialized<
    Element, float, float, TileShape, StrideQ, StrideK, StrideV,
    cutlass::fmha::collective::NoMask>;

using Kernel = cutlass::fmha::kernel::Sm100FmhaFwdKernelTmaWarpspecialized<
    ProblemShape, Mainloop,
    cutlass::fmha::collective::Sm100FmhaFwdEpilogueTmaWarpspecialized<
        ElementOut, float, typename Mainloop::TileShapePV, StrideO, StrideLSE>,
    TileScheduler>;

auto* _anchor = &cutlass::device_kernel<Kernel>;


// ===== COMPILED SASS (sm_100a) =====

	.target	sm_100a

	.elftype	@"ET_EXEC"


//--------------------- .note.nv.tkinfo           --------------------------
	.section	.note.nv.tkinfo,"",@"SHT_NOTE"
	.sectionflags	@"SHF_NOTE_NV_TKINFO"
	.tkinfo
        /*0018*/ 	.word	0x00000002
        /*0030*/ 	.string	""
        /*0030*/ 	.string	"ptxas"
        /*0030*/ 	.string	"Cuda compilation tools, release 13.0, V13.0.88"
        /*0030*/ 	.string	"Build cuda_13.0.r13.0/compiler.36424714_0"
        /*0030*/ 	.string	"-arch sm_100a -m 64 "



//--------------------- .note.nv.cuinfo           --------------------------
	.section	.note.nv.cuinfo,"",@"SHT_NOTE"
	.sectionflags	@"SHF_NOTE_NV_CUINFO"
        /*0018*/ 	.short	0x0002
        /*001a*/ 	.short	0x0064
        /*001c*/ 	.short	0x0082
	.zero		2


//--------------------- .nv.info                  --------------------------
	.section	.nv.info,"",@"SHT_CUDA_INFO"
	.align	4


	//----- nvinfo : EIATTR_REGCOUNT
	.align		4
        /*0000*/ 	.byte	0x04, 0x2f
        /*0002*/ 	.short	(.L_34 - .L_33)
	.align		4
.L_33:
        /*0004*/ 	.word	index@(_ZN7cutlass13device_kernelINS_4fmha6kernel36Sm100FmhaFwdKernelTmaWarpspecializedIN4cute5tupleIJiiiNS5_IJNS5_IJiiEEEiEEEEEENS1_10collective38Sm100FmhaFwdMainloopTmaWarpspecializedINS_6half_tEffNS5_IJNS4_1CILi256EEENSC_ILi128EEENSC_ILi64EEEEEENS5_IJiNSC_ILi1EEES7_EEENS5_IJiSH_NS5_IJNS5_IJNSC_ILi0EEEiEEEiEEEEEESM_NS9_6NoMaskENS5_IJNSC_ILi2EEESH_SH_EEENSC_ILb0EEEEENS9_38Sm100FmhaFwdEpilogueTmaWarpspecializedISB_fNS5_IJSE_SF_SE_EEESI_NS5_IJSH_S7_EEESQ_EENS2_23PersistentTileSchedulerENS2_41Sm100FmhaCtxKernelWarpspecializedScheduleEEEEEvNT_6ParamsE)
        /*0008*/ 	.word	0x00000080


	//----- nvinfo : EIATTR_FRAME_SIZE
	.align		4
.L_34:
        /*000c*/ 	.byte	0x04, 0x11
        /*000e*/ 	.short	(.L_36 - .L_35)
	.align		4
.L_35:
        /*0010*/ 	.word	index@($__internal_3_$__cuda_sm3x_div_rn_noftz_f32_slowpath)
        /*0014*/ 	.word	0x00000070


	//----- nvinfo : EIATTR_FRAME_SIZE
	.align		4
.L_36:
        /*0018*/ 	.byte	0x04, 0x11
        /*001a*/ 	.short	(.L_38 - .L_37)
	.align		4
.L_37:
        /*001c*/ 	.word	index@($__internal_2_$__cuda_sm10x_tcgen05_guardrail_trap_unallocated_columns_being_dealloced)
        /*0020*/ 	.word	0x00000070


	//----- nvinfo : EIATTR_FRAME_SIZE
	.align		4
.L_38:
        /*0024*/ 	.byte	0x04, 0x11
        /*0026*/ 	.short	(.L_40 - .L_39)
	.align		4
.L_39:
        /*0028*/ 	.word	index@($__internal_1_$__cuda_sm10x_tcgen05_guardrail_trap_phase_invalid_during_alloc)
        /*002c*/ 	.word	0x00000070


	//----- nvinfo : EIATTR_FRAME_SIZE
	.align		4
.L_40:
        /*0030*/ 	.byte	0x04, 0x11
        /*0032*/ 	.short	(.L_42 - .L_41)
	.align		4
.L_41:
        /*0034*/ 	.word	index@($__internal_0_$__cuda_sm10x_tcgen05_guardrail_trap_col_being_dealloced_not_returned_by_alloc)
        /*0038*/ 	.word	0x00000070


	//----- nvinfo : EIATTR_FRAME_SIZE
	.align		4
.L_42:
        /*003c*/ 	.byte	0x04, 0x11
        /*003e*/ 	.short	(.L_44 - .L_43)
	.align		4
.L_43:
        /*0040*/ 	.word	index@(_ZN7cutlass13device_kernelINS_4fmha6kernel36Sm100FmhaFwdKernelTmaWarpspecializedIN4cute5tupleIJiiiNS5_IJNS5_IJiiEEEiEEEEEENS1_10collective38Sm100FmhaFwdMainloopTmaWarpspecializedINS_6half_tEffNS5_IJNS4_1CILi256EEENSC_ILi128EEENSC_ILi64EEEEEENS5_IJiNSC_ILi1EEES7_EEENS5_IJiSH_NS5_IJNS5_IJNSC_ILi0EEEiEEEiEEEEEESM_NS9_6NoMaskENS5_IJNSC_ILi2EEESH_SH_EEENSC_ILb0EEEEENS9_38Sm100FmhaFwdEpilogueTmaWarpspecializedISB_fNS5_IJSE_SF_SE_EEESI_NS5_IJSH_S7_EEESQ_EENS2_23PersistentTileSchedulerENS2_41Sm100FmhaCtxKernelWarpspecializedScheduleEEEEEvNT_6ParamsE)
        /*0044*/ 	.word	0x00000070


	//----- nvinfo : EIATTR_MIN_STACK_SIZE
	.align		4
.L_44:
        /*0048*/ 	.byte	0x04, 0x12
        /*004a*/ 	.short	(.L_46 - .L_45)
	.align		4
.L_45:
        /*004c*/ 	.word	index@(_ZN7cutlass13device_kernelINS_4fmha6kernel36Sm100FmhaFwdKernelTmaWarpspecializedIN4cute5tupleIJiiiNS5_IJNS5_IJiiEEEiEEEEEENS1_10collective38Sm100FmhaFwdMainloopTmaWarpspecializedINS_6half_tEffNS5_IJNS4_1CILi256EEENSC_ILi128EEENSC_ILi64EEEEEENS5_IJiNSC_ILi1EEES7_EEENS5_IJiSH_NS5_IJNS5_IJNSC_ILi0EEEiEEEiEEEEEESM_NS9_6NoMaskENS5_IJNSC_ILi2EEESH_SH_EEENSC_ILb0EEEEENS9_38Sm100FmhaFwdEpilogueTmaWarpspecializedISB_fNS5_IJSE_SF_SE_EEESI_NS5_IJSH_S7_EEESQ_EENS2_23PersistentTileSchedulerENS2_41Sm100FmhaCtxKernelWarpspecializedScheduleEEEEEvNT_6ParamsE)
        /*0050*/ 	.word	0x00000070
.L_46:


//--------------------- .nv.compat                --------------------------
	.section	.nv.compat,"",@"SHT_CUDA_COMPAT_INFO"
	.align	4
        /*0000*/ 	.byte	0x02, 0x09, 0x01, 0x00, 0x02, 0x02, 0x02, 0x00, 0x02, 0x05, 0x05, 0x00, 0x03, 0x07, 0x01, 0x01
        /*0010*/ 	.byte	0x02, 0x03, 0x01, 0x00, 0x02, 0x06, 0x01, 0x00, 0x04, 0x0b, 0x08, 0x00, 0x01, 0x00, 0x00, 0x00
        /*0020*/ 	.byte	0x00, 0x00, 0x00, 0x00


//--------------------- .nv.info._ZN7cutlass13device_kernelINS_4fmha6kernel36Sm100FmhaFwdKernelTmaWarpspecializedIN4cute5tupleIJiiiNS5_IJNS5_IJiiEEEiEEEEEENS1_10collective38Sm100FmhaFwdMainloopTmaWarpspecializedINS_6half_tEffNS5_IJNS4_1CILi256EEENSC_ILi128EEENSC_ILi64EEEEEENS5_IJiNSC_ILi1EEES7_EEENS5_IJiSH_NS5_IJNS5_IJNSC_ILi0EEEiEEEiEEEEEESM_NS9_6NoMaskENS5_IJNSC_ILi2EEESH_SH_EEENSC_ILb0EEEEENS9_38Sm100FmhaFwdEpilogueTmaWarpspecializedISB_fNS5_IJSE_SF_SE_EEESI_NS5_IJSH_S7_EEESQ_EENS2_23PersistentTileSchedulerENS2_41Sm100FmhaCtxKernelWarpspecializedScheduleEEEEEvNT_6ParamsE --------------------------
	.section	.nv.info._ZN7cutlass13device_kernelINS_4fmha6kernel36Sm100FmhaFwdKernelTmaWarpspecializedIN4cute5tupleIJiiiNS5_IJNS5_IJiiEEEiEEEEEENS1_10collective38Sm100FmhaFwdMainloopTmaWarpspecializedINS_6half_tEffNS5_IJNS4_1CILi256EEENSC_ILi128EEENSC_ILi64EEEEEENS5_IJiNSC_ILi1EEES7_EEENS5_IJiSH_NS5_IJNS5_IJNSC_ILi0EEEiEEEiEEEEEESM_NS9_6NoMaskENS5_IJNSC_ILi2EEESH_SH_EEENSC_ILb0EEEEENS9_38Sm100FmhaFwdEpilogueTmaWarpspecializedISB_fNS5_IJSE_SF_SE_EEESI_NS5_IJSH_S7_EEESQ_EENS2_23PersistentTileSchedulerENS2_41Sm100FmhaCtxKernelWarpspecializedScheduleEEEEEvNT_6ParamsE,"",@"SHT_CUDA_INFO"
	.sectionflags	@""
	.align	4


	//----- nvinfo : EIATTR_CUDA_API_VERSION
	.align		4
        /*0000*/ 	.byte	0x04, 0x37
        /*0002*/ 	.short	(.L_48 - .L_47)
.L_47:
        /*0004*/ 	.word	0x00000082


	//----- nvinfo : EIATTR_KPARAM_INFO
	.align		4
.L_48:
        /*0008*/ 	.byte	0x04, 0x17
        /*000a*/ 	.short	(.L_50 - .L_49)
.L_49:
        /*000c*/ 	.word	0x00000000
        /*0010*/ 	.short	0x0000
        /*0012*/ 	.short	0x0000
        /*0014*/ 	.byte	0x00, 0xf0, 0x01, 0x18


	//----- nvinfo : EIATTR_AT_ENTRY_FRAGMENTS
	.align		4
.L_50:
        /*0018*/ 	.byte	0x04, 0x4f
        /*001a*/ 	.short	(.L_52 - .L_51)


	//   ....[0]....
.L_51:
        /*001c*/ 	.word	0x00000006


	//----- nvinfo : EIATTR_RESERVED_SMEM_USED
	.align		4
.L_52:
        /*0020*/ 	.byte	0x01, 0x41
	.zero		2


	//----- nvinfo : EIATTR_SPARSE_MMA_MASK
	.align		4
        /*0024*/ 	.byte	0x03, 0x50
        /*0026*/ 	.short	0x0000


	//----- nvinfo : EIATTR_TCGEN05_1CTA_USED
	.align		4
        /*0028*/ 	.byte	0x01, 0x51
	.zero		2


	//----- nvinfo : EIATTR_MAXREG_COUNT
	.align		4
        /*002c*/ 	.byte	0x03, 0x1b
        /*002e*/ 	.short	0x0080


	//----- nvinfo : EIATTR_NUM_BARRIERS
	.align		4
        /*0030*/ 	.byte	0x02, 0x4c
        /*0032*/ 	.byte	0x01
	.zero		1


	//----- nvinfo : EIATTR_EXTERNS
	.align		4
        /*0034*/ 	.byte	0x04, 0x0f
        /*0036*/ 	.short	(.L_54 - .L_53)


	//   ....[0]....
	.align		4
.L_53:
        /*0038*/ 	.word	index@(vprintf)


	//   ....[1]....
	.align		4
        /*003c*/ 	.word	index@(__assertfail)


	//----- nvinfo : EIATTR_ANNOTATIONS
	.align		4
.L_54:
        /*0040*/ 	.byte	0x04, 0x55
        /*0042*/ 	.short	(.L_56 - .L_55)


	//   ....[0]....
.L_55:
        /*0044*/ 	.word	0x00000001
        /*0048*/ 	.byte	0x60, 0xdf, 0x00, 0x00, 0x01, 0x00, 0x00, 0x00, 0x70, 0xdf, 0x00, 0x00, 0x01, 0x00, 0x00, 0x00
        /* <DEDUP_REMOVED lines=22> */
        /*01b8*/ 	.byte	0xb0, 0x10, 0x01, 0x00, 0x01, 0x00, 0x00, 0x00, 0xc0, 0x10, 0x01, 0x00


	//----- nvinfo : EIATTR_MERCURY_ISA_VERSION
	.align		4
.L_56:
        /*01c4*/ 	.byte	0x03, 0x5f
        /*01c6*/ 	.short	0x0101


	//----- nvinfo : EIATTR_INT_WARP_WIDE_INSTR_OFFSETS
	.align		4
        /*01c8*/ 	.byte	0x04, 0x31
        /*01ca*/ 	.short	(.L_58 - .L_57)


	//   ....[0]....
.L_57:
        /*01cc*/ 	.word	0x00014d60


	//   ....[1]....
        /*01d0*/ 	.word	0x00014da0


	//   ....[2]....
        /*01d4*/ 	.word	0x00014dd0


	//----- nvinfo : EIATTR_COOP_GROUP_MASK_REGIDS
	.align		4
.L_58:
        /*01d8*/ 	.byte	0x04, 0x29
        /*01da*/ 	.short	(.L_60 - .L_59)


	//   ....[0]....
.L_59:
        /*01dc*/ 	.word	0xffffffff


	//   ....[1]....
        /*01e0*/ 	.word	0xffffffff


	//   ....[2]....
        /*01e4*/ 	.word	0xffffffff


	//   ....[3]....
        /*01e8*/ 	.word	0xffffffff


	//   ....[4]....
        /*01ec*/ 	.word	0xffffffff


	//   ....[5]....
        /*01f0*/ 	.word	0xffffffff


	//   ....[6]....
        /*01f4*/ 	.word	0xffffffff


	//   ....[7]....
        /*01f8*/ 	.word	0xffffffff


	//   ....[8]....
        /*01fc*/ 	.word	0xffffffff


	//   ....[9]....
        /*0200*/ 	.word	0xffffffff


	//   ....[10]....
        /*0204*/ 	.word	0xffffffff


	//   ....[11]....
        /*0208*/ 	.word	0xffffffff


	//   ....[12]....
        /*020c*/ 	.word	0xffffffff


	//   ....[13]....
        /*0210*/ 	.word	0xffffffff


	//   ....[14]....
        /*0214*/ 	.word	0xffffffff


	//   ....[15]....
        /*0218*/ 	.word	0xffffffff


	//   ....[16]....
        /*021c*/ 	.word	0xffffffff


	//   ....[17]....
        /*0220*/ 	.word	0xffffffff


	//----- nvinfo : EIATTR_COOP_GROUP_INSTR_OFFSETS
	.align		4
.L_60:
        /*0224*/ 	.byte	0x04, 0x28
        /*0226*/ 	.short	(.L_62 - .L_61)


	//   ....[0]....
.L_61:
        /*0228*/ 	.word	0x00000120


	//   ....[1]....
        /*022c*/ 	.word	0x000008e0


	//   ....[2]....
        /*0230*/ 	.word	0x00000b10


	//   ....[3]....
        /*0234*/ 	.word	0x00000c40


	//   ....[4]....
        /*0238*/ 	.word	0x00000d80


	//   ....[5]....
        /*023c*/ 	.word	0x00001040


	//   ....[6]....
        /*0240*/ 	.word	0x00001230


	//   ....[7]....
        /*0244*/ 	.word	0x00001320


	//   ....[8]....
        /*0248*/ 	.word	0x00001480


	//   ....[9]....
        /*024c*/ 	.word	0x000015e0


	//   ....[10]....
        /*0250*/ 	.word	0x000019c0


	//   ....[11]....
        /*0254*/ 	.word	0x00001bd0


	//   ....[12]....
        /*0258*/ 	.word	0x00001be0


	//   ....[13]....
        /*025c*/ 	.word	0x00008e80


	//   ....[14]....
        /*0260*/ 	.word	0x00009900


	//   ....[15]....
        /*0264*/ 	.word	0x0000d110


	//   ....[16]....
        /*0268*/ 	.word	0x00014c70


	//   ....[17]....
        /*026c*/ 	.word	0x00014ea0


	//----- nvinfo : EIATTR_REG_RECONFIG
	.align		4
.L_62:
        /*0270*/ 	.byte	0x01, 0x54
	.zero		2


	//----- nvinfo : EIATTR_VRC_CTA_INIT_COUNT
	.align		4
        /*0274*/ 	.byte	0x02, 0x4a
        /*0276*/ 	.byte	0x80
	.zero		1


	//----- nvinfo : EIATTR_SYSCALL_OFFSETS
	.align		4
        /*0278*/ 	.byte	0x04, 0x46
        /*027a*/ 	.short	(.L_64 - .L_63)


	//   ....[0]....
.L_63:
        /*027c*/ 	.word	0x00004ac0


	//   ....[1]....
        /*0280*/ 	.word	0x00004b80


	//   ....[2]....
        /*0284*/ 	.word	0x00004bf0


	//   ....[3]....
        /*0288*/ 	.word	0x00004c60


	//   ....[4]....
        /*028c*/ 	.word	0x00004cd0


	//   ....[5]....
        /*0290*/ 	.word	0x00004d70


	//   ....[6]....
        /*0294*/ 	.word	0x00004e50


	//   ....[7]....
        /*0298*/ 	.word	0x00004ef0


	//   ....[8]....
        /*029c*/ 	.word	0x00004f90


	//   ....[9]....
        /*02a0*/ 	.word	0x00005030


	//   ....[10]....
        /*02a4*/ 	.word	0x000050a0


	//   ....[11]....
        /*02a8*/ 	.word	0x00005140


	//   ....[12]....
        /*02ac*/ 	.word	0x000051e0


	//   ....[13]....
        /*02b0*/ 	.word	0x00005250


	//   ....[14]....
        /*02b4*/ 	.word	0x000052f0


	//   ....[15]....
        /*02b8*/ 	.word	0x00005390


	//   ....[16]....
        /*02bc*/ 	.word	0x00005430


	//   ....[17]....
        /*02c0*/ 	.word	0x000054d0


	//   ....[18]....
        /*02c4*/ 	.word	0x00005540


	//   ....[19]....
        /*02c8*/ 	.word	0x000055e0


	//   ....[20]....
        /*02cc*/ 	.word	0x00005680


	//   ....[21]....
        /*02d0*/ 	.word	0x000056f0


	//   ....[22]....
        /*02d4*/ 	.word	0x00005790


	//   ....[23]....
        /*02d8*/ 	.word	0x00005830


	//   ....[24]....
        /*02dc*/ 	.word	0x000058d0


	//   ....[25]....
        /*02e0*/ 	.word	0x00005970


	//   ....[26]....
        /*02e4*/ 	.word	0x000059e0


	//   ....[27]....
        /*02e8*/ 	.word	0x00005a80


	//   ....[28]....
        /*02ec*/ 	.word	0x00005b20


	//   ....[29]....
        /*02f0*/ 	.word	0x00005b90


	//   ....[30]....
        /*02f4*/ 	.word	0x00005c30


	//   ....[31]....
        /*02f8*/ 	.word	0x00005cd0


	//   ....[32]....
        /*02fc*/ 	.word	0x00005d70


	//   ....[33]....
        /*0300*/ 	.word	0x00005e10


	//   ....[34]....
        /*0304*/ 	.word	0x00005eb0


	//   ....[35]....
        /*0308*/ 	.word	0x00005f50


	//   ....[36]....
        /*030c*/ 	.word	0x00005fc0


	//   ....[37]....
        /*0310*/ 	.word	0x00006060


	//   ....[38]....
        /*0314*/ 	.word	0x00006100


	//   ....[39]....
        /*0318*/ 	.word	0x00006170


	//   ....[40]....
        /*031c*/ 	.word	0x00006210


	//   ....[41]....
        /*0320*/ 	.word	0x000062b0


	//   ....[42]....
        /*0324*/ 	.word	0x00006350


	//   ....[43]....
        /*0328*/ 	.word	0x000063f0


	//   ....[44]....
        /*032c*/ 	.word	0x00006460


	//   ....[45]....
        /*0330*/ 	.word	0x00006500


	//   ....[46]....
        /*0334*/ 	.word	0x000065a0


	//   ....[47]....
        /*0338*/ 	.word	0x00006610


	//   ....[48]....
        /*033c*/ 	.word	0x000066a0


	//   ....[49]....
        /*0340*/ 	.word	0x00006740


	//   ....[50]....
        /*0344*/ 	.word	0x000067e0


	//   ....[51]....
        /*0348*/ 	.word	0x00006880


	//   ....[52]....
        /*034c*/ 	.word	0x000068f0


	//   ....[53]....
        /*0350*/ 	.word	0x00006980


	//   ....[54]....
        /*0354*/ 	.word	0x00006a20


	//   ....[55]....
        /*0358*/ 	.word	0x00006a90


	//   ....[56]....
        /*035c*/ 	.word	0x00006b30


	//   ....[57]....
        /*0360*/ 	.word	0x00006bd0


	//   ....[58]....
        /*0364*/ 	.word	0x00006c70


	//   ....[59]....
        /*0368*/ 	.word	0x00006d10


	//   ....[60]....
        /*036c*/ 	.word	0x00009020


	//   ....[61]....
        /*0370*/ 	.word	0x00009250


	//   ....[62]....
        /*0374*/ 	.word	0x00009480


	//   ....[63]....
        /*0378*/ 	.word	0x00009aa0


	//   ....[64]....
        /*037c*/ 	.word	0x00009cd0


	//   ....[65]....
        /*0380*/ 	.word	0x00009f00


	//   ....[66]....
        /*0384*/ 	.word	0x0000a870


	//   ....[67]....
        /*0388*/ 	.word	0x0000abb0


	//   ....[68]....
        /*038c*/ 	.word	0x0000aef0


	//   ....[69]....
        /*0390*/ 	.word	0x0000bd50


	//   ....[70]....
        /*0394*/ 	.word	0x0000c090


	//   ....[71]....
        /*0398*/ 	.word	0x0000c3d0


	//   ....[72]....
        /*039c*/ 	.word	0x0000d350


	//   ....[73]....
        /*03a0*/ 	.word	0x0000d4c0


	//   ....[74]....
        /*03a4*/ 	.word	0x0000d630


	//   ....[75]....
        /*03a8*/ 	.word	0x0000d7a0


	//   ....[76]....
        /*03ac*/ 	.word	0x0000dd30


	//   ....[77]....
        /*03b0*/ 	.word	0x000108e0


	//   ....[78]....
        /*03b4*/ 	.word	0x00010be0


	//   ....[79]....
        /*03b8*/ 	.word	0x00011640


	//----- nvinfo : EIATTR_MBARRIER_INSTR_OFFSETS
	.align		4
.L_64:
        /*03bc*/ 	.byte	0x04, 0x39
        /*03be*/ 	.short	(.L_66 - .L_65)


	//   ....[0]....
.L_65:
        /*03c0*/ 	.word	0x000009c0
        /*03c4*/ 	.word	0x000000ff
        /*03c8*/ 	.word	0x0001c000
        /*03cc*/ 	.short	0x0100
        /*03ce*/ 	.byte	0x05
	.zero		1


	//   ....[1]....
        /*03d0*/ 	.word	0x000009d0
        /*03d4*/ 	.word	0x000000ff
        /*03d8*/ 	.word	0x0001c010
        /*03dc*/ 	.short	0x0100
        /*03de*/ 	.byte	0x05
	.zero		1


	//   ....[2]....
        /*03e0*/ 	.word	0x000009e0
        /*03e4*/ 	.word	0x000000ff
        /*03e8*/ 	.word	0x0001c008
        /*03ec*/ 	.short	0x0100
        /*03ee*/ 	.byte	0x05
	.zero		1


	//   ....[3]....
        /*03f0*/ 	.word	0x000009f0
        /*03f4*/ 	.word	0x000000ff
        /*03f8*/ 	.word	0x0001c018
        /*03fc*/ 	.short	0x0100
        /*03fe*/ 	.byte	0x05
	.zero		1


	//   ....[4]....
        /*0400*/ 	.word	0x00000bd0
        /*0404*/ 	.word	0x000000ff
        /*0408*/ 	.word	0x0001c020
        /*040c*/ 	.short	0x0100
        /*040e*/ 	.byte	0x05
	.zero		1


	//   ....[5]....
        /*0410*/ 	.word	0x00000be0
        /*0414*/ 	.word	0x000000ff
        /*0418*/ 	.word	0x0001c038
        /*041c*/ 	.short	0x0100
        /*041e*/ 	.byte	0x05
	.zero		1


	//   ....[6]....
        /*0420*/ 	.word	0x00000bf0
        /*0424*/ 	.word	0x000000ff
        /*0428*/ 	.word	0x0001c028
        /*042c*/ 	.short	0x0100
        /*042e*/ 	.byte	0x05
	.zero		1


	//   ....[7]....
        /*0430*/ 	.word	0x00000c00
        /*0434*/ 	.word	0x000000ff
        /*0438*/ 	.word	0x0001c040
        /*043c*/ 	.short	0x0100
        /*043e*/ 	.byte	0x05
	.zero		1


	//   ....[8]....
        /*0440*/ 	.word	0x00000c10
        /*0444*/ 	.word	0x000000ff
        /*0448*/ 	.word	0x0001c030
        /*044c*/ 	.short	0x0100
        /*044e*/ 	.byte	0x05
	.zero		1


	//   ....[9]....
        /*0450*/ 	.word	0x00000c20
        /*0454*/ 	.word	0x000000ff
        /*0458*/ 	.word	0x0001c048
        /*045c*/ 	.short	0x0100
        /*045e*/ 	.byte	0x05
	.zero		1


	//   ....[10]....
        /*0460*/ 	.word	0x00000d50
        /*0464*/ 	.word	0x000000ff
        /*0468*/ 	.word	0x0001c050
        /*046c*/ 	.short	0x0100
        /*046e*/ 	.byte	0x06
	.zero		1


	//   ....[11]....
        /*0470*/ 	.word	0x00000d60
        /*0474*/ 	.word	0x000000ff
        /*0478*/ 	.word	0x0001c058
        /*047c*/ 	.short	0x0100
        /*047e*/ 	.byte	0x06
	.zero		1


	//   ....[12]....
        /*0480*/ 	.word	0x00000f10
        /*0484*/ 	.word	0x000000ff
        /*0488*/ 	.word	0x0001c060
        /*048c*/ 	.short	0x0100
        /*048e*/ 	.byte	0x08
	.zero		1


	//   ....[13]....
        /*0490*/ 	.word	0x00000f20
        /*0494*/ 	.word	0x000000ff
        /*0498*/ 	.word	0x0001c068
        /*049c*/ 	.short	0x0100
        /*049e*/ 	.byte	0x08
	.zero		1


	//   ....[14]....
        /*04a0*/ 	.word	0x00001100
        /*04a4*/ 	.word	0x000000ff
        /*04a8*/ 	.word	0x0001c070
        /*04ac*/ 	.short	0x0100
        /*04ae*/ 	.byte	0x08
	.zero		1


	//   ....[15]....
        /*04b0*/ 	.word	0x00001110
        /*04b4*/ 	.word	0x000000ff
        /*04b8*/ 	.word	0x0001c078
        /*04bc*/ 	.short	0x0100
        /*04be*/ 	.byte	0x08
	.zero		1


	//   ....[16]....
        /*04c0*/ 	.word	0x000012f0
        /*04c4*/ 	.word	0x000000ff
        /*04c8*/ 	.word	0x0001c080
        /*04cc*/ 	.short	0x0100
        /*04ce*/ 	.byte	0x09
	.zero		1


	//   ....[17]....
        /*04d0*/ 	.word	0x00001300
        /*04d4*/ 	.word	0x000000ff
        /*04d8*/ 	.word	0x0001c088
        /*04dc*/ 	.short	0x0100
        /*04de*/ 	.byte	0x09
	.zero		1


	//   ....[18]....
        /*04e0*/ 	.word	0x00001430
        /*04e4*/ 	.word	0x000000ff
        /*04e8*/ 	.word	0x0001c090
        /*04ec*/ 	.short	0x0100
        /*04ee*/ 	.byte	0x0a
	.zero		1


	//   ....[19]....
        /*04f0*/ 	.word	0x00001440
        /*04f4*/ 	.word	0x000000ff
        /*04f8*/ 	.word	0x0001c0a0
        /*04fc*/ 	.short	0x0100
        /*04fe*/ 	.byte	0x0a
	.zero		1


	//   ....[20]....
        /*0500*/ 	.word	0x00001450
        /*0504*/ 	.word	0x000000ff
        /*0508*/ 	.word	0x0001c098
        /*050c*/ 	.short	0x0100
        /*050e*/ 	.byte	0x0a
	.zero		1


	//   ....[21]....
        /*0510*/ 	.word	0x00001460
        /*0514*/ 	.word	0x000000ff
        /*0518*/ 	.word	0x0001c0a8
        /*051c*/ 	.short	0x0100
        /*051e*/ 	.byte	0x0a
	.zero		1


	//   ....[22]....
        /*0520*/ 	.word	0x00001590
        /*0524*/ 	.word	0x000000ff
        /*0528*/ 	.word	0x0001c0b0
        /*052c*/ 	.short	0x0100
        /*052e*/ 	.byte	0x0a
	.zero		1


	//   ....[23]....
        /*0530*/ 	.word	0x000015a0
        /*0534*/ 	.word	0x000000ff
        /*0538*/ 	.word	0x0001c0c0
        /*053c*/ 	.short	0x0100
        /*053e*/ 	.byte	0x0a
	.zero		1


	//   ....[24]....
        /*0540*/ 	.word	0x000015b0
        /*0544*/ 	.word	0x000000ff
        /*0548*/ 	.word	0x0001c0b8
        /*054c*/ 	.short	0x0100
        /*054e*/ 	.byte	0x0a
	.zero		1


	//   ....[25]....
        /*0550*/ 	.word	0x000015c0
        /*0554*/ 	.word	0x000000ff
        /*0558*/ 	.word	0x0001c0c8
        /*055c*/ 	.short	0x0100
        /*055e*/ 	.byte	0x0a
	.zero		1


	//   ....[26]....
        /*0560*/ 	.word	0x000016c0
        /*0564*/ 	.word	0x000000ff
        /*0568*/ 	.word	0x0001c0d0
        /*056c*/ 	.short	0x0100
        /*056e*/ 	.byte	0x09
	.zero		1


	//   ....[27]....
        /*0570*/ 	.word	0x000016d0
        /*0574*/ 	.word	0x000000ff
        /*0578*/ 	.word	0x0001c0d8
        /*057c*/ 	.short	0x0100
        /*057e*/ 	.byte	0x09
	.zero		1


	//   ....[28]....
        /*0580*/ 	.word	0x00001cb0
        /*0584*/ 	.word	0x000000ff
        /*0588*/ 	.word	0x0001c000
        /*058c*/ 	.short	0x010a
        /*058e*/ 	.byte	0x14
	.zero		1


	//   ....[29]....
        /*0590*/ 	.word	0x00001d30
        /*0594*/ 	.word	0x000000ff
        /*0598*/ 	.word	0x0001c020
        /*059c*/ 	.short	0x010a
        /*059e*/ 	.byte	0x06
	.zero		1


	//   ....[30]....
        /*05a0*/ 	.word	0x00001e10
        /*05a4*/ 	.word	0x000000ff
        /*05a8*/ 	.word	0x0001c058
        /*05ac*/ 	.short	0x010a
        /*05ae*/ 	.byte	0x14
	.zero		1


	//   ....[31]....
        /*05b0*/ 	.word	0x000020f0
        /*05b4*/ 	.word	0x000000ff
        /*05b8*/ 	.word	0x0001c008
        /*05bc*/ 	.short	0x010a
        /*05be*/ 	.byte	0x14
	.zero		1


	//   ....[32]....
        /*05c0*/ 	.word	0x00002180
        /*05c4*/ 	.word	0x000000ff
        /*05c8*/ 	.word	0x0001c068
        /*05cc*/ 	.short	0x010a
        /*05ce*/ 	.byte	0x14
	.zero		1


	//   ....[33]....
        /*05d0*/ 	.word	0x00002450
        /*05d4*/ 	.word	0x000000ff
        /*05d8*/ 	.word	0x0001c020
        /*05dc*/ 	.short	0x010a
        /*05de*/ 	.byte	0x04
	.zero		1


	//   ....[34]....
        /*05e0*/ 	.word	0x00002500
        /*05e4*/ 	.word	0x000000ff
        /*05e8*/ 	.word	0x0001c0a0
        /*05ec*/ 	.short	0x010a
        /*05ee*/ 	.byte	0x14
	.zero		1


	//   ....[35]....
        /*05f0*/ 	.word	0x00002580
        /*05f4*/ 	.word	0x000000ff
        /*05f8*/ 	.word	0x0001c058
        /*05fc*/ 	.short	0x010a
        /*05fe*/ 	.byte	0x14
	.zero		1


	//   ....[36]....
        /*0600*/ 	.word	0x00002bc0
        /*0604*/ 	.word	0x000000ff
        /*0608*/ 	.word	0x0001c020
        /*060c*/ 	.short	0x010a
        /*060e*/ 	.byte	0x07
	.zero		1


	//   ....[37]....
        /*0610*/ 	.word	0x00002fa0
        /*0614*/ 	.word	0x000000ff
        /*0618*/ 	.word	0x0001c0a8
        /*061c*/ 	.short	0x010a
        /*061e*/ 	.byte	0x14
	.zero		1


	//   ....[38]....
        /*0620*/ 	.word	0x00003020
        /*0624*/ 	.word	0x000000ff
        /*0628*/ 	.word	0x0001c068
        /*062c*/ 	.short	0x010a
        /*062e*/ 	.byte	0x14
	.zero		1


	//   ....[39]....
        /*0630*/ 	.word	0x00003850
        /*0634*/ 	.word	0x000000ff
        /*0638*/ 	.word	0x0001c020
        /*063c*/ 	.short	0x010a
        /*063e*/ 	.byte	0x04
	.zero		1


	//   ....[40]....
        /*0640*/ 	.word	0x00003900
        /*0644*/ 	.word	0x000000ff
        /*0648*/ 	.word	0x0001c0a0
        /*064c*/ 	.short	0x010a
        /*064e*/ 	.byte	0x14
	.zero		1


	//   ....[41]....
        /*0650*/ 	.word	0x000039b0
        /*0654*/ 	.word	0x000000ff
        /*0658*/ 	.word	0x0001c058
        /*065c*/ 	.short	0x010a
        /*065e*/ 	.byte	0x14
	.zero		1


	//   ....[42]....
        /*0660*/ 	.word	0x00003f50
        /*0664*/ 	.word	0x000000ff
        /*0668*/ 	.word	0x0001c0a8
        /*066c*/ 	.short	0x010a
        /*066e*/ 	.byte	0x14
	.zero		1


	//   ....[43]....
        /*0670*/ 	.word	0x00003fd0
        /*0674*/ 	.word	0x000000ff
        /*0678*/ 	.word	0x0001c068
        /*067c*/ 	.short	0x010a
        /*067e*/ 	.byte	0x14
	.zero		1


	//   ....[44]....
        /*0680*/ 	.word	0x000049c0
        /*0684*/ 	.word	0x0000004c
        /*0688*/ 	.word	0x0001c0c0
        /*068c*/ 	.short	0x010a
        /*068e*/ 	.byte	0xff
	.zero		1


	//   ....[45]....
        /*0690*/ 	.word	0x00007b30
        /*0694*/ 	.word	0x0000004c
        /*0698*/ 	.word	0x0001c0b0
        /*069c*/ 	.short	0x0101
        /*069e*/ 	.byte	0xff
	.zero		1


	//   ....[46]....
        /*06a0*/ 	.word	0x000085e0
        /*06a4*/ 	.word	0x0000004c
        /*06a8*/ 	.word	0x0001c0c8
        /*06ac*/ 	.short	0x010a
        /*06ae*/ 	.byte	0xff
	.zero		1


	//   ....[47]....
        /*06b0*/ 	.word	0x000089e0
        /*06b4*/ 	.word	0x0000004c
        /*06b8*/ 	.word	0x0001c0b8
        /*06bc*/ 	.short	0x0101
        /*06be*/ 	.byte	0xff
	.zero		1


	//   ....[48]....
        /*06c0*/ 	.word	0x00008a90
        /*06c4*/ 	.word	0x0000003c
        /*06c8*/ 	.word	0x0001c070
        /*06cc*/ 	.short	0x010a
        /*06ce*/ 	.byte	0xff
	.zero		1


	//   ....[49]....
        /*06d0*/ 	.word	0x00008b20
        /*06d4*/ 	.word	0x00000000
        /*06d8*/ 	.word	0x00000000
        /*06dc*/ 	.short	0x0101
        /*06de*/ 	.byte	0xff
	.zero		1


	//   ....[50]....
        /*06e0*/ 	.word	0x00008b80
        /*06e4*/ 	.word	0x0000003c
        /*06e8*/ 	.word	0x0001c080
        /*06ec*/ 	.short	0x010a
        /*06ee*/ 	.byte	0xff
	.zero		1


	//   ....[51]....
        /*06f0*/ 	.word	0x00008ce0
        /*06f4*/ 	.word	0x0000003c
        /*06f8*/ 	.word	0x0001c070
        /*06fc*/ 	.short	0x010a
        /*06fe*/ 	.byte	0xff
	.zero		1


	//   ....[52]....
        /*0700*/ 	.word	0x00008e60
        /*0704*/ 	.word	0x0000003c
        /*0708*/ 	.word	0x0001c090
        /*070c*/ 	.short	0x010a
        /*070e*/ 	.byte	0xff
	.zero		1


	//   ....[53]....
        /*0710*/ 	.word	0x000096a0
        /*0714*/ 	.word	0x00000000
        /*0718*/ 	.word	0x00000000
        /*071c*/ 	.short	0x0101
        /*071e*/ 	.byte	0xff
	.zero		1


	//   ....[54]....
        /*0720*/ 	.word	0x00009720
        /*0724*/ 	.word	0x00000000
        /*0728*/ 	.word	0x00000000
        /*072c*/ 	.short	0x0101
        /*072e*/ 	.byte	0xff
	.zero		1


	//   ....[55]....
        /*0730*/ 	.word	0x00009780
        /*0734*/ 	.word	0x0000003c
        /*0738*/ 	.word	0x0001c080
        /*073c*/ 	.short	0x010a
        /*073e*/ 	.byte	0xff
	.zero		1


	//   ....[56]....
        /*0740*/ 	.word	0x000098e0
        /*0744*/ 	.word	0x0000003c
        /*0748*/ 	.word	0x0001c098
        /*074c*/ 	.short	0x010a
        /*074e*/ 	.byte	0xff
	.zero		1


	//   ....[57]....
        /*0750*/ 	.word	0x0000a100
        /*0754*/ 	.word	0x00000000
        /*0758*/ 	.word	0x00000000
        /*075c*/ 	.short	0x0101
        /*075e*/ 	.byte	0xff
	.zero		1


	//   ....[58]....
        /*0760*/ 	.word	0x0000a190
        /*0764*/ 	.word	0x00000002
        /*0768*/ 	.word	0x00000000
        /*076c*/ 	.short	0x0101
        /*076e*/ 	.byte	0xff
	.zero		1


	//   ....[59]....
        /*0770*/ 	.word	0x0000a220
        /*0774*/ 	.word	0x00000003
        /*0778*/ 	.word	0x00000000
        /*077c*/ 	.short	0x0101
        /*077e*/ 	.byte	0xff
	.zero		1


	//   ....[60]....
        /*0780*/ 	.word	0x0000a270
        /*0784*/ 	.word	0x0000003c
        /*0788*/ 	.word	0x0001c070
        /*078c*/ 	.short	0x010a
        /*078e*/ 	.byte	0xff
	.zero		1


	//   ....[61]....
        /*0790*/ 	.word	0x0000a300
        /*0794*/ 	.word	0x00000000
        /*0798*/ 	.word	0x00000000
        /*079c*/ 	.short	0x0101
        /*079e*/ 	.byte	0xff
	.zero		1


	//   ....[62]....
        /*07a0*/ 	.word	0x0000a360
        /*07a4*/ 	.word	0x0000003c
        /*07a8*/ 	.word	0x0001c090
        /*07ac*/ 	.short	0x010a
        /*07ae*/ 	.byte	0xff
	.zero		1


	//   ....[63]....
        /*07b0*/ 	.word	0x0000a3e0
        /*07b4*/ 	.word	0x0000003c
        /*07b8*/ 	.word	0x0001c0c0
        /*07bc*/ 	.short	0x010a
        /*07be*/ 	.byte	0xff
	.zero		1


	//   ....[64]....
        /*07c0*/ 	.word	0x0000b710
        /*07c4*/ 	.word	0x00000000
        /*07c8*/ 	.word	0x00000000
        /*07cc*/ 	.short	0x0101
        /*07ce*/ 	.byte	0xff
	.zero		1


	//   ....[65]....
        /*07d0*/ 	.word	0x0000b740
        /*07d4*/ 	.word	0x0000003c
        /*07d8*/ 	.word	0x0001c0b0
        /*07dc*/ 	.short	0x0101
        /*07de*/ 	.byte	0xff
	.zero		1


	//   ....[66]....
        /*07e0*/ 	.word	0x0000b7c0
        /*07e4*/ 	.word	0x0000003c
        /*07e8*/ 	.word	0x0001c080
        /*07ec*/ 	.short	0x010a
        /*07ee*/ 	.byte	0xff
	.zero		1


	//   ....[67]....
        /*07f0*/ 	.word	0x0000b850
        /*07f4*/ 	.word	0x00000000
        /*07f8*/ 	.word	0x00000000
        /*07fc*/ 	.short	0x0101
        /*07fe*/ 	.byte	0xff
	.zero		1


	//   ....[68]....
        /*0800*/ 	.word	0x0000b8a0
        /*0804*/ 	.word	0x0000003c
        /*0808*/ 	.word	0x0001c098
        /*080c*/ 	.short	0x010a
        /*080e*/ 	.byte	0xff
	.zero		1


	//   ....[69]....
        /*0810*/ 	.word	0x0000b920
        /*0814*/ 	.word	0x0000003c
        /*0818*/ 	.word	0x0001c0c8
        /*081c*/ 	.short	0x010a
        /*081e*/ 	.byte	0xff
	.zero		1


	//   ....[70]....
        /*0820*/ 	.word	0x0000cc00
        /*0824*/ 	.word	0x0000003e
        /*0828*/ 	.word	0x00000000
        /*082c*/ 	.short	0x0101
        /*082e*/ 	.byte	0xff
	.zero		1


	//   ....[71]....
        /*0830*/ 	.word	0x0000cc30
        /*0834*/ 	.word	0x0000003c
        /*0838*/ 	.word	0x0001c0b8
        /*083c*/ 	.short	0x0101
        /*083e*/ 	.byte	0xff
	.zero		1


	//   ....[72]....
        /*0840*/ 	.word	0x0000cfd0
        /*0844*/ 	.word	0x000000ff
        /*0848*/ 	.word	0x00000000
        /*084c*/ 	.short	0x010a
        /*084e*/ 	.byte	0x07
	.zero		1


	//   ....[73]....
        /*0850*/ 	.word	0x0000d230
        /*0854*/ 	.word	0x000000ff
        /*0858*/ 	.word	0x00000000
        /*085c*/ 	.short	0x010a
        /*085e*/ 	.byte	0x05
	.zero		1


	//   ....[74]....
        /*0860*/ 	.word	0x0000de60
        /*0864*/ 	.word	0x000000ff
        /*0868*/ 	.word	0x00000000
        /*086c*/ 	.short	0x0101
        /*086e*/ 	.byte	0x04
	.zero		1


	//   ....[75]....
        /*0870*/ 	.word	0x0000ded0
        /*0874*/ 	.word	0x000000ff
        /*0878*/ 	.word	0x00000000
        /*087c*/ 	.short	0x010a
        /*087e*/ 	.byte	0x2a
	.zero		1


	//   ....[76]....
        /*0880*/ 	.word	0x0000e140
        /*0884*/ 	.word	0x000000ff
        /*0888*/ 	.word	0x00000000
        /*088c*/ 	.short	0x0101
        /*088e*/ 	.byte	0x29
	.zero		1


	//   ....[77]....
        /*0890*/ 	.word	0x00010ce0
        /*0894*/ 	.word	0x000000ff
        /*0898*/ 	.word	0x00000000
        /*089c*/ 	.short	0x0101
        /*089e*/ 	.byte	0x05
	.zero		1


	//   ....[78]....
        /*08a0*/ 	.word	0x00010e80
        /*08a4*/ 	.word	0x000000ff
        /*08a8*/ 	.word	0x00000000
        /*08ac*/ 	.short	0x010a
        /*08ae*/ 	.byte	0x06
	.zero		1


	//   ....[79]....
        /*08b0*/ 	.word	0x00011520
        /*08b4*/ 	.word	0x000000ff
        /*08b8*/ 	.word	0x00000000
        /*08bc*/ 	.short	0x010a
        /*08be*/ 	.byte	0x06
	.zero		1


	//   ....[80]....
        /*08c0*/ 	.word	0x00011780
        /*08c4*/ 	.word	0x000000ff
        /*08c8*/ 	.word	0x00000000
        /*08cc*/ 	.short	0x0101
        /*08ce*/ 	.byte	0x04
	.zero		1


	//   ....[81]....
        /*08d0*/ 	.word	0x00011810
        /*08d4*/ 	.word	0x000000ff
        /*08d8*/ 	.word	0x00000000
        /*08dc*/ 	.short	0x010a
        /*08de*/ 	.byte	0x04
	.zero		1


	//   ....[82]....
        /*08e0*/ 	.word	0x000118c0
        /*08e4*/ 	.word	0x000000ff
        /*08e8*/ 	.word	0x00000000
        /*08ec*/ 	.short	0x0101
        /*08ee*/ 	.byte	0x04
	.zero		1


	//   ....[83]....
        /*08f0*/ 	.word	0x00011f20
        /*08f4*/ 	.word	0x000000ff
        /*08f8*/ 	.word	0x0001c010
        /*08fc*/ 	.short	0x010a
        /*08fe*/ 	.byte	0x08
	.zero		1


	//   ....[84]....
        /*0900*/ 	.word	0x000120d0
        /*0904*/ 	.word	0x000000ff
        /*0908*/ 	.word	0x0001c038
        /*090c*/ 	.short	0x010a
        /*090e*/ 	.byte	0x11
	.zero		1


	//   ....[85]....
        /*0910*/ 	.word	0x000122d0
        /*0914*/ 	.word	0x000000ff
        /*0918*/ 	.word	0x0001c018
        /*091c*/ 	.short	0x010a
        /*091e*/ 	.byte	0x08
	.zero		1


	//   ....[86]....
        /*0920*/ 	.word	0x000124c0
        /*0924*/ 	.word	0x000000ff
        /*0928*/ 	.word	0x0001c038
        /*092c*/ 	.short	0x010a
        /*092e*/ 	.byte	0x11
	.zero		1


	//   ....[87]....
        /*0930*/ 	.word	0x00012800
        /*0934*/ 	.word	0x000000ff
        /*0938*/ 	.word	0x0001c038
        /*093c*/ 	.short	0x010a
        /*093e*/ 	.byte	0x11
	.zero		1


	//   ....[88]....
        /*0940*/ 	.word	0x00012a30
        /*0944*/ 	.word	0x000000ff
        /*0948*/ 	.word	0x0001c038
        /*094c*/ 	.short	0x010a
        /*094e*/ 	.byte	0x11
	.zero		1


	//   ....[89]....
        /*0950*/ 	.word	0x00012c30
        /*0954*/ 	.word	0x000000ff
        /*0958*/ 	.word	0x0001c038
        /*095c*/ 	.short	0x010a
        /*095e*/ 	.byte	0x11
	.zero		1


	//   ....[90]....
        /*0960*/ 	.word	0x00012e30
        /*0964*/ 	.word	0x000000ff
        /*0968*/ 	.word	0x0001c038
        /*096c*/ 	.short	0x010a
        /*096e*/ 	.byte	0x11
	.zero		1


	//   ....[91]....
        /*0970*/ 	.word	0x00013030
        /*0974*/ 	.word	0x000000ff
        /*0978*/ 	.word	0x0001c038
        /*097c*/ 	.short	0x010a
        /*097e*/ 	.byte	0x11
	.zero		1


	//   ....[92]....
        /*0980*/ 	.word	0x00013230
        /*0984*/ 	.word	0x000000ff
        /*0988*/ 	.word	0x0001c038
        /*098c*/ 	.short	0x010a
        /*098e*/ 	.byte	0x11
	.zero		1


	//   ....[93]....
        /*0990*/ 	.word	0x00013440
        /*0994*/ 	.word	0x000000ff
        /*0998*/ 	.word	0x0001c038
        /*099c*/ 	.short	0x010a
        /*099e*/ 	.byte	0x11
	.zero		1


	//   ....[94]....
        /*09a0*/ 	.word	0x00013640
        /*09a4*/ 	.word	0x000000ff
        /*09a8*/ 	.word	0x0001c038
        /*09ac*/ 	.short	0x010a
        /*09ae*/ 	.byte	0x11
	.zero		1


	//   ....[95]....
        /*09b0*/ 	.word	0x00013890
        /*09b4*/ 	.word	0x000000ff
        /*09b8*/ 	.word	0x0001c038
        /*09bc*/ 	.short	0x010a
        /*09be*/ 	.byte	0x11
	.zero		1


	//   ....[96]....
        /*09c0*/ 	.word	0x00013a90
        /*09c4*/ 	.word	0x000000ff
        /*09c8*/ 	.word	0x0001c038
        /*09cc*/ 	.short	0x010a
        /*09ce*/ 	.byte	0x11
	.zero		1


	//   ....[97]....
        /*09d0*/ 	.word	0x00013cb0
        /*09d4*/ 	.word	0x000000ff
        /*09d8*/ 	.word	0x0001c038
        /*09dc*/ 	.short	0x010a
        /*09de*/ 	.byte	0x11
	.zero		1


	//   ....[98]....
        /*09e0*/ 	.word	0x00013eb0
        /*09e4*/ 	.word	0x000000ff
        /*09e8*/ 	.word	0x0001c038
        /*09ec*/ 	.short	0x010a
        /*09ee*/ 	.byte	0x11
	.zero		1


	//   ....[99]....
        /*09f0*/ 	.word	0x000140e0
        /*09f4*/ 	.word	0x000000ff
        /*09f8*/ 	.word	0x0001c038
        /*09fc*/ 	.short	0x010a
        /*09fe*/ 	.byte	0x11
	.zero		1


	//   ....[100]....
        /*0a00*/ 	.word	0x000142e0
        /*0a04*/ 	.word	0x000000ff
        /*0a08*/ 	.word	0x0001c038
        /*0a0c*/ 	.short	0x010a
        /*0a0e*/ 	.byte	0x09
	.zero		1


	//   ....[101]....
        /*0a10*/ 	.word	0x000149a0
        /*0a14*/ 	.word	0x000000ff
        /*0a18*/ 	.word	0x0001c0b0
        /*0a1c*/ 	.short	0x010a
        /*0a1e*/ 	.byte	0x11
	.zero		1


	//   ....[102]....
        /*0a20*/ 	.word	0x00014a40
        /*0a24*/ 	.word	0x000000ff
        /*0a28*/ 	.word	0x0001c0b8
        /*0a2c*/ 	.short	0x010a
        /*0a2e*/ 	.byte	0x11
	.zero		1


	//   ....[103]....
        /*0a30*/ 	.word	0x00014b20
        /*0a34*/ 	.word	0x000000ff
        /*0a38*/ 	.word	0x00000000
        /*0a3c*/ 	.short	0x0101
        /*0a3e*/ 	.byte	0x08
	.zero		1


	//   ....[104]....
        /*0a40*/ 	.word	0x00014ba0
        /*0a44*/ 	.word	0x000000ff
        /*0a48*/ 	.word	0x00000000
        /*0a4c*/ 	.short	0x0101
        /*0a4e*/ 	.byte	0x11
	.zero		1


	//   ....[105]....
        /*0a50*/ 	.word	0x00014ed0
        /*0a54*/ 	.word	0x00000002
        /*0a58*/ 	.word	0x0001c000
        /*0a5c*/ 	.short	0x010a
        /*0a5e*/ 	.byte	0xff
	.zero		1


	//   ....[106]....
        /*0a60*/ 	.word	0x00014f30
        /*0a64*/ 	.word	0x00000005
        /*0a68*/ 	.word	0x0001c020
        /*0a6c*/ 	.short	0x010a
        /*0a6e*/ 	.byte	0xff
	.zero		1


	//   ....[107]....
        /*0a70*/ 	.word	0x00014f90
        /*0a74*/ 	.word	0x00000005
        /*0a78*/ 	.word	0x0001c058
        /*0a7c*/ 	.short	0x010a
        /*0a7e*/ 	.byte	0xff
	.zero		1


	//   ....[108]....
        /*0a80*/ 	.word	0x00014ff0
        /*0a84*/ 	.word	0x00000002
        /*0a88*/ 	.word	0x0001c008
        /*0a8c*/ 	.short	0x010a
        /*0a8e*/ 	.byte	0xff
	.zero		1


	//   ....[109]....
        /*0a90*/ 	.word	0x00015050
        /*0a94*/ 	.word	0x00000002
        /*0a98*/ 	.word	0x0001c068
        /*0a9c*/ 	.short	0x010a
        /*0a9e*/ 	.byte	0xff
	.zero		1


	//   ....[110]....
        /*0aa0*/ 	.word	0x000150b0
        /*0aa4*/ 	.word	0x00000002
        /*0aa8*/ 	.word	0x0001c020
        /*0aac*/ 	.short	0x010a
        /*0aae*/ 	.byte	0xff
	.zero		1


	//   ....[111]....
        /*0ab0*/ 	.word	0x00015110
        /*0ab4*/ 	.word	0x00000002
        /*0ab8*/ 	.word	0x0001c0a0
        /*0abc*/ 	.short	0x010a
        /*0abe*/ 	.byte	0xff
	.zero		1


	//   ....[112]....
        /*0ac0*/ 	.word	0x00015170
        /*0ac4*/ 	.word	0x00000002
        /*0ac8*/ 	.word	0x0001c058
        /*0acc*/ 	.short	0x010a
        /*0ace*/ 	.byte	0xff
	.zero		1


	//   ....[113]....
        /*0ad0*/ 	.word	0x000151d0
        /*0ad4*/ 	.word	0x00000002
        /*0ad8*/ 	.word	0x0001c020
        /*0adc*/ 	.short	0x010a
        /*0ade*/ 	.byte	0xff
	.zero		1


	//   ....[114]....
        /*0ae0*/ 	.word	0x00015230
        /*0ae4*/ 	.word	0x00000002
        /*0ae8*/ 	.word	0x0001c0a8
        /*0aec*/ 	.short	0x010a
        /*0aee*/ 	.byte	0xff
	.zero		1


	//   ....[115]....
        /*0af0*/ 	.word	0x00015290
        /*0af4*/ 	.word	0x00000002
        /*0af8*/ 	.word	0x0001c068
        /*0afc*/ 	.short	0x010a
        /*0afe*/ 	.byte	0xff
	.zero		1


	//   ....[116]....
        /*0b00*/ 	.word	0x000152f0
        /*0b04*/ 	.word	0x00000002
        /*0b08*/ 	.word	0x0001c020
        /*0b0c*/ 	.short	0x010a
        /*0b0e*/ 	.byte	0xff
	.zero		1


	//   ....[117]....
        /*0b10*/ 	.word	0x00015350
        /*0b14*/ 	.word	0x00000002
        /*0b18*/ 	.word	0x0001c0a0
        /*0b1c*/ 	.short	0x010a
        /*0b1e*/ 	.byte	0xff
	.zero		1


	//   ....[118]....
        /*0b20*/ 	.word	0x000153d0
        /*0b24*/ 	.word	0x00000002
        /*0b28*/ 	.word	0x0001c058
        /*0b2c*/ 	.short	0x010a
        /*0b2e*/ 	.byte	0xff
	.zero		1


	//   ....[119]....
        /*0b30*/ 	.word	0x00015430
        /*0b34*/ 	.word	0x00000002
        /*0b38*/ 	.word	0x0001c0a8
        /*0b3c*/ 	.short	0x010a
        /*0b3e*/ 	.byte	0xff
	.zero		1


	//   ....[120]....
        /*0b40*/ 	.word	0x00015490
        /*0b44*/ 	.word	0x00000002
        /*0b48*/ 	.word	0x0001c068
        /*0b4c*/ 	.short	0x010a
        /*0b4e*/ 	.byte	0xff
	.zero		1


	//   ....[121]....
        /*0b50*/ 	.word	0x000154e0
        /*0b54*/ 	.word	0x0000004c
        /*0b58*/ 	.word	0x0001c0c0
        /*0b5c*/ 	.short	0x010a
        /*0b5e*/ 	.byte	0xff
	.zero		1


	//   ....[122]....
        /*0b60*/ 	.word	0x00015530
        /*0b64*/ 	.word	0x0000004c
        /*0b68*/ 	.word	0x0001c0c8
        /*0b6c*/ 	.short	0x010a
        /*0b6e*/ 	.byte	0xff
	.zero		1


	//   ....[123]....
        /*0b70*/ 	.word	0x00015580
        /*0b74*/ 	.word	0x0000003c
        /*0b78*/ 	.word	0x0001c070
        /*0b7c*/ 	.short	0x010a
        /*0b7e*/ 	.byte	0xff
	.zero		1


	//   ....[124]....
        /*0b80*/ 	.word	0x000155d0
        /*0b84*/ 	.word	0x0000003c
        /*0b88*/ 	.word	0x0001c080
        /*0b8c*/ 	.short	0x010a
        /*0b8e*/ 	.byte	0xff
	.zero		1


	//   ....[125]....
        /*0b90*/ 	.word	0x00015620
        /*0b94*/ 	.word	0x0000003c
        /*0b98*/ 	.word	0x0001c070
        /*0b9c*/ 	.short	0x010a
        /*0b9e*/ 	.byte	0xff
	.zero		1


	//   ....[126]....
        /*0ba0*/ 	.word	0x00015670
        /*0ba4*/ 	.word	0x0000003c
        /*0ba8*/ 	.word	0x0001c090
        /*0bac*/ 	.short	0x010a
        /*0bae*/ 	.byte	0xff
	.zero		1


	//   ....[127]....
        /*0bb0*/ 	.word	0x000156c0
        /*0bb4*/ 	.word	0x0000003c
        /*0bb8*/ 	.word	0x0001c080
        /*0bbc*/ 	.short	0x010a
        /*0bbe*/ 	.byte	0xff
	.zero		1


	//   ....[128]....
        /*0bc0*/ 	.word	0x00015710
        /*0bc4*/ 	.word	0x0000003c
        /*0bc8*/ 	.word	0x0001c098
        /*0bcc*/ 	.short	0x010a
        /*0bce*/ 	.byte	0xff
	.zero		1


	//   ....[129]....
        /*0bd0*/ 	.word	0x00015760
        /*0bd4*/ 	.word	0x0000003c
        /*0bd8*/ 	.word	0x0001c070
        /*0bdc*/ 	.short	0x010a
        /*0bde*/ 	.byte	0xff
	.zero		1


	//   ....[130]....
        /*0be0*/ 	.word	0x000157b0
        /*0be4*/ 	.word	0x0000003c
        /*0be8*/ 	.word	0x0001c090
        /*0bec*/ 	.short	0x010a
        /*0bee*/ 	.byte	0xff
	.zero		1


	//   ....[131]....
        /*0bf0*/ 	.word	0x00015800
        /*0bf4*/ 	.word	0x0000003c
        /*0bf8*/ 	.word	0x0001c0c0
        /*0bfc*/ 	.short	0x010a
        /*0bfe*/ 	.byte	0xff
	.zero		1


	//   ....[132]....
        /*0c00*/ 	.word	0x00015850
        /*0c04*/ 	.word	0x0000003c
        /*0c08*/ 	.word	0x0001c080
        /*0c0c*/ 	.short	0x010a
        /*0c0e*/ 	.byte	0xff
	.zero		1


	//   ....[133]....
        /*0c10*/ 	.word	0x000158a0
        /*0c14*/ 	.word	0x0000003c
        /*0c18*/ 	.word	0x0001c098
        /*0c1c*/ 	.short	0x010a
        /*0c1e*/ 	.byte	0xff
	.zero		1


	//   ....[134]....
        /*0c20*/ 	.word	0x000158f0
        /*0c24*/ 	.word	0x0000003c
        /*0c28*/ 	.word	0x0001c0c8
        /*0c2c*/ 	.short	0x010a
        /*0c2e*/ 	.byte	0xff
	.zero		1


	//   ....[135]....
        /*0c30*/ 	.word	0x00015950
        /*0c34*/ 	.word	0x00000002
        /*0c38*/ 	.word	0x00000000
        /*0c3c*/ 	.short	0x010a
        /*0c3e*/ 	.byte	0xff
	.zero		1


	//   ....[136]....
        /*0c40*/ 	.word	0x000159b0
        /*0c44*/ 	.word	0x00000002
        /*0c48*/ 	.word	0x00000000
        /*0c4c*/ 	.short	0x010a
        /*0c4e*/ 	.byte	0xff
	.zero		1


	//   ....[137]....
        /*0c50*/ 	.word	0x00015a10
        /*0c54*/ 	.word	0x00000003
        /*0c58*/ 	.word	0x00000000
        /*0c5c*/ 	.short	0x010a
        /*0c5e*/ 	.byte	0xff
	.zero		1


	//   ....[138]....
        /*0c60*/ 	.word	0x00015a70
        /*0c64*/ 	.word	0x00000002
        /*0c68*/ 	.word	0x00000000
        /*0c6c*/ 	.short	0x010a
        /*0c6e*/ 	.byte	0xff
	.zero		1


	//   ....[139]....
        /*0c70*/ 	.word	0x00015ad0
        /*0c74*/ 	.word	0x00000002
        /*0c78*/ 	.word	0x00000000
        /*0c7c*/ 	.short	0x010a
        /*0c7e*/ 	.byte	0xff
	.zero		1


	//   ....[140]....
        /*0c80*/ 	.word	0x00015b30
        /*0c84*/ 	.word	0x00000002
        /*0c88*/ 	.word	0x00000000
        /*0c8c*/ 	.short	0x010a
        /*0c8e*/ 	.byte	0xff
	.zero		1


	//   ....[141]....
        /*0c90*/ 	.word	0x00015b90
        /*0c94*/ 	.word	0x00000003
        /*0c98*/ 	.word	0x0001c010
        /*0c9c*/ 	.short	0x010a
        /*0c9e*/ 	.byte	0xff
	.zero		1


	//   ....[142]....
        /*0ca0*/ 	.word	0x00015bf0
        /*0ca4*/ 	.word	0x00000005
        /*0ca8*/ 	.word	0x0001c038
        /*0cac*/ 	.short	0x010a
        /*0cae*/ 	.byte	0xff
	.zero		1


	//   ....[143]....
        /*0cb0*/ 	.word	0x00015c50
        /*0cb4*/ 	.word	0x00000005
        /*0cb8*/ 	.word	0x0001c018
        /*0cbc*/ 	.short	0x010a
        /*0cbe*/ 	.byte	0xff
	.zero		1


	//   ....[144]....
        /*0cc0*/ 	.word	0x00015cb0
        /*0cc4*/ 	.word	0x00000003
        /*0cc8*/ 	.word	0x0001c038
        /*0ccc*/ 	.short	0x010a
        /*0cce*/ 	.byte	0xff
	.zero		1


	//   ....[145]....
        /*0cd0*/ 	.word	0x00015d10
        /*0cd4*/ 	.word	0x00000003
        /*0cd8*/ 	.word	0x0001c038
        /*0cdc*/ 	.short	0x010a
        /*0cde*/ 	.byte	0xff
	.zero		1


	//   ....[146]....
        /*0ce0*/ 	.word	0x00015d70
        /*0ce4*/ 	.word	0x00000003
        /*0ce8*/ 	.word	0x0001c038
        /*0cec*/ 	.short	0x010a
        /*0cee*/ 	.byte	0xff
	.zero		1


	//   ....[147]....
        /*0cf0*/ 	.word	0x00015dd0
        /*0cf4*/ 	.word	0x00000003
        /*0cf8*/ 	.word	0x0001c038
        /*0cfc*/ 	.short	0x010a
        /*0cfe*/ 	.byte	0xff
	.zero		1


	//   ....[148]....
        /*0d00*/ 	.word	0x00015e30
        /*0d04*/ 	.word	0x00000003
        /*0d08*/ 	.word	0x0001c038
        /*0d0c*/ 	.short	0x010a
        /*0d0e*/ 	.byte	0xff
	.zero		1


	//   ....[149]....
        /*0d10*/ 	.word	0x00015e90
        /*0d14*/ 	.word	0x00000003
        /*0d18*/ 	.word	0x0001c038
        /*0d1c*/ 	.short	0x010a
        /*0d1e*/ 	.byte	0xff
	.zero		1


	//   ....[150]....
        /*0d20*/ 	.word	0x00015ef0
        /*0d24*/ 	.word	0x00000003
        /*0d28*/ 	.word	0x0001c038
        /*0d2c*/ 	.short	0x010a
        /*0d2e*/ 	.byte	0xff
	.zero		1


	//   ....[151]....
        /*0d30*/ 	.word	0x00015f50
        /*0d34*/ 	.word	0x00000003
        /*0d38*/ 	.word	0x0001c038
        /*0d3c*/ 	.short	0x010a
        /*0d3e*/ 	.byte	0xff
	.zero		1


	//   ....[152]....
        /*0d40*/ 	.word	0x00015fb0
        /*0d44*/ 	.word	0x00000003
        /*0d48*/ 	.word	0x0001c038
        /*0d4c*/ 	.short	0x010a
        /*0d4e*/ 	.byte	0xff
	.zero		1


	//   ....[153]....
        /*0d50*/ 	.word	0x00016010
        /*0d54*/ 	.word	0x00000003
        /*0d58*/ 	.word	0x0001c038
        /*0d5c*/ 	.short	0x010a
        /*0d5e*/ 	.byte	0xff
	.zero		1


	//   ....[154]....
        /*0d60*/ 	.word	0x00016070
        /*0d64*/ 	.word	0x00000003
        /*0d68*/ 	.word	0x0001c038
        /*0d6c*/ 	.short	0x010a
        /*0d6e*/ 	.byte	0xff
	.zero		1


	//   ....[155]....
        /*0d70*/ 	.word	0x000160d0
        /*0d74*/ 	.word	0x00000003
        /*0d78*/ 	.word	0x0001c038
        /*0d7c*/ 	.short	0x010a
        /*0d7e*/ 	.byte	0xff
	.zero		1


	//   ....[156]....
        /*0d80*/ 	.word	0x00016130
        /*0d84*/ 	.word	0x00000003
        /*0d88*/ 	.word	0x0001c038
        /*0d8c*/ 	.short	0x010a
        /*0d8e*/ 	.byte	0xff
	.zero		1


	//   ....[157]....
        /*0d90*/ 	.word	0x00016190
        /*0d94*/ 	.word	0x00000003
        /*0d98*/ 	.word	0x0001c038
        /*0d9c*/ 	.short	0x010a
        /*0d9e*/ 	.byte	0xff
	.zero		1


	//   ....[158]....
        /*0da0*/ 	.word	0x000161f0
        /*0da4*/ 	.word	0x00000003
        /*0da8*/ 	.word	0x0001c038
        /*0dac*/ 	.short	0x010a
        /*0dae*/ 	.byte	0xff
	.zero		1


	//   ....[159]....
        /*0db0*/ 	.word	0x00016250
        /*0db4*/ 	.word	0x00000002
        /*0db8*/ 	.word	0x0001c0b0
        /*0dbc*/ 	.short	0x010a
        /*0dbe*/ 	.byte	0xff
	.zero		1


	//   ....[160]....
        /*0dc0*/ 	.word	0x000162b0
        /*0dc4*/ 	.word	0x00000002
        /*0dc8*/ 	.word	0x0001c0b8
        /*0dcc*/ 	.short	0x010a
        /*0dce*/ 	.byte	0xff
	.zero		1


	//----- nvinfo : EIATTR_NUM_MBARRIERS
	.align		4
.L_66:
        /*0dd0*/ 	.byte	0x03, 0x38
        /*0dd2*/ 	.short	0x001c


	//----- nvinfo : EIATTR_EXIT_INSTR_OFFSETS
	.align		4
        /*0dd4*/ 	.byte	0x04, 0x1c
        /*0dd6*/ 	.short	(.L_68 - .L_67)


	//   ....[0]....
.L_67:
        /*0dd8*/ 	.word	0x000017a0


	//   ....[1]....
        /*0ddc*/ 	.word	0x000045b0


	//   ....[2]....
        /*0de0*/ 	.word	0x00004610


	//   ....[3]....
        /*0de4*/ 	.word	0x0000ccd0


	//   ....[4]....
        /*0de8*/ 	.word	0x0000cd40


	//   ....[5]....
        /*0dec*/ 	.word	0x00011960


	//   ....[6]....
        /*0df0*/ 	.word	0x000119f0


	//   ....[7]....
        /*0df4*/ 	.word	0x00011a40


	//   ....[8]....
        /*0df8*/ 	.word	0x000144d0


	//   ....[9]....
        /*0dfc*/ 	.word	0x00014520


	//   ....[10]....
        /*0e00*/ 	.word	0x00014bf0


	//   ....[11]....
        /*0e04*/ 	.word	0x00014eb0


	//----- nvinfo : EIATTR_INDIRECT_BRANCH_TARGETS
	.align		4
.L_68:
        /*0e08*/ 	.byte	0x04, 0x34
        /*0e0a*/ 	.short	(.L_70 - .L_69)


	//   ....[0]....
.L_69:
        /*0e0c*/ 	.word	.L_x_483@srel
        /*0e10*/ 	.short	0x0
        /*0e12*/ 	.short	0x0
        /*0e14*/ 	.word	0x3
        /*0e18*/ 	.word	.L_x_484@srel
        /*0e1c*/ 	.word	.L_x_485@srel
        /*0e20*/ 	.word	.L_x_486@srel


	//----- nvinfo : EIATTR_MAX_THREADS
	.align		4
.L_70:
        /*0e24*/ 	.byte	0x04, 0x05
        /*0e26*/ 	.short	(.L_72 - .L_71)
.L_71:
        /*0e28*/ 	.word	0x00000200
        /*0e2c*/ 	.word	0x00000001
        /*0e30*/ 	.word	0x00000001


	//----- nvinfo : EIATTR_CRS_STACK_SIZE
	.align		4
.L_72:
        /*0e34*/ 	.byte	0x04, 0x1e
        /*0e36*/ 	.short	(.L_74 - .L_73)
.L_73:
        /*0e38*/ 	.word	0x00000000


	//----- nvinfo : EIATTR_CBANK_PARAM_SIZE
	.align		4
.L_74:
        /*0e3c*/ 	.byte	0x03, 0x19
        /*0e3e*/ 	.short	0x0600


	//----- nvinfo : EIATTR_PARAM_CBANK
	.align		4
        /*0e40*/ 	.byte	0x04, 0x0a
        /*0e42*/ 	.short	(.L_76 - .L_75)
	.align		4
.L_75:
        /*0e44*/ 	.word	index@(.nv.constant0._ZN7cutlass13device_kernelINS_4fmha6kernel36Sm100FmhaFwdKernelTmaWarpspecializedIN4cute5tupleIJiiiNS5_IJNS5_IJiiEEEiEEEEEENS1_10collective38Sm100FmhaFwdMainloopTmaWarpspecializedINS_6half_tEffNS5_IJNS4_1CILi256EEENSC_ILi128EEENSC_ILi64EEEEEENS5_IJiNSC_ILi1EEES7_EEENS5_IJiSH_NS5_IJNS5_IJNSC_ILi0EEEiEEEiEEEEEESM_NS9_6NoMaskENS5_IJNSC_ILi2EEESH_SH_EEENSC_ILb0EEEEENS9_38Sm100FmhaFwdEpilogueTmaWarpspecializedISB_fNS5_IJSE_SF_SE_EEESI_NS5_IJSH_S7_EEESQ_EENS2_23PersistentTileSchedulerENS2_41Sm100FmhaCtxKernelWarpspecializedScheduleEEEEEvNT_6ParamsE)
        /*0e48*/ 	.short	0x0380
        /*0e4a*/ 	.short	0x0600


	//----- nvinfo : EIATTR_SW_WAR
	.align		4
.L_76:
        /*0e4c*/ 	.byte	0x04, 0x36
        /*0e4e*/ 	.short	(.L_78 - .L_77)
.L_77:
        /*0e50*/ 	.word	0x00000008
.L_78:


//--------------------- .nv.callgraph             --------------------------
	.section	.nv.callgraph,"",@"SHT_CUDA_CALLGRAPH"
	.align	4
	.sectionentsize	8
	.align		4
        /*0000*/ 	.word	0x00000000
	.align		4
        /*0004*/ 	.word	0xffffffff
	.align		4
        /*0008*/ 	.word	index@(_ZN7cutlass13device_kernelINS_4fmha6kernel36Sm100FmhaFwdKernelTmaWarpspecializedIN4cute5tupleIJiiiNS5_IJNS5_IJiiEEEiEEEEEENS1_10collective38Sm100FmhaFwdMainloopTmaWarpspecializedINS_6half_tEffNS5_IJNS4_1CILi256EEENSC_ILi128EEENSC_ILi64EEEEEENS5_IJiNSC_ILi1EEES7_EEENS5_IJiSH_NS5_IJNS5_IJNSC_ILi0EEEiEEEiEEEEEESM_NS9_6NoMaskENS5_IJNSC_ILi2EEESH_SH_EEENSC_ILb0EEEEENS9_38Sm100FmhaFwdEpilogueTmaWarpspecializedISB_fNS5_IJSE_SF_SE_EEESI_NS5_IJSH_S7_EEESQ_EENS2_23PersistentTileSchedulerENS2_41Sm100FmhaCtxKernelWarpspecializedScheduleEEEEEvNT_6ParamsE)
	.align		4
        /*000c*/ 	.word	index@(__assertfail)
	.align		4
        /*0010*/ 	.word	index@(_ZN7cutlass13device_kernelINS_4fmha6kernel36Sm100FmhaFwdKernelTmaWarpspecializedIN4cute5tupleIJiiiNS5_IJNS5_IJiiEEEiEEEEEENS1_10collective38Sm100FmhaFwdMainloopTmaWarpspecializedINS_6half_tEffNS5_IJNS4_1CILi256EEENSC_ILi128EEENSC_ILi64EEEEEENS5_IJiNSC_ILi1EEES7_EEENS5_IJiSH_NS5_IJNS5_IJNSC_ILi0EEEiEEEiEEEEEESM_NS9_6NoMaskENS5_IJNSC_ILi2EEESH_SH_EEENSC_ILb0EEEEENS9_38Sm100FmhaFwdEpilogueTmaWarpspecializedISB_fNS5_IJSE_SF_SE_EEESI_NS5_IJSH_S7_EEESQ_EENS2_23PersistentTileSchedulerENS2_41Sm100FmhaCtxKernelWarpspecializedScheduleEEEEEvNT_6ParamsE)
	.align		4
        /*0014*/ 	.word	index@(vprintf)
	.align		4
        /*0018*/ 	.word	0x00000000
	.align		4
        /*001c*/ 	.word	0xfffffffe
	.align		4
        /*0020*/ 	.word	0x00000000
	.align		4
        /*0024*/ 	.word	0xfffffffd
	.align		4
        /*0028*/ 	.word	0x00000000
	.align		4
        /*002c*/ 	.word	0xfffffffc


//--------------------- .nv.constant4             --------------------------
	.section	.nv.constant4,"a",@progbits
	.align	8
	.align		8
.nv.constant4:
        /*0000*/ 	.dword	vprintf
	.align		8
        /*0008*/ 	.dword	__assertfail
	.align		8
        /*0010*/ 	.dword	__unnamed_1
	.align		8
        /*0018*/ 	.dword	__unnamed_2
	.align		8
        /*0020*/ 	.dword	__unnamed_3
	.align		8
        /*0028*/ 	.dword	__unnamed_4
	.align		8
        /*0030*/ 	.dword	__unnamed_5
	.align		8
        /*0038*/ 	.dword	__unnamed_6
	.align		8
        /*0040*/ 	.dword	__unnamed_7
	.align		8
        /*0048*/ 	.dword	_ZN39_INTERNAL_46827ef9_4_k_cu_f492dd60_32244cuda3std3__45__cpo5beginE
	.align		8
        /*0050*/ 	.dword	_ZN39_INTERNAL_46827ef9_4_k_cu_f492dd60_32244cuda3std3__45__cpo3endE
	.align		8
        /*0058*/ 	.dword	_ZN39_INTERNAL_46827ef9_4_k_cu_f492dd60_32244cuda3std3__45__cpo6cbeginE
	.align		8
        /*0060*/ 	.dword	_ZN39_INTERNAL_46827ef9_4_k_cu_f492dd60_32244cuda3std3__45__cpo4cendE
	.align		8
        /*0068*/ 	.dword	_ZN39_INTERNAL_46827ef9_4_k_cu_f492dd60_32244cuda3std3__441_GLOBAL__N__46827ef9_4_k_cu_f492dd60_32246ignoreE
	.align		8
        /*0070*/ 	.dword	_ZN39_INTERNAL_46827ef9_4_k_cu_f492dd60_32244cuda3std3__419piecewise_constructE
	.align		8
        /*0078*/ 	.dword	_ZN39_INTERNAL_46827ef9_4_k_cu_f492dd60_32244cuda3std3__48in_placeE
	.align		8
        /*0080*/ 	.dword	_ZN39_INTERNAL_46827ef9_4_k_cu_f492dd60_32244cuda3std6ranges3__45__cpo4swapE
	.align		8
        /*0088*/ 	.dword	_ZN39_INTERNAL_46827ef9_4_k_cu_f492dd60_32244cuda3std6ranges3__45__cpo9iter_moveE
	.align		8
        /*0090*/ 	.dword	_ZN39_INTERNAL_46827ef9_4_k_cu_f492dd60_32244cute7productE
	.align		8
        /*0098*/ 	.dword	_ZN39_INTERNAL_46827ef9_4_k_cu_f492dd60_32244cute1_E
	.align		8
        /*00a0*/ 	.dword	$str$22
	.align		8
        /*00a8*/ 	.dword	$str$23
	.align		8
        /*00b0*/ 	.dword	$str$26
	.align		8
        /*00b8*/ 	.dword	$str$27
	.align		8
        /*00c0*/ 	.dword	$str$28
	.align		8
        /*00c8*/ 	.dword	$str$29
	.align		8
        /*00d0*/ 	.dword	$str$30
	.align		8
        /*00d8*/ 	.dword	$str$31
	.align		8
        /*00e0*/ 	.dword	$str$32
	.align		8
        /*00e8*/ 	.dword	$str$33
	.align		8
        /*00f0*/ 	.dword	$str$34
	.align		8
        /*00f8*/ 	.dword	$str$35
	.align		8
        /*0100*/ 	.dword	$str$36
	.align		8
        /*0108*/ 	.dword	$str$37


//--------------------- .nv.constant2._ZN7cutlass13device_kernelINS_4fmha6kernel36Sm100FmhaFwdKernelTmaWarpspecializedIN4cute5tupleIJiiiNS5_IJNS5_IJiiEEEiEEEEEENS1_10collective38Sm100FmhaFwdMainloopTmaWarpspecializedINS_6half_tEffNS5_IJNS4_1CILi256EEENSC_ILi128EEENSC_ILi64EEEEEENS5_IJiNSC_ILi1EEES7_EEENS5_IJiSH_NS5_IJNS5_IJNSC_ILi0EEEiEEEiEEEEEESM_NS9_6NoMaskENS5_IJNSC_ILi2EEESH_SH_EEENSC_ILb0EEEEENS9_38Sm100FmhaFwdEpilogueTmaWarpspecializedISB_fNS5_IJSE_SF_SE_EEESI_NS5_IJSH_S7_EEESQ_EENS2_23PersistentTileSchedulerENS2_41Sm100FmhaCtxKernelWarpspecializedScheduleEEEEEvNT_6ParamsE --------------------------
	.section	.nv.constant2._ZN7cutlass13device_kernelINS_4fmha6kernel36Sm100FmhaFwdKernelTmaWarpspecializedIN4cute5tupleIJiiiNS5_IJNS5_IJiiEEEiEEEEEENS1_10collective38Sm100FmhaFwdMainloopTmaWarpspecializedINS_6half_tEffNS5_IJNS4_1CILi256EEENSC_ILi128EEENSC_ILi64EEEEEENS5_IJiNSC_ILi1EEES7_EEENS5_IJiSH_NS5_IJNS5_IJNSC_ILi0EEEiEEEiEEEEEESM_NS9_6NoMaskENS5_IJNSC_ILi2EEESH_SH_EEENSC_ILb0EEEEENS9_38Sm100FmhaFwdEpilogueTmaWarpspecializedISB_fNS5_IJSE_SF_SE_EEESI_NS5_IJSH_S7_EEESQ_EENS2_23PersistentTileSchedulerENS2_41Sm100FmhaCtxKernelWarpspecializedScheduleEEEEEvNT_6ParamsE,"a",@progbits
	.sectionflags	@""
	.align	4
.nv.constant2._ZN7cutlass13device_kernelINS_4fmha6kernel36Sm100FmhaFwdKernelTmaWarpspecializedIN4cute5tupleIJiiiNS5_IJNS5_IJiiEEEiEEEEEENS1_10collective38Sm100FmhaFwdMainloopTmaWarpspecializedINS_6half_tEffNS5_IJNS4_1CILi256EEENSC_ILi128EEENSC_ILi64EEEEEENS5_IJiNSC_ILi1EEES7_EEENS5_IJiSH_NS5_IJNS5_IJNSC_ILi0EEEiEEEiEEEEEESM_NS9_6NoMaskENS5_IJNSC_ILi2EEESH_SH_EEENSC_ILb0EEEEENS9_38Sm100FmhaFwdEpilogueTmaWarpspecializedISB_fNS5_IJSE_SF_SE_EEESI_NS5_IJSH_S7_EEESQ_EENS2_23PersistentTileSchedulerENS2_41Sm100FmhaCtxKernelWarpspecializedScheduleEEEEEvNT_6ParamsE:
        /*0000*/ 	.byte	0x00, 0x1a, 0x01, 0x00, 0xe0, 0x44, 0x01, 0x00, 0xd0, 0x19, 0x01, 0x00


//--------------------- .text._ZN7cutlass13device_kernelINS_4fmha6kernel36Sm100FmhaFwdKernelTmaWarpspecializedIN4cute5tupleIJiiiNS5_IJNS5_IJiiEEEiEEEEEENS1_10collective38Sm100FmhaFwdMainloopTmaWarpspecializedINS_6half_tEffNS5_IJNS4_1CILi256EEENSC_ILi128EEENSC_ILi64EEEEEENS5_IJiNSC_ILi1EEES7_EEENS5_IJiSH_NS5_IJNS5_IJNSC_ILi0EEEiEEEiEEEEEESM_NS9_6NoMaskENS5_IJNSC_ILi2EEESH_SH_EEENSC_ILb0EEEEENS9_38Sm100FmhaFwdEpilogueTmaWarpspecializedISB_fNS5_IJSE_SF_SE_EEESI_NS5_IJSH_S7_EEESQ_EENS2_23PersistentTileSchedulerENS2_41Sm100FmhaCtxKernelWarpspecializedScheduleEEEEEvNT_6ParamsE --------------------------
	.section	.text._ZN7cutlass13device_kernelINS_4fmha6kernel36Sm100FmhaFwdKernelTmaWarpspecializedIN4cute5tupleIJiiiNS5_IJNS5_IJiiEEEiEEEEEENS1_10collective38Sm100FmhaFwdMainloopTmaWarpspecializedINS_6half_tEffNS5_IJNS4_1CILi256EEENSC_ILi128EEENSC_ILi64EEEEEENS5_IJiNSC_ILi1EEES7_EEENS5_IJiSH_NS5_IJNS5_IJNSC_ILi0EEEiEEEiEEEEEESM_NS9_6NoMaskENS5_IJNSC_ILi2EEESH_SH_EEENSC_ILb0EEEEENS9_38Sm100FmhaFwdEpilogueTmaWarpspecializedISB_fNS5_IJSE_SF_SE_EEESI_NS5_IJSH_S7_EEESQ_EENS2_23PersistentTileSchedulerENS2_41Sm100FmhaCtxKernelWarpspecializedScheduleEEEEEvNT_6ParamsE,"ax",@progbits
	.align	128
.text._ZN7cutlass13device_kernelINS_4fmha6kernel36Sm100FmhaFwdKernelTmaWarpspecializedIN4cute5tupleIJiiiNS5_IJNS5_IJiiEEEiEEEEEENS1_10collective38Sm100FmhaFwdMainloopTmaWarpspecializedINS_6half_tEffNS5_IJNS4_1CILi256EEENSC_ILi128EEENSC_ILi64EEEEEENS5_IJiNSC_ILi1EEES7_EEENS5_IJiSH_NS5_IJNS5_IJNSC_ILi0EEEiEEEiEEEEEESM_NS9_6NoMaskENS5_IJNSC_ILi2EEESH_SH_EEENSC_ILb0EEEEENS9_38Sm100FmhaFwdEpilogueTmaWarpspecializedISB_fNS5_IJSE_SF_SE_EEESI_NS5_IJSH_S7_EEESQ_EENS2_23PersistentTileSchedulerENS2_41Sm100FmhaCtxKernelWarpspecializedScheduleEEEEEvNT_6ParamsE:
        .type           _ZN7cutlass13device_kernelINS_4fmha6kernel36Sm100FmhaFwdKernelTmaWarpspecializedIN4cute5tupleIJiiiNS5_IJNS5_IJiiEEEiEEEEEENS1_10collective38Sm100FmhaFwdMainloopTmaWarpspecializedINS_6half_tEffNS5_IJNS4_1CILi256EEENSC_ILi128EEENSC_ILi64EEEEEENS5_IJiNSC_ILi1EEES7_EEENS5_IJiSH_NS5_IJNS5_IJNSC_ILi0EEEiEEEiEEEEEESM_NS9_6NoMaskENS5_IJNSC_ILi2EEESH_SH_EEENSC_ILb0EEEEENS9_38Sm100FmhaFwdEpilogueTmaWarpspecializedISB_fNS5_IJSE_SF_SE_EEESI_NS5_IJSH_S7_EEESQ_EENS2_23PersistentTileSchedulerENS2_41Sm100FmhaCtxKernelWarpspecializedScheduleEEEEEvNT_6ParamsE,@function
        .size           _ZN7cutlass13device_kernelINS_4fmha6kernel36Sm100FmhaFwdKernelTmaWarpspecializedIN4cute5tupleIJiiiNS5_IJNS5_IJiiEEEiEEEEEENS1_10collective38Sm100FmhaFwdMainloopTmaWarpspecializedINS_6half_tEffNS5_IJNS4_1CILi256EEENSC_ILi128EEENSC_ILi64EEEEEENS5_IJiNSC_ILi1EEES7_EEENS5_IJiSH_NS5_IJNS5_IJNSC_ILi0EEEiEEEiEEEEEESM_NS9_6NoMaskENS5_IJNSC_ILi2EEESH_SH_EEENSC_ILb0EEEEENS9_38Sm100FmhaFwdEpilogueTmaWarpspecializedISB_fNS5_IJSE_SF_SE_EEESI_NS5_IJSH_S7_EEESQ_EENS2_23PersistentTileSchedulerENS2_41Sm100FmhaCtxKernelWarpspecializedScheduleEEEEEvNT_6ParamsE,(.L_x_487 - _ZN7cutlass13device_kernelINS_4fmha6kernel36Sm100FmhaFwdKernelTmaWarpspecializedIN4cute5tupleIJiiiNS5_IJNS5_IJiiEEEiEEEEEENS1_10collective38Sm100FmhaFwdMainloopTmaWarpspecializedINS_6half_tEffNS5_IJNS4_1CILi256EEENSC_ILi128EEENSC_ILi64EEEEEENS5_IJiNSC_ILi1EEES7_EEENS5_IJiSH_NS5_IJNS5_IJNSC_ILi0EEEiEEEiEEEEEESM_NS9_6NoMaskENS5_IJNSC_ILi2EEESH_SH_EEENSC_ILb0EEEEENS9_38Sm100FmhaFwdEpilogueTmaWarpspecializedISB_fNS5_IJSE_SF_SE_EEESI_NS5_IJSH_S7_EEESQ_EENS2_23PersistentTileSchedulerENS2_41Sm100FmhaCtxKernelWarpspecializedScheduleEEEEEvNT_6ParamsE)
        .other          _ZN7cutlass13device_kernelINS_4fmha6kernel36Sm100FmhaFwdKernelTmaWarpspecializedIN4cute5tupleIJiiiNS5_IJNS5_IJiiEEEiEEEEEENS1_10collective38Sm100FmhaFwdMainloopTmaWarpspecializedINS_6half_tEffNS5_IJNS4_1CILi256EEENSC_ILi128EEENSC_ILi64EEEEEENS5_IJiNSC_ILi1EEES7_EEENS5_IJiSH_NS5_IJNS5_IJNSC_ILi0EEEiEEEiEEEEEESM_NS9_6NoMaskENS5_IJNSC_ILi2EEESH_SH_EEENSC_ILb0EEEEENS9_38Sm100FmhaFwdEpilogueTmaWarpspecializedISB_fNS5_IJSE_SF_SE_EEESI_NS5_IJSH_S7_EEESQ_EENS2_23PersistentTileSchedulerENS2_41Sm100FmhaCtxKernelWarpspecializedScheduleEEEEEvNT_6ParamsE,@"STO_CUDA_ENTRY STV_DEFAULT"
_ZN7cutlass13device_kernelINS_4fmha6kernel36Sm100FmhaFwdKernelTmaWarpspecializedIN4cute5tupleIJiiiNS5_IJNS5_IJiiEEEiEEEEEENS1_10collective38Sm100FmhaFwdMainloopTmaWarpspecializedINS_6half_tEffNS5_IJNS4_1CILi256EEENSC_ILi128EEENSC_ILi64EEEEEENS5_IJiNSC_ILi1EEES7_EEENS5_IJiSH_NS5_IJNS5_IJNSC_ILi0EEEiEEEiEEEEEESM_NS9_6NoMaskENS5_IJNSC_ILi2EEESH_SH_EEENSC_ILb0EEEEENS9_38Sm100FmhaFwdEpilogueTmaWarpspecializedISB_fNS5_IJSE_SF_SE_EEESI_NS5_IJSH_S7_EEESQ_EENS2_23PersistentTileSchedulerENS2_41Sm100FmhaCtxKernelWarpspecializedScheduleEEEEEvNT_6ParamsE:
[----:B------:R-:W1:Y:S02]  /*0000*/  LDC R1, c[0x0][0x37c] ;  /* 0x0000df00ff017b82 */ /* 0x000e640000000800 */
[----:B-1----:R-:W-:-:S04]  /*0010*/  IADD3 R1, PT, PT, R1, -0x70, RZ ;  /* 0xffffff9001017810 */ /* 0x002fc80007ffe0ff */
[----:B------:R-:W-:Y:S01]  /*0020*/  R2UR UR38, R1 ;  /* 0x00000000012672ca */ /* 0x000fe200000e0000 */
[----:B------:R-:W1:Y:S01]  /*0030*/  S2R R79, SR_TID.X ;  /* 0x00000000004f7919 */ /* 0x000e620000002100 */
[----:B------:R-:W2:Y:S01]  /*0040*/  LDCU UR4, c[0x0][0x2f8] ;  /* 0x00005f00ff0477ac */ /* 0x000ea20008000800 */
[----:B------:R-:W3:Y:S01]  /*0050*/  LDCU UR37, c[0x0][0x2fc] ;  /* 0x00005f80ff2577ac */ /* 0x000ee20008000800 */
[----:B------:R-:W-:Y:S02]  /*0060*/  UPLOP3.LUT UP3, UPT, UPT, UPT, UPT, 0x40, 0x4 ;  /* 0x000000000004789c */ /* 0x000fe40003f6e870 */
[----:B------:R-:W-:Y:S02]  /*0070*/  UPLOP3.LUT UP1, UPT, UPT, UPT, UPT, 0x80, 0x8 ;  /* 0x000000000008789c */ /* 0x000fe40003f2f070 */
[----:B------:R-:W-:Y:S02]  /*0080*/  UPLOP3.LUT UP0, UPT, UPT, UPT, UPT, 0x40, 0x4 ;  /* 0x000000000004789c */ /* 0x000fe40003f0e870 */
[----:B------:R-:W-:-:S02]  /*0090*/  UPLOP3.LUT UP6, UPT, UPT, UPT, UPT, 0x40, 0x4 ;  /* 0x000000000004789c */ /* 0x000fc40003fce870 */
[----:B------:R-:W-:Y:S02]  /*00a0*/  UPLOP3.LUT UP5, UPT, UPT, UPT, UPT, 0x40, 0x4 ;  /* 0x000000000004789c */ /* 0x000fe40003fae870 */
[----:B--2---:R-:W-:Y:S02]  /*00b0*/  UIADD3 UR38, UP2, UPT, UR38, UR4, URZ ;  /* 0x0000000426267290 */ /* 0x004fe4000ff5e0ff */
[----:B------:R-:W-:Y:S02]  /*00c0*/  UP2UR UR41, UPR, URZ, 0x8 ;  /* 0x00000008ff297883 */ /* 0x000fe40008000000 */
[----:B---3--:R-:W-:Y:S02]  /*00d0*/  UIADD3.X UR37, UPT, UPT, URZ, UR37, URZ, UP2, !UPT ;  /* 0x00000025ff257290 */ /* 0x008fe400097fe4ff */
[----:B------:R-:W-:Y:S02]  /*00e0*/  UPLOP3.LUT UP2, UPT, UPT, UPT, UPT, 0x80, 0x8 ;  /* 0x000000000008789c */ /* 0x000fe40003f4f070 */
[----:B------:R-:W-:-:S02]  /*00f0*/  UPLOP3.LUT UP4, UPT, UPT, UPT, UPT, 0x40, 0x4 ;  /* 0x000000000004789c */ /* 0x000fc40003f8e870 */
[----:B------:R-:W-:Y:S01]  /*0100*/  UP2UR UR51, UPR, URZ, 0x4 ;  /* 0x00000004ff337883 */ /* 0x000fe20008000000 */
[----:B-1----:R-:W-:-:S05]  /*0110*/  SHF.R.U32.HI R3, RZ, 0x5, R79 ;  /* 0x00000005ff037819 */ /* 0x002fca000001164f */
[----:B------:R-:W1:Y:S02]  /*0120*/  SHFL.IDX PT, R2, R3, RZ, 0x1f ;  /* 0x00001fff03027589 */ /* 0x000e6400000e0000 */
[----:B-1----:R-:W-:-:S04]  /*0130*/  SHF.R.S32.HI R0, RZ, 0x1f, R2 ;  /* 0x0000001fff007819 */ /* 0x002fc80000011402 */
[----:B------:R-:W-:-:S04]  /*0140*/  LEA.HI R0, R0, R2, RZ, 0x2 ;  /* 0x0000000200007211 */ /* 0x000fc800078f10ff */
[----:B------:R-:W-:-:S04]  /*0150*/  SHF.R.S32.HI R0, RZ, 0x2, R0 ;  /* 0x00000002ff007819 */ /* 0x000fc80000011400 */
[----:B------:R-:W-:-:S13]  /*0160*/  ISETP.NE.AND P0, PT, R0, RZ, PT ;  /* 0x000000ff0000720c */ /* 0x000fda0003f05270 */
[----:B------:R-:W-:Y:S05]  /*0170*/  @!P0 BRA `(.L_x_0) ;  /* 0x0000000400248947 */ /* 0x000fea0003800000 */
[----:B------:R-:W-:-:S13]  /*0180*/  ISETP.NE.AND P0, PT, R0, 0x2, PT ;  /* 0x000000020000780c */ /* 0x000fda0003f05270 */
[----:B------:R-:W-:Y:S05]  /*0190*/  @!P0 BRA `(.L_x_1) ;  /* 0x0000000000f48947 */ /* 0x000fea0003800000 */
[----:B------:R-:W-:-:S13]  /*01a0*/  ISETP.NE.AND P0, PT, R0, 0x1, PT ;  /* 0x000000010000780c */ /* 0x000fda0003f05270 */
[----:B------:R-:W-:Y:S05]  /*01b0*/  @P0 BRA `(.L_x_2) ;  /* 0x00000000002c0947 */ /* 0x000fea0003800000 */
[----:B------:R-:W-:Y:S01]  /*01c0*/  HFMA2 R0, -RZ, RZ, 0, 5.9604644775390625e-08 ;  /* 0x00000001ff007431 */ /* 0x000fe200000001ff */
[----:B------:R-:W-:Y:S02]  /*01d0*/  UPLOP3.LUT UP3, UPT, UPT, UPT, UPT, 0x40, 0x4 ;  /* 0x000000000004789c */ /* 0x000fe40003f6e870 */
[----:B------:R-:W-:Y:S02]  /*01e0*/  UPLOP3.LUT UP2, UPT, UPT, UPT, UPT, 0x40, 0x4 ;  /* 0x000000000004789c */ /* 0x000fe40003f4e870 */
[----:B------:R-:W-:Y:S02]  /*01f0*/  UPLOP3.LUT UP1, UPT, UPT, UPT, UPT, 0x80, 0x8 ;  /* 0x000000000008789c */ /* 0x000fe40003f2f070 */
[----:B------:R-:W-:Y:S02]  /*0200*/  UPLOP3.LUT UP0, UPT, UPT, UPT, UPT, 0x40, 0x4 ;  /* 0x000000000004789c */ /* 0x000fe40003f0e870 */
[----:B------:R-:W-:Y:S02]  /*0210*/  UPLOP3.LUT UP6, UPT, UPT, UPT, UPT, 0x40, 0x4 ;  /* 0x000000000004789c */ /* 0x000fe40003fce870 */
[----:B------:R-:W-:-:S02]  /*0220*/  UPLOP3.LUT UP5, UPT, UPT, UPT, UPT, 0x40, 0x4 ;  /* 0x000000000004789c */ /* 0x000fc40003fae870 */
[----:B------:R-:W-:Y:S02]  /*0230*/  UPLOP3.LUT UP4, UPT, UPT, UPT, UPT, 0x80, 0x8 ;  /* 0x000000000008789c */ /* 0x000fe40003f8f070 */
[----:B------:R-:W-:Y:S02]  /*0240*/  UP2UR UR41, UPR, URZ, 0x8 ;  /* 0x00000008ff297883 */ /* 0x000fe40008000000 */
[----:B------:R-:W-:Y:S01]  /*0250*/  UP2UR UR51, UPR, URZ, 0x4 ;  /* 0x00000004ff337883 */ /* 0x000fe20008000000 */
[----:B------:R-:W-:Y:S11]  /*0260*/  BRA `(.L_x_0) ;  /* 0x0000000000e87947 */ /* 0x000ff60003800000 */
.L_x_2:
[----:B------:R-:W-:Y:S01]  /*0270*/  ISETP.NE.AND P0, PT, R2, 0xc, PT ;  /* 0x0000000c0200780c */ /* 0x000fe20003f05270 */
[----:B------:R-:W-:Y:S01]  /*0280*/  UPLOP3.LUT UP2, UPT, UPT, UPT, UPT, 0x40, 0x4 ;  /* 0x000000000004789c */ /* 0x000fe20003f4e870 */
[----:B------:R-:W-:Y:S01]  /*0290*/  HFMA2 R0, -RZ, RZ, 0, 1.78813934326171875e-07 ;  /* 0x00000003ff007431 */ /* 0x000fe200000001ff */
[----:B------:R-:W-:Y:S02]  /*02a0*/  UPLOP3.LUT UP1, UPT, UPT, UPT, UPT, 0x80, 0x8 ;  /* 0x000000000008789c */ /* 0x000fe40003f2f070 */
[----:B------:R-:W-:Y:S02]  /*02b0*/  UP2UR UR41, UPR, URZ, 0x4 ;  /* 0x00000004ff297883 */ /* 0x000fe40008000000 */
[----:B------:R-:W-:Y:S02]  /*02c0*/  UPLOP3.LUT UP2, UPT, UPT, UPT, UPT, 0x40, 0x4 ;  /* 0x000000000004789c */ /* 0x000fe40003f4e870 */
[----:B------:R-:W-:Y:S02]  /*02d0*/  UPLOP3.LUT UP0, UPT, UPT, UPT, UPT, 0x40, 0x4 ;  /* 0x000000000004789c */ /* 0x000fe40003f0e870 */
[----:B------:R-:W-:-:S02]  /*02e0*/  UPLOP3.LUT UP6, UPT, UPT, UPT, UPT, 0x40, 0x4 ;  /* 0x000000000004789c */ /* 0x000fc40003fce870 */
[----:B------:R-:W-:Y:S02]  /*02f0*/  UPLOP3.LUT UP5, UPT, UPT, UPT, UPT, 0x80, 0x8 ;  /* 0x000000000008789c */ /* 0x000fe40003faf070 */
[----:B------:R-:W-:Y:S02]  /*0300*/  UPLOP3.LUT UP4, UPT, UPT, UPT, UPT, 0x40, 0x4 ;  /* 0x000000000004789c */ /* 0x000fe40003f8e870 */
[----:B------:R-:W-:Y:S01]  /*0310*/  UP2UR UR51, UPR, URZ, 0x4 ;  /* 0x00000004ff337883 */ /* 0x000fe20008000000 */
[----:B------:R-:W-:Y:S11]  /*0320*/  @!P0 BRA `(.L_x_0) ;  /* 0x0000000000b88947 */ /* 0x000ff60003800000 */
[----:B------:R-:W-:-:S13]  /*0330*/  ISETP.NE.AND P0, PT, R2, 0xe, PT ;  /* 0x0000000e0200780c */ /* 0x000fda0003f05270 */
[----:B------:R-:W-:Y:S05]  /*0340*/  @!P0 BRA `(.L_x_3) ;  /* 0x00000000005c8947 */ /* 0x000fea0003800000 */
[----:B------:R-:W-:-:S13]  /*0350*/  ISETP.NE.AND P0, PT, R2, 0xd, PT ;  /* 0x0000000d0200780c */ /* 0x000fda0003f05270 */
[----:B------:R-:W-:Y:S05]  /*0360*/  @P0 BRA `(.L_x_4) ;  /* 0x00000000002c0947 */ /* 0x000fea0003800000 */
[----:B------:R-:W-:Y:S01]  /*0370*/  HFMA2 R0, -RZ, RZ, 0, 2.384185791015625e-07 ;  /* 0x00000004ff007431 */ /* 0x000fe200000001ff */
        /* <DEDUP_REMOVED lines=10> */
.L_x_4:
[----:B------:R-:W-:Y:S01]  /*0420*/  HFMA2 R0, -RZ, RZ, 0, 3.5762786865234375e-07 ;  /* 0x00000006ff007431 */ /* 0x000fe200000001ff */
[----:B------:R-:W-:Y:S02]  /*0430*/  UPLOP3.LUT UP3, UPT, UPT, UPT, UPT, 0x40, 0x4 ;  /* 0x000000000004789c */ /* 0x000fe40003f6e870 */
[----:B------:R-:W-:Y:S02]  /*0440*/  UPLOP3.LUT UP2, UPT, UPT, UPT, UPT, 0x40, 0x4 ;  /* 0x000000000004789c */ /* 0x000fe40003f4e870 */
[----:B------:R-:W-:Y:S02]  /*0450*/  UPLOP3.LUT UP0, UPT, UPT, UPT, UPT, 0x40, 0x4 ;  /* 0x000000000004789c */ /* 0x000fe40003f0e870 */
[----:B------:R-:W-:Y:S02]  /*0460*/  UPLOP3.LUT UP6, UPT, UPT, UPT, UPT, 0x40, 0x4 ;  /* 0x000000000004789c */ /* 0x000fe40003fce870 */
[----:B------:R-:W-:Y:S02]  /*0470*/  UPLOP3.LUT UP5, UPT, UPT, UPT, UPT, 0x40, 0x4 ;  /* 0x000000000004789c */ /* 0x000fe40003fae870 */
[----:B------:R-:W-:-:S02]  /*0480*/  UPLOP3.LUT UP4, UPT, UPT, UPT, UPT, 0x40, 0x4 ;  /* 0x000000000004789c */ /* 0x000fc40003f8e870 */
[----:B------:R-:W-:Y:S02]  /*0490*/  UP2UR UR41, UPR, URZ, 0x8 ;  /* 0x00000008ff297883 */ /* 0x000fe40008000000 */
[----:B------:R-:W-:Y:S01]  /*04a0*/  UP2UR UR51, UPR, URZ, 0x4 ;  /* 0x00000004ff337883 */ /* 0x000fe20008000000 */
[----:B------:R-:W-:Y:S11]  /*04b0*/  BRA `(.L_x_0) ;  /* 0x0000000000547947 */ /* 0x000ff60003800000 */
.L_x_3:
[----:B------:R-:W-:Y:S01]  /*04c0*/  HFMA2 R0, -RZ, RZ, 0, 2.98023223876953125e-07 ;  /* 0x00000005ff007431 */ /* 0x000fe200000001ff */
        /* <DEDUP_REMOVED lines=10> */
.L_x_1:
[----:B------:R-:W-:Y:S01]  /*0570*/  HFMA2 R0, -RZ, RZ, 0, 1.1920928955078125e-07 ;  /* 0x00000002ff007431 */ /* 0x000fe200000001ff */
        /* <DEDUP_REMOVED lines=8> */
[----:B------:R-:W-:-:S12]  /*0600*/  UP2UR UR51, UPR, URZ, 0x4 ;  /* 0x00000004ff337883 */ /* 0x000fd80008000000 */
.L_x_0:
[----:B------:R-:W-:Y:S01]  /*0610*/  ELECT P0, URZ, PT ;  /* 0x0000000000ff782f */ /* 0x000fe20003800000 */
[----:B------:R-:W-:Y:S03]  /*0620*/  BSSY.RECONVERGENT B0, `(.L_x_5) ;  /* 0x000000f000007945 */ /* 0x000fe60003800200 */
[----:B------:R-:W-:Y:S02]  /*0630*/  PLOP3.LUT P2, PT, P0, PT, UP0, 0x5d, 0xd5 ;  /* 0x0000000000d5781c */ /* 0x000fe4000074eb0d */
[----:B------:R-:W-:-:S11]  /*0640*/  PLOP3.LUT P1, PT, P0, PT, UP6, 0x5d, 0xd5 ;  /* 0x0000000000d5781c */ /* 0x000fd6000072eb6d */
[----:B------:R-:W-:Y:S05]  /*0650*/  @P2 BRA `(.L_x_6) ;  /* 0x00000000002c2947 */ /* 0x000fea0003800000 */
[----:B------:R-:W1:Y:S02]  /*0660*/  LDCU.64 UR4, c[0x0][0x348] ;  /* 0x00006900ff0477ac */ /* 0x000e640008000a00 */
[----:B-1----:R-:W-:-:S04]  /*0670*/  UIADD3 UR8, UP0, UPT, UR4, 0x80, URZ ;  /* 0x0000008004087890 */ /* 0x002fc8000ff1e0ff */
[----:B------:R-:W-:Y:S02]  /*0680*/  UIADD3.X UR9, UPT, UPT, URZ, UR5, URZ, UP0, !UPT ;  /* 0x00000005ff097290 */ /* 0x000fe400087fe4ff */
[----:B------:R-:W-:-:S04]  /*0690*/  UIADD3 UR6, UP0, UPT, UR4, 0x180, URZ ;  /* 0x0000018004067890 */ /* 0x000fc8000ff1e0ff */
[----:B------:R-:W-:Y:S02]  /*06a0*/  UIADD3.X UR7, UPT, UPT, URZ, UR5, URZ, UP0, !UPT ;  /* 0x00000005ff077290 */ /* 0x000fe400087fe4ff */
[----:B------:R-:W-:Y:S01]  /*06b0*/  UIADD3 UR4, UP0, UPT, UR4, 0x280, URZ ;  /* 0x0000028004047890 */ /* 0x000fe2000ff1e0ff */
[----:B------:R1:W-:Y:S03]  /*06c0*/  UTMACCTL.PF [UR8] ;  /* 0x00000000080079b9 */ /* 0x0003e60008040000 */
[----:B------:R-:W-:-:S03]  /*06d0*/  UIADD3.X UR5, UPT, UPT, URZ, UR5, URZ, UP0, !UPT ;  /* 0x00000005ff057290 */ /* 0x000fc600087fe4ff */
[----:B------:R1:W-:Y:S06]  /*06e0*/  UTMACCTL.PF [UR6] ;  /* 0x00000000060079b9 */ /* 0x0003ec0008040000 */
[----:B------:R1:W-:Y:S02]  /*06f0*/  UTMACCTL.PF [UR4] ;  /* 0x00000000040079b9 */ /* 0x0003e40008040000 */
[----:B-1----:R-:W-:Y:S01]  /*0700*/  NOP ;  /* 0x0000000000007918 */ /* 0x002fe20000000000 */
.L_x_6:
[----:B------:R-:W-:Y:S05]  /*0710*/  BSYNC.RECONVERGENT B0 ;  /* 0x0000000000007941 */ /* 0x000fea0003800200 */
.L_x_5:
[----:B------:R-:W-:Y:S04]  /*0720*/  BSSY.RECONVERGENT B0, `(.L_x_7) ;  /* 0x000001b000007945 */ /* 0x000fe80003800200 */
[----:B------:R-:W-:Y:S05]  /*0730*/  @P1 BRA `(.L_x_8) ;  /* 0x0000000000241947 */ /* 0x000fea0003800000 */
[----:B------:R-:W1:Y:S01]  /*0740*/  LDCU.64 UR4, c[0x0][0x348] ;  /* 0x00006900ff0477ac */ /* 0x000e620008000a00 */
[----:B------:R-:W-:Y:S02]  /*0750*/  PLOP3.LUT P6, PT, PT, PT, PT, 0x80, 0x8 ;  /* 0x000000000008781c */ /* 0x000fe40003fcf070 */
[----:B------:R-:W-:Y:S02]  /*0760*/  PLOP3.LUT P5, PT, PT, PT, PT, 0x8, 0x80 ;  /* 0x000000000080781c */ /* 0x000fe40003fae170 */
[----:B------:R-:W-:Y:S02]  /*0770*/  PLOP3.LUT P4, PT, PT, PT, PT, 0x80, 0x8 ;  /* 0x000000000008781c */ /* 0x000fe40003f8f070 */
[----:B------:R-:W-:Y:S01]  /*0780*/  PLOP3.LUT P3, PT, PT, PT, PT, 0x80, 0x8 ;  /* 0x000000000008781c */ /* 0x000fe20003f6f070 */
[----:B-1----:R-:W-:-:S04]  /*0790*/  UIADD3 UR4, UP0, UPT, UR4, 0x400, URZ ;  /* 0x0000040004047890 */ /* 0x002fc8000ff1e0ff */
[----:B------:R-:W-:-:S09]  /*07a0*/  UIADD3.X UR5, UPT, UPT, URZ, UR5, URZ, UP0, !UPT ;  /* 0x00000005ff057290 */ /* 0x000fd200087fe4ff */
[----:B------:R1:W-:Y:S02]  /*07b0*/  UTMACCTL.PF [UR4] ;  /* 0x00000000040079b9 */ /* 0x0003e40008040000 */
[----:B-1----:R-:W-:Y:S05]  /*07c0*/  BRA `(.L_x_9) ;  /* 0x0000000000407947 */ /* 0x002fea0003800000 */
.L_x_8:
[----:B------:R-:W-:-:S13]  /*07d0*/  ISETP.NE.AND P1, PT, R0, 0x3, PT ;  /* 0x000000030000780c */ /* 0x000fda0003f25270 */
[----:B------:R-:W-:Y:S05]  /*07e0*/  @!P1 BRA `(.L_x_10) ;  /* 0x0000000000289947 */ /* 0x000fea0003800000 */
[----:B------:R-:W-:Y:S02]  /*07f0*/  ISETP.NE.AND P1, PT, R0, 0x4, PT ;  /* 0x000000040000780c */ /* 0x000fe40003f25270 */
[----:B------:R-:W-:Y:S02]  /*0800*/  PLOP3.LUT P4, PT, PT, PT, PT, 0x80, 0x8 ;  /* 0x000000000008781c */ /* 0x000fe40003f8f070 */
[----:B------:R-:W-:Y:S02]  /*0810*/  PLOP3.LUT P5, PT, PT, PT, PT, 0x8, 0x80 ;  /* 0x000000000080781c */ /* 0x000fe40003fae170 */
[----:B------:R-:W-:Y:S02]  /*0820*/  PLOP3.LUT P6, PT, PT, PT, PT, 0x80, 0x8 ;  /* 0x000000000008781c */ /* 0x000fe40003fcf070 */
[----:B------:R-:W-:-:S05]  /*0830*/  PLOP3.LUT P3, PT, PT, PT, PT, 0x80, 0x8 ;  /* 0x000000000008781c */ /* 0x000fca0003f6f070 */
[----:B------:R-:W-:Y:S08]  /*0840*/  @P1 BRA `(.L_x_9) ;  /* 0x0000000000201947 */ /* 0x000ff00003800000 */
[----:B------:R-:W-:Y:S02]  /*0850*/  PLOP3.LUT P5, PT, PT, PT, PT, 0x8, 0x80 ;  /* 0x000000000080781c */ /* 0x000fe40003fae170 */
[----:B------:R-:W-:Y:S02]  /*0860*/  PLOP3.LUT P6, PT, PT, PT, PT, 0x8, 0x80 ;  /* 0x000000000080781c */ /* 0x000fe40003fce170 */
[----:B------:R-:W-:Y:S01]  /*0870*/  PLOP3.LUT P3, PT, PT, PT, PT, 0x8, 0x80 ;  /* 0x000000000080781c */ /* 0x000fe20003f6e170 */
[----:B------:R-:W-:-:S12]  /*0880*/  BRA `(.L_x_9) ;  /* 0x0000000000107947 */ /* 0x000fd80003800000 */
.L_x_10:
[----:B------:R-:W-:Y:S02]  /*0890*/  PLOP3.LUT P6, PT, PT, PT, PT, 0x8, 0x80 ;  /* 0x000000000080781c */ /* 0x000fe40003fce170 */
[----:B------:R-:W-:Y:S02]  /*08a0*/  PLOP3.LUT P5, PT, PT, PT, PT, 0x80, 0x8 ;  /* 0x000000000008781c */ /* 0x000fe40003faf070 */
[----:B------:R-:W-:Y:S02]  /*08b0*/  PLOP3.LUT P4, PT, PT, PT, PT, 0x8, 0x80 ;  /* 0x000000000080781c */ /* 0x000fe40003f8e170 */
[----:B------:R-:W-:-:S13]  /*08c0*/  PLOP3.LUT P3, PT, PT, PT, PT, 0x80, 0x8 ;  /* 0x000000000008781c */ /* 0x000fda0003f6f070 */
.L_x_9:
[----:B------:R-:W-:Y:S05]  /*08d0*/  BSYNC.RECONVERGENT B0 ;  /* 0x0000000000007941 */ /* 0x000fea0003800200 */
.L_x_7:
[----:B------:R-:W1:Y:S01]  /*08e0*/  SHFL.IDX PT, R2, R3, RZ, 0x1f ;  /* 0x00001fff03027589 */ /* 0x000e6200000e0000 */
[----:B------:R-:W-:Y:S02]  /*08f0*/  ISETP.NE.AND P1, PT, R0, 0x3, PT ;  /* 0x000000030000780c */ /* 0x000fe40003f25270 */
[----:B------:R-:W-:Y:S02]  /*0900*/  PLOP3.LUT P0, PT, P0, PT, UP1, 0xae, 0xea ;  /* 0x0000000000ea781c */ /* 0x000fe4000070f51e */
[----:B-1----:R-:W-:-:S13]  /*0910*/  ISETP.NE.AND P2, PT, R2, RZ, PT ;  /* 0x000000ff0200720c */ /* 0x002fda0003f45270 */
[----:B------:R-:W-:Y:S05]  /*0920*/  @P2 BRA `(.L_x_11) ;  /* 0x0000000000382947 */ /* 0x000fea0003800000 */
[----:B------:R-:W1:Y:S01]  /*0930*/  S2UR UR5, SR_CgaCtaId ;  /* 0x00000000000579c3 */ /* 0x000e620000008800 */
[----:B------:R-:W-:Y:S01]  /*0940*/  UMOV UR6, 0x400 ;  /* 0x0000040000067882 */ /* 0x000fe20000000000 */
[----:B------:R-:W-:Y:S01]  /*0950*/  UMOV UR4, 0x1 ;  /* 0x0000000100047882 */ /* 0x000fe20000000000 */
[----:B------:R-:W-:Y:S01]  /*0960*/  ELECT P2, URZ, PT ;  /* 0x0000000000ff782f */ /* 0x000fe20003840000 */
[----:B-1----:R-:W-:Y:S02]  /*0970*/  ULEA UR5, UR5, UR6, 0x18 ;  /* 0x0000000605057291 */ /* 0x002fe4000f8ec0ff */
[----:B------:R-:W-:-:S04]  /*0980*/  UIADD3 UR6, UPT, UPT, -UR4, 0x100000, URZ ;  /* 0x0010000004067890 */ /* 0x000fc8000fffe1ff */
[----:B------:R-:W-:Y:S02]  /*0990*/  USHF.L.U32 UR7, UR6, 0xb, URZ ;  /* 0x0000000b06077899 */ /* 0x000fe400080006ff */
[----:B------:R-:W-:Y:S01]  /*09a0*/  USHF.L.U32 UR6, UR6, 0x1, URZ ;  /* 0x0000000106067899 */ /* 0x000fe200080006ff */
[----:B------:R-:W1:Y:S11]  /*09b0*/  FENCE.VIEW.ASYNC.S ;  /* 0x00000000000073c6 */ /* 0x000e760000000000 */
[----:B-1----:R1:W2:Y:S01]  /*09c0*/  SYNCS.EXCH.64 URZ, [UR5+0x1c000], UR6 ;  /* 0x01c0000605ff75b2 */ /* 0x0022a20008000100 */
[----:B------:R1:W3:Y:S01]  /*09d0*/  SYNCS.EXCH.64 URZ, [UR5+0x1c010], UR6 ;  /* 0x01c0100605ff75b2 */ /* 0x0002e20008000100 */
[----:B------:R1:W4:Y:S01]  /*09e0*/  SYNCS.EXCH.64 URZ, [UR5+0x1c008], UR6 ;  /* 0x01c0080605ff75b2 */ /* 0x0003220008000100 */
[----:B------:R1:W1:Y:S01]  /*09f0*/  SYNCS.EXCH.64 URZ, [UR5+0x1c018], UR6 ;  /* 0x01c0180605ff75b2 */ /* 0x0002620008000100 */
[----:B------:R-:W-:Y:S01]  /*0a00*/  NOP ;  /* 0x0000000000007918 */ /* 0x000fe20000000000 */
.L_x_11:
[----:B------:R-:W-:Y:S01]  /*0a10*/  NOP ;  /* 0x0000000000007918 */ /* 0x000fe20000000000 */
[----:B------:R-:W-:Y:S05]  /*0a20*/  @!P1 BRA `(.L_x_12) ;  /* 0x0000000000289947 */ /* 0x000fea0003800000 */
[----:B------:R-:W-:Y:S01]  /*0a30*/  ISETP.NE.AND P1, PT, R0, 0x4, PT ;  /* 0x000000040000780c */ /* 0x000fe20003f25270 */
[----:B------:R-:W-:Y:S02]  /*0a40*/  UPLOP3.LUT UP3, UPT, UPT, UPT, UPT, 0x80, 0x8 ;  /* 0x000000000008789c */ /* 0x000fe40003f6f070 */
[----:B------:R-:W-:Y:S02]  /*0a50*/  UPLOP3.LUT UP2, UPT, UPT, UPT, UPT, 0x40, 0x4 ;  /* 0x000000000004789c */ /* 0x000fe40003f4e870 */
[----:B------:R-:W-:Y:S02]  /*0a60*/  UPLOP3.LUT UP1, UPT, UPT, UPT, UPT, 0x80, 0x8 ;  /* 0x000000000008789c */ /* 0x000fe40003f2f070 */
[----:B------:R-:W-:-:S06]  /*0a70*/  UPLOP3.LUT UP0, UPT, UPT, UPT, UPT, 0x80, 0x8 ;  /* 0x000000000008789c */ /* 0x000fcc0003f0f070 */
[----:B------:R-:W-:Y:S05]  /*0a80*/  @P1 BRA `(.L_x_13) ;  /* 0x0000000000201947 */ /* 0x000fea0003800000 */
[----:B------:R-:W-:Y:S02]  /*0a90*/  UPLOP3.LUT UP2, UPT, UPT, UPT, UPT, 0x40, 0x4 ;  /* 0x000000000004789c */ /* 0x000fe40003f4e870 */
[----:B------:R-:W-:Y:S02]  /*0aa0*/  UPLOP3.LUT UP3, UPT, UPT, UPT, UPT, 0x40, 0x4 ;  /* 0x000000000004789c */ /* 0x000fe40003f6e870 */
[----:B------:R-:W-:Y:S01]  /*0ab0*/  UPLOP3.LUT UP0, UPT, UPT, UPT, UPT, 0x40, 0x4 ;  /* 0x000000000004789c */ /* 0x000fe20003f0e870 */
[----:B------:R-:W-:Y:S05]  /*0ac0*/  BRA `(.L_x_13) ;  /* 0x0000000000107947 */ /* 0x000fea0003800000 */
.L_x_12:
[----:B------:R-:W-:Y:S02]  /*0ad0*/  UPLOP3.LUT UP3, UPT, UPT, UPT, UPT, 0x40, 0x4 ;  /* 0x000000000004789c */ /* 0x000fe40003f6e870 */
[----:B------:R-:W-:Y:S02]  /*0ae0*/  UPLOP3.LUT UP2, UPT, UPT, UPT, UPT, 0x80, 0x8 ;  /* 0x000000000008789c */ /* 0x000fe40003f4f070 */
[----:B------:R-:W-:Y:S02]  /*0af0*/  UPLOP3.LUT UP1, UPT, UPT, UPT, UPT, 0x40, 0x4 ;  /* 0x000000000004789c */ /* 0x000fe40003f2e870 */
[----:B------:R-:W-:Y:S02]  /*0b00*/  UPLOP3.LUT UP0, UPT, UPT, UPT, UPT, 0x80, 0x8 ;  /* 0x000000000008789c */ /* 0x000fe40003f0f070 */
.L_x_13:
[----:B------:R-:W5:Y:S02]  /*0b10*/  SHFL.IDX PT, R2, R3, RZ, 0x1f ;  /* 0x00001fff03027589 */ /* 0x000f6400000e0000 */
[----:B-----5:R-:W-:-:S13]  /*0b20*/  ISETP.NE.AND P1, PT, R2, RZ, PT ;  /* 0x000000ff0200720c */ /* 0x020fda0003f25270 */
[----:B------:R-:W-:Y:S05]  /*0b30*/  @P1 BRA `(.L_x_14) ;  /* 0x0000000000401947 */ /* 0x000fea0003800000 */
[----:B-1----:R-:W1:Y:S01]  /*0b40*/  S2UR UR5, SR_CgaCtaId ;  /* 0x00000000000579c3 */ /* 0x002e620000008800 */
        /* <DEDUP_REMOVED lines=8> */
[----:B-1----:R1:W1:Y:S01]  /*0bd0*/  SYNCS.EXCH.64 URZ, [UR5+0x1c020], UR6 ;  /* 0x01c0200605ff75b2 */ /* 0x0022620008000100 */
[----:B------:R1:W1:Y:S01]  /*0be0*/  SYNCS.EXCH.64 URZ, [UR5+0x1c038], UR6 ;  /* 0x01c0380605ff75b2 */ /* 0x0002620008000100 */
[----:B------:R1:W1:Y:S01]  /*0bf0*/  SYNCS.EXCH.64 URZ, [UR5+0x1c028], UR6 ;  /* 0x01c0280605ff75b2 */ /* 0x0002620008000100 */
[----:B------:R1:W1:Y:S01]  /*0c00*/  SYNCS.EXCH.64 URZ, [UR5+0x1c040], UR6 ;  /* 0x01c0400605ff75b2 */ /* 0x0002620008000100 */
[----:B------:R1:W1:Y:S01]  /*0c10*/  SYNCS.EXCH.64 URZ, [UR5+0x1c030], UR6 ;  /* 0x01c0300605ff75b2 */ /* 0x0002620008000100 */
[----:B------:R1:W1:Y:S01]  /*0c20*/  SYNCS.EXCH.64 URZ, [UR5+0x1c048], UR6 ;  /* 0x01c0480605ff75b2 */ /* 0x0002620008000100 */
[----:B------:R-:W-:Y:S01]  /*0c30*/  NOP ;  /* 0x0000000000007918 */ /* 0x000fe20000000000 */
.L_x_14:
[----:B------:R-:W5:Y:S01]  /*0c40*/  SHFL.IDX PT, R2, R3, RZ, 0x1f ;  /* 0x00001fff03027589 */ /* 0x000f6200000e0000 */
[----:B------:R-:W-:Y:S01]  /*0c50*/  NOP ;  /* 0x0000000000007918 */ /* 0x000fe20000000000 */
[----:B-----5:R-:W-:-:S13]  /*0c60*/  ISETP.NE.AND P1, PT, R2, RZ, PT ;  /* 0x000000ff0200720c */ /* 0x020fda0003f25270 */
[----:B------:R-:W-:Y:S05]  /*0c70*/  @P1 BRA `(.L_x_15) ;  /* 0x0000000000401947 */ /* 0x000fea0003800000 */
[----:B-1----:R-:W1:Y:S01]  /*0c80*/  S2UR UR6, SR_CgaCtaId ;  /* 0x00000000000679c3 */ /* 0x002e620000008800 */
[----:B------:R-:W-:Y:S01]  /*0c90*/  UMOV UR7, 0x400 ;  /* 0x0000040000077882 */ /* 0x000fe20000000000 */
[----:B------:R-:W-:Y:S01]  /*0ca0*/  UMOV UR5, 0x1 ;  /* 0x0000000100057882 */ /* 0x000fe20000000000 */
[----:B------:R-:W-:Y:S01]  /*0cb0*/  UMOV UR4, 0x80 ;  /* 0x0000008000047882 */ /* 0x000fe20000000000 */
[----:B------:R-:W-:-:S04]  /*0cc0*/  UIADD3 UR8, UPT, UPT, -UR5, 0x100000, URZ ;  /* 0x0010000005087890 */ /* 0x000fc8000fffe1ff */
[----:B------:R-:W-:Y:S02]  /*0cd0*/  USHF.L.U32 UR9, UR8, 0xb, URZ ;  /* 0x0000000b08097899 */ /* 0x000fe400080006ff */
[----:B------:R-:W-:Y:S02]  /*0ce0*/  USHF.L.U32 UR8, UR8, 0x1, URZ ;  /* 0x0000000108087899 */ /* 0x000fe400080006ff */
[----:B------:R-:W-:-:S04]  /*0cf0*/  UIADD3 UR4, UPT, UPT, -UR4, 0x100000, URZ ;  /* 0x0010000004047890 */ /* 0x000fc8000fffe1ff */
[----:B------:R-:W-:Y:S02]  /*0d00*/  USHF.L.U32 UR5, UR4, 0xb, URZ ;  /* 0x0000000b04057899 */ /* 0x000fe400080006ff */
[----:B------:R-:W-:Y:S01]  /*0d10*/  USHF.L.U32 UR4, UR4, 0x1, URZ ;  /* 0x0000000104047899 */ /* 0x000fe200080006ff */
[----:B------:R-:W-:Y:S01]  /*0d20*/  ELECT P1, URZ, PT ;  /* 0x0000000000ff782f */ /* 0x000fe20003820000 */
[----:B-1----:R-:W-:Y:S01]  /*0d30*/  ULEA UR6, UR6, UR7, 0x18 ;  /* 0x0000000706067291 */ /* 0x002fe2000f8ec0ff */
[----:B------:R-:W1:Y:S11]  /*0d40*/  FENCE.VIEW.ASYNC.S ;  /* 0x00000000000073c6 */ /* 0x000e760000000000 */
[----:B-1----:R1:W1:Y:S01]  /*0d50*/  SYNCS.EXCH.64 URZ, [UR6+0x1c050], UR8 ;  /* 0x01c0500806ff75b2 */ /* 0x0022620008000100 */
[----:B------:R1:W1:Y:S01]  /*0d60*/  SYNCS.EXCH.64 URZ, [UR6+0x1c058], UR4 ;  /* 0x01c0580406ff75b2 */ /* 0x0002620008000100 */
[----:B------:R-:W-:Y:S01]  /*0d70*/  NOP ;  /* 0x0000000000007918 */ /* 0x000fe20000000000 */
.L_x_15:
[----:B------:R-:W5:Y:S01]  /*0d80*/  SHFL.IDX PT, R2, R3, RZ, 0x1f ;  /* 0x00001fff03027589 */ /* 0x000f6200000e0000 */
[----:B-1----:R-:W-:Y:S01]  /*0d90*/  UP2UR UR4, UPR, URZ, 0x1 ;  /* 0x00000001ff047883 */ /* 0x002fe20008000000 */
[----:B------:R-:W-:Y:S01]  /*0da0*/  ISETP.NE.AND P2, PT, R0, 0x2, PT ;  /* 0x000000020000780c */ /* 0x000fe20003f45270 */
[----:B------:R-:W-:Y:S01]  /*0db0*/  UISETP.NE.AND UP0, UPT, UR51, URZ, UPT ;  /* 0x000000ff3300728c */ /* 0x000fe2000bf05270 */
[----:B------:R-:W-:Y:S01]  /*0dc0*/  NOP ;  /* 0x0000000000007918 */ /* 0x000fe20000000000 */
[----:B------:R-:W-:Y:S02]  /*0dd0*/  USEL UR5, URZ, 0x2, !UP4 ;  /* 0x00000002ff057887 */ /* 0x000fe4000e000000 */
[----:B------:R-:W-:Y:S02]  /*0de0*/  USEL UR6, URZ, 0x2, !UP0 ;  /* 0x00000002ff067887 */ /* 0x000fe4000c000000 */
[----:B------:R-:W-:Y:S02]  /*0df0*/  UISETP.NE.AND UP0, UPT, UR4, URZ, UPT ;  /* 0x000000ff0400728c */ /* 0x000fe4000bf05270 */
[----:B------:R-:W-:-:S02]  /*0e00*/  USEL UR6, UR6, 0x1, !UP5 ;  /* 0x0000000106067887 */ /* 0x000fc4000e800000 */
[----:B------:R-:W-:Y:S01]  /*0e10*/  USEL UR5, UR5, 0x1, !UP5 ;  /* 0x0000000105057887 */ /* 0x000fe2000e800000 */
[----:B-----5:R-:W-:-:S13]  /*0e20*/  ISETP.NE.AND P1, PT, R2, RZ, PT ;  /* 0x000000ff0200720c */ /* 0x020fda0003f25270 */
[----:B------:R-:W-:Y:S05]  /*0e30*/  @P1 BRA `(.L_x_16) ;  /* 0x0000000000401947 */ /* 0x000fea0003800000 */
[----:B------:R-:W1:Y:S01]  /*0e40*/  S2UR UR8, SR_CgaCtaId ;  /* 0x00000000000879c3 */ /* 0x000e620000008800 */
        /* <DEDUP_REMOVED lines=15> */
.L_x_16:
[----:B------:R-:W-:Y:S01]  /*0f40*/  NOP ;  /* 0x0000000000007918 */ /* 0x000fe20000000000 */
[----:B------:R-:W-:Y:S05]  /*0f50*/  @!P2 BRA `(.L_x_17) ;  /* 0x000000000024a947 */ /* 0x000fea0003800000 */
[----:B------:R-:W-:Y:S01]  /*0f60*/  ISETP.NE.AND P1, PT, R0, RZ, PT ;  /* 0x000000ff0000720c */ /* 0x000fe20003f25270 */
[----:B------:R-:W-:Y:S02]  /*0f70*/  UP2UR UR4, UPR, URZ, 0x1 ;  /* 0x00000001ff047883 */ /* 0x000fe40008000000 */
[----:B------:R-:W-:Y:S01]  /*0f80*/  UPLOP3.LUT UP0, UPT, UPT, UPT, UPT, 0x80, 0x8 ;  /* 0x000000000008789c */ /* 0x000fe20003f0f070 */
[----:B------:R-:W-:-:S03]  /*0f90*/  UMOV UR7, URZ ;  /* 0x000000ff00077c82 */ /* 0x000fc60008000000 */
[----:B------:R-:W-:Y:S02]  /*0fa0*/  UP2UR UR40, UPR, URZ, 0x1 ;  /* 0x00000001ff287883 */ /* 0x000fe40008000000 */
[----:B------:R-:W-:-:S04]  /*0fb0*/  UISETP.NE.AND UP0, UPT, UR4, URZ, UPT ;  /* 0x000000ff0400728c */ /* 0x000fc8000bf05270 */
[----:B------:R-:W-:Y:S07]  /*0fc0*/  @P1 BRA `(.L_x_18) ;  /* 0x00000000001c1947 */ /* 0x000fee0003800000 */
[----:B------:R-:W-:Y:S01]  /*0fd0*/  UMOV UR7, 0x1 ;  /* 0x0000000100077882 */ /* 0x000fe20000000000 */
[----:B------:R-:W-:Y:S05]  /*0fe0*/  BRA `(.L_x_18) ;  /* 0x0000000000147947 */ /* 0x000fea0003800000 */
.L_x_17:
[----:B------:R-:W-:Y:S02]  /*0ff0*/  UP2UR UR4, UPR, URZ, 0x1 ;  /* 0x00000001ff047883 */ /* 0x000fe40008000000 */
[----:B------:R-:W-:Y:S01]  /*1000*/  UPLOP3.LUT UP0, UPT, UPT, UPT, UPT, 0x40, 0x4 ;  /* 0x000000000004789c */ /* 0x000fe20003f0e870 */
[----:B------:R-:W-:-:S03]  /*1010*/  UMOV UR7, 0x2 ;  /* 0x0000000200077882 */ /* 0x000fc60000000000 */
[----:B------:R-:W-:Y:S02]  /*1020*/  UP2UR UR40, UPR, URZ, 0x1 ;  /* 0x00000001ff287883 */ /* 0x000fe40008000000 */
[----:B------:R-:W-:Y:S02]  /*1030*/  UISETP.NE.AND UP0, UPT, UR4, URZ, UPT ;  /* 0x000000ff0400728c */ /* 0x000fe4000bf05270 */
.L_x_18:
[----:B------:R-:W5:Y:S02]  /*1040*/  SHFL.IDX PT, R2, R3, RZ, 0x1f ;  /* 0x00001fff03027589 */ /* 0x000f6400000e0000 */
[----:B-----5:R-:W-:-:S13]  /*1050*/  ISETP.NE.AND P1, PT, R2, RZ, PT ;  /* 0x000000ff0200720c */ /* 0x020fda0003f25270 */
[----:B------:R-:W-:Y:S05]  /*1060*/  @P1 BRA `(.L_x_19) ;  /* 0x0000000000301947 */ /* 0x000fea0003800000 */
[----:B-1----:R-:W1:Y:S01]  /*1070*/  S2UR UR8, SR_CgaCtaId ;  /* 0x00000000000879c3 */ /* 0x002e620000008800 */
[----:B------:R-:W-:Y:S01]  /*1080*/  UMOV UR9, 0x400 ;  /* 0x0000040000097882 */ /* 0x000fe20000000000 */
[----:B------:R-:W-:Y:S01]  /*1090*/  UMOV UR4, 0x80 ;  /* 0x0000008000047882 */ /* 0x000fe20000000000 */
[----:B------:R-:W-:Y:S01]  /*10a0*/  ELECT P1, URZ, PT ;  /* 0x0000000000ff782f */ /* 0x000fe20003820000 */
[----:B------:R-:W-:-:S04]  /*10b0*/  UIADD3 UR10, UPT, UPT, -UR4, 0x100000, URZ ;  /* 0x00100000040a7890 */ /* 0x000fc8000fffe1ff */
[----:B------:R-:W-:Y:S02]  /*10c0*/  USHF.L.U32 UR11, UR10, 0xb, URZ ;  /* 0x0000000b0a0b7899 */ /* 0x000fe400080006ff */
[----:B------:R-:W-:Y:S02]  /*10d0*/  USHF.L.U32 UR10, UR10, 0x1, URZ ;  /* 0x000000010a0a7899 */ /* 0x000fe400080006ff */
[----:B-1----:R-:W-:Y:S01]  /*10e0*/  ULEA UR8, UR8, UR9, 0x18 ;  /* 0x0000000908087291 */ /* 0x002fe2000f8ec0ff */
[----:B------:R-:W1:Y:S11]  /*10f0*/  FENCE.VIEW.ASYNC.S ;  /* 0x00000000000073c6 */ /* 0x000e760000000000 */
[----:B-1----:R1:W1:Y:S01]  /*1100*/  SYNCS.EXCH.64 URZ, [UR8+0x1c070], UR10 ;  /* 0x01c0700a08ff75b2 */ /* 0x0022620008000100 */
[----:B------:R1:W1:Y:S01]  /*1110*/  SYNCS.EXCH.64 URZ, [UR8+0x1c078], UR10 ;  /* 0x01c0780a08ff75b2 */ /* 0x0002620008000100 */
[----:B------:R-:W-:Y:S01]  /*1120*/  NOP ;  /* 0x0000000000007918 */ /* 0x000fe20000000000 */
.L_x_19:
[----:B------:R-:W-:Y:S01]  /*1130*/  NOP ;  /* 0x0000000000007918 */ /* 0x000fe20000000000 */
[----:B------:R-:W-:Y:S05]  /*1140*/  @!P2 BRA `(.L_x_20) ;  /* 0x000000000024a947 */ /* 0x000fea0003800000 */
[----:B------:R-:W-:Y:S01]  /*1150*/  ISETP.NE.AND P1, PT, R0, 0x1, PT ;  /* 0x000000010000780c */ /* 0x000fe20003f25270 */
[----:B-1----:R-:W-:Y:S02]  /*1160*/  UP2UR UR8, UPR, URZ, 0x1 ;  /* 0x00000001ff087883 */ /* 0x002fe40008000000 */
[----:B------:R-:W-:Y:S01]  /*1170*/  UPLOP3.LUT UP0, UPT, UPT, UPT, UPT, 0x80, 0x8 ;  /* 0x000000000008789c */ /* 0x000fe20003f0f070 */
[----:B------:R-:W-:-:S03]  /*1180*/  UMOV UR4, URZ ;  /* 0x000000ff00047c82 */ /* 0x000fc60008000000 */
[----:B------:R-:W-:Y:S02]  /*1190*/  UP2UR UR39, UPR, URZ, 0x1 ;  /* 0x00000001ff277883 */ /* 0x000fe40008000000 */
[----:B------:R-:W-:-:S04]  /*11a0*/  UISETP.NE.AND UP0, UPT, UR8, URZ, UPT ;  /* 0x000000ff0800728c */ /* 0x000fc8000bf05270 */
[----:B------:R-:W-:Y:S07]  /*11b0*/  @P1 BRA `(.L_x_21) ;  /* 0x00000000001c1947 */ /* 0x000fee0003800000 */
[----:B------:R-:W-:Y:S01]  /*11c0*/  UMOV UR4, 0x1 ;  /* 0x0000000100047882 */ /* 0x000fe20000000000 */
[----:B------:R-:W-:Y:S05]  /*11d0*/  BRA `(.L_x_21) ;  /* 0x0000000000147947 */ /* 0x000fea0003800000 */
.L_x_20:
[----:B-1----:R-:W-:Y:S02]  /*11e0*/  UP2UR UR8, UPR, URZ, 0x1 ;  /* 0x00000001ff087883 */ /* 0x002fe40008000000 */
[----:B------:R-:W-:Y:S01]  /*11f0*/  UPLOP3.LUT UP0, UPT, UPT, UPT, UPT, 0x40, 0x4 ;  /* 0x000000000004789c */ /* 0x000fe20003f0e870 */
[----:B------:R-:W-:-:S03]  /*1200*/  UMOV UR4, 0x2 ;  /* 0x0000000200047882 */ /* 0x000fc60000000000 */
[----:B------:R-:W-:Y:S02]  /*1210*/  UP2UR UR39, UPR, URZ, 0x1 ;  /* 0x00000001ff277883 */ /* 0x000fe40008000000 */
[----:B------:R-:W-:Y:S02]  /*1220*/  UISETP.NE.AND UP0, UPT, UR8, URZ, UPT ;  /* 0x000000ff0800728c */ /* 0x000fe4000bf05270 */
.L_x_21:
[----:B------:R-:W1:Y:S02]  /*1230*/  SHFL.IDX PT, R2, R3, RZ, 0x1f ;  /* 0x00001fff03027589 */ /* 0x000e6400000e0000 */
        /* <DEDUP_REMOVED lines=13> */
[----:B------:R-:W-:Y:S01]  /*1310*/  NOP ;  /* 0x0000000000007918 */ /* 0x000fe20000000000 */
.L_x_22:
        /* <DEDUP_REMOVED lines=19> */
[----:B------:R1:W1:Y:S01]  /*1450*/  SYNCS.EXCH.64 URZ, [UR10+0x1c098], UR12 ;  /* 0x01c0980c0aff75b2 */ /* 0x0002620008000100 */
[----:B------:R1:W1:Y:S01]  /*1460*/  SYNCS.EXCH.64 URZ, [UR10+0x1c0a8], UR8 ;  /* 0x01c0a8080aff75b2 */ /* 0x0002620008000100 */
[----:B------:R-:W-:Y:S01]  /*1470*/  NOP ;  /* 0x0000000000007918 */ /* 0x000fe20000000000 */
.L_x_23:
        /* <DEDUP_REMOVED lines=22> */
.L_x_24:
[----:B------:R-:W5:Y:S01]  /*15e0*/  SHFL.IDX PT, R2, R3, RZ, 0x1f ;  /* 0x00001fff03027589 */ /* 0x000f6200000e0000 */
[----:B------:R-:W1:Y:S01]  /*15f0*/  S2UR UR36, SR_CTAID.X ;  /* 0x00000000002479c3 */ /* 0x000e620000002500 */
[----:B------:R-:W-:Y:S01]  /*1600*/  NOP ;  /* 0x0000000000007918 */ /* 0x000fe20000000000 */
[----:B-----5:R-:W-:-:S13]  /*1610*/  ISETP.NE.AND P1, PT, R2, RZ, PT ;  /* 0x000000ff0200720c */ /* 0x020fda0003f25270 */
[----:B-1----:R-:W-:Y:S05]  /*1620*/  @P1 BRA `(.L_x_25) ;  /* 0x0000000000301947 */ /* 0x002fea0003800000 */
        /* <DEDUP_REMOVED lines=12> */
.L_x_25:
[----:B------:R-:W-:Y:S01]  /*16f0*/  ISETP.GT.AND P1, PT, R0, 0x3, PT ;  /* 0x000000030000780c */ /* 0x000fe20003f24270 */
[----:B------:R-:W-:Y:S01]  /*1700*/  NOP ;  /* 0x0000000000007918 */ /* 0x000fe20000000000 */
[----:B-1234-:R-:W-:Y:S11]  /*1710*/  BAR.SYNC.DEFER_BLOCKING 0x0 ;  /* 0x0000000000007b1d */ /* 0x01eff60000010000 */
[----:B------:R-:W-:Y:S05]  /*1720*/  @P1 BRA `(.L_x_26) ;  /* 0x0000010000901947 */ /* 0x000fea0003800000 */
[----:B------:R-:W-:-:S13]  /*1730*/  ISETP.GE.U32.AND P0, PT, R0, 0x2, PT ;  /* 0x000000020000780c */ /* 0x000fda0003f06070 */
[----:B------:R-:W-:Y:S05]  /*1740*/  @!P0 BRA `(.L_x_27) ;  /* 0x000000b400648947 */ /* 0x000fea0003800000 */
[----:B------:R-:W-:Y:S05]  /*1750*/  @!P2 BRA `(.L_x_28) ;  /* 0x0000002c0098a947 */ /* 0x000fea0003800000 */
[----:B------:R-:W-:-:S08]  /*1760*/  NOP ;  /* 0x0000000000007918 */ /* 0x000fd00000000000 */
[----:B------:R-:W1:-:S00]  /*1770*/  USETMAXREG.DEALLOC.CTAPOOL 0x20 ;  /* 0x00000020000079c8 */ /* 0x000e4000080e0500 */
[----:B-1----:R-:W1:Y:S02]  /*1780*/  LDC R0, c[0x0][0x900] ;  /* 0x00024000ff007b82 */ /* 0x002e640000000800 */
[----:B-1----:R-:W-:-:S13]  /*1790*/  ISETP.LE.AND P0, PT, R0, UR36, PT ;  /* 0x0000002400007c0c */ /* 0x002fda000bf03270 */
[----:B------:R-:W-:Y:S05]  /*17a0*/  @P0 EXIT ;  /* 0x000000000000094d */ /* 0x000fea0003800000 */
[----:B------:R-:W1:Y:S01]  /*17b0*/  S2UR UR4, SR_CgaCtaId ;  /* 0x00000000000479c3 */ /* 0x000e620000008800 */
[----:B------:R-:W-:Y:S01]  /*17c0*/  UMOV UR7, 0x400 ;  /* 0x0000040000077882 */ /* 0x000fe20000000000 */
[----:B------:R-:W-:Y:S01]  /*17d0*/  HFMA2 R4, -RZ, RZ, 0, 0 ;  /* 0x00000000ff047431 */ /* 0x000fe200000001ff */
[----:B------:R-:W-:Y:S01]  /*17e0*/  PRMT R3, RZ, 0x7610, R3 ;  /* 0x00007610ff037816 */ /* 0x000fe20000000003 */
[----:B------:R-:W-:Y:S02]  /*17f0*/  ULOP3.LUT UR23, UR6, 0x1, URZ, 0xc0, !UPT ;  /* 0x0000000106177892 */ /* 0x000fe4000f8ec0ff */
[----:B------:R-:W-:Y:S01]  /*1800*/  ULOP3.LUT UR22, UR5, 0x1, URZ, 0xc0, !UPT ;  /* 0x0000000105167892 */ /* 0x000fe2000f8ec0ff */
[----:B------:R-:W-:Y:S01]  /*1810*/  UMOV UR31, URZ ;  /* 0x000000ff001f7c82 */ /* 0x000fe20008000000 */
[----:B------:R-:W-:Y:S01]  /*1820*/  UMOV UR30, 0x1 ;  /* 0x00000001001e7882 */ /* 0x000fe20000000000 */
[----:B------:R-:W-:Y:S01]  /*1830*/  UMOV UR29, 0x1 ;  /* 0x00000001001d7882 */ /* 0x000fe20000000000 */
[----:B------:R-:W-:Y:S01]  /*1840*/  UMOV UR28, 0x1 ;  /* 0x00000001001c7882 */ /* 0x000fe20000000000 */
[----:B------:R-:W-:Y:S01]  /*1850*/  UMOV UR21, URZ ;  /* 0x000000ff00157c82 */ /* 0x000fe20008000000 */
[----:B-1----:R-:W-:-:S04]  /*1860*/  ULEA UR4, UR4, UR7, 0x18 ;  /* 0x0000000704047291 */ /* 0x002fc8000f8ec0ff */
[----:B------:R-:W-:-:S04]  /*1870*/  UIADD3 UR4, UPT, UPT, UR4, 0x8000, URZ ;  /* 0x0000800004047890 */ /* 0x000fc8000fffe0ff */
[----:B------:R-:W-:-:S03]  /*1880*/  USHF.R.U32.HI UR32, URZ, 0x4, UR4 ;  /* 0x00000004ff207899 */ /* 0x000fc60008011604 */
[----:B------:R-:W-:Y:S01]  /*1890*/  UMOV UR4, URZ ;  /* 0x000000ff00047c82 */ /* 0x000fe20008000000 */
[----:B------:R-:W-:-:S04]  /*18a0*/  ULOP3.LUT UR32, UR32, 0x3fff, URZ, 0xc0, !UPT ;  /* 0x00003fff20207892 */ /* 0x000fc8000f8ec0ff */
[----:B------:R-:W-:-:S12]  /*18b0*/  ULOP3.LUT UR24, UR32, 0x10000, URZ, 0xfc, !UPT ;  /* 0x0001000020187892 */ /* 0x000fd8000f8efcff */
.L_x_89:
[----:B------:R-:W1:Y:S01]  /*18c0*/  LDCU.64 UR6, c[0x0][0x908] ;  /* 0x00012100ff0677ac */ /* 0x000e620008000a00 */
[----:B--2---:R-:W2:Y:S01]  /*18d0*/  LDCU UR5, c[0x0][0x904] ;  /* 0x00012080ff0577ac */ /* 0x004ea20008000800 */
[----:B-1----:R-:W-:Y:S01]  /*18e0*/  UIMAD.WIDE.U32 UR8, UR36, UR6, URZ ;  /* 0x00000006240872a5 */ /* 0x002fe2000f8e00ff */
[----:B------:R-:W1:Y:S01]  /*18f0*/  LDCU UR6, c[0x0][0x380] ;  /* 0x00007000ff0677ac */ /* 0x000e620008000800 */
[----:B--2---:R-:W-:Y:S02]  /*1900*/  UISETP.NE.AND UP0, UPT, UR5, 0x1, UPT ;  /* 0x000000010500788c */ /* 0x004fe4000bf05270 */
[----:B------:R-:W-:-:S04]  /*1910*/  USHF.R.U32.HI UR7, URZ, UR7, UR9 ;  /* 0x00000007ff077299 */ /* 0x000fc80008011609 */
[----:B------:R-:W-:-:S04]  /*1920*/  USEL UR7, UR36, UR7, !UP0 ;  /* 0x0000000724077287 */ /* 0x000fc8000c000000 */
[----:B------:R-:W-:-:S04]  /*1930*/  UIADD3 UR7, UPT, UPT, -UR7, URZ, URZ ;  /* 0x000000ff07077290 */ /* 0x000fc8000fffe1ff */
[----:B------:R-:W-:-:S04]  /*1940*/  UIMAD UR5, UR5, UR7, UR36 ;  /* 0x00000007050572a4 */ /* 0x000fc8000f8e0224 */
[----:B------:R-:W-:-:S04]  /*1950*/  USHF.L.U32 UR5, UR5, 0x8, URZ ;  /* 0x0000000805057899 */ /* 0x000fc800080006ff */
[----:B-1----:R-:W-:-:S09]  /*1960*/  UISETP.GE.AND UP0, UPT, UR5, UR6, UPT ;  /* 0x000000060500728c */ /* 0x002fd2000bf06270 */
[----:B------:R-:W-:Y:S05]  /*1970*/  BRA.U UP0, `(.L_x_29) ;  /* 0x0000002900f87547 */ /* 0x000fea000b800000 */
[----:B------:R-:W-:-:S13]  /*1980*/  LOP3.LUT P0, RZ, R3, 0xff, RZ, 0xc0, !PT ;  /* 0x000000ff03ff7812 */ /* 0x000fda000780c0ff */
[----:B------:R-:W-:Y:S05]  /*1990*/  @P0 BRA `(.L_x_30) ;  /* 0x0000000000940947 */ /* 0x000fea0003800000 */
[----:B------:R-:W1:Y:S01]  /*19a0*/  S2UR UR6, SR_CgaCtaId ;  /* 0x00000000000679c3 */ /* 0x000e620000008800 */
[----:B------:R-:W-:Y:S01]  /*19b0*/  UMOV UR7, 0x40 ;  /* 0x0000004000077882 */ /* 0x000fe20000000000 */
[----:B------:R-:W-:Y:S01]  /*19c0*/  NOP ;  /* 0x0000000000007918 */ /* 0x000fe20000000000 */
[----:B------:R-:W-:Y:S01]  /*19d0*/  UMOV UR5, 0x400 ;  /* 0x0000040000057882 */ /* 0x000fe20000000000 */
[----:B-1----:R-:W-:Y:S02]  /*19e0*/  ULEA UR7, UR6, UR7, 0x18 ;  /* 0x0000000706077291 */ /* 0x002fe4000f8ec0ff */
[----:B------:R-:W-:-:S07]  /*19f0*/  ULEA UR6, UR6, UR5, 0x18 ;  /* 0x0000000506067291 */ /* 0x000fce000f8ec0ff */
[----:B------:R-:W1:Y:S02]  /*1a00*/  LDS.U8 R0, [UR7+0x1c] ;  /* 0x00001c07ff007984 */ /* 0x000e640008000000 */
[----:B-1----:R-:W-:-:S13]  /*1a10*/  ISETP.NE.AND P0, PT, R0, RZ, PT ;  /* 0x000000ff0000720c */ /* 0x002fda0003f05270 */
[----:B------:R-:W-:Y:S05]  /*1a20*/  @P0 BRA `(.L_x_31) ;  /* 0x0000000000580947 */ /* 0x000fea0003800000 */
[----:B------:R-:W-:-:S13]  /*1a30*/  ELECT P0, URZ, PT ;  /* 0x0000000000ff782f */ /* 0x000fda0003800000 */
[----:B------:R-:W-:Y:S05]  /*1a40*/  @!P0 BRA `(.L_x_32) ;  /* 0x0000000000608947 */ /* 0x000fea0003800000 */
[----:B------:R-:W-:Y:S01]  /*1a50*/  UMOV UR5, 0x10 ;  /* 0x0000001000057882 */ /* 0x000fe20000000000 */
[----:B------:R-:W-:Y:S01]  /*1a60*/  HFMA2 R2, -RZ, RZ, 0, 5.9604644775390625e-08 ;  /* 0x00000001ff027431 */ /* 0x000fe200000001ff */
[----:B------:R-:W-:-:S03]  /*1a70*/  MOV R3, 0xffff ;  /* 0x0000ffff00037802 */ /* 0x000fc60000000f00 */
[----:B------:R-:W-:Y:S04]  /*1a80*/  DEPBAR.LE SB1, 0x36 ;  /* 0x00009d800000791a */ /* 0x000fe80000000000 */
[----:B------:R-:W1:Y:S02]  /*1a90*/  UTCATOMSWS.FIND_AND_SET.ALIGN UP0, UR5, UR5 ;  /* 0x00000005000575e3 */ /* 0x000e640008000800 */
[----:B-1----:R-:W-:Y:S01]  /*1aa0*/  MOV R0, UR5 ;  /* 0x0000000500007c02 */ /* 0x002fe20008000f00 */
[----:B------:R-:W-:Y:S06]  /*1ab0*/  BRA.U UP0, `(.L_x_33) ;  /* 0x0000000100187547 */ /* 0x000fec000b800000 */
.L_x_34:
[----:B------:R-:W-:Y:S05]  /*1ac0*/  NANOSLEEP 0x64 ;  /* 0x000000640000795d */ /* 0x000fea0003800000 */
[----:B------:R-:W-:-:S05]  /*1ad0*/  UMOV UR5, 0x10 ;  /* 0x0000001000057882 */ /* 0x000fca0000000000 */
[----:B------:R-:W-:Y:S04]  /*1ae0*/  DEPBAR.LE SB1, 0x36 ;  /* 0x00009d800000791a */ /* 0x000fe80000000000 */
[----:B------:R-:W1:Y:S02]  /*1af0*/  UTCATOMSWS.FIND_AND_SET.ALIGN UP0, UR5, UR5 ;  /* 0x00000005000575e3 */ /* 0x000e640008000800 */
[----:B-1----:R-:W-:Y:S01]  /*1b00*/  MOV R0, UR5 ;  /* 0x0000000500007c02 */ /* 0x002fe20008000f00 */
[----:B------:R-:W-:Y:S05]  /*1b10*/  BRA.U !UP0, `(.L_x_34) ;  /* 0xfffffffd08e87547 */ /* 0x000fea000b83ffff */
.L_x_33:
[-C--:B------:R-:W-:Y:S02]  /*1b20*/  SHF.L.U32 R3, R3, R0.reuse, RZ ;  /* 0x0000000003037219 */ /* 0x080fe400000006ff */
[----:B------:R-:W-:Y:S01]  /*1b30*/  SHF.L.U32 R2, R2, R0, RZ ;  /* 0x0000000002027219 */ /* 0x000fe200000006ff */
[----:B------:R-:W-:Y:S02]  /*1b40*/  IMAD.SHL.U32 R0, R0, 0x20, RZ ;  /* 0x0000002000007824 */ /* 0x000fe400078e00ff */
[----:B------:R1:W-:Y:S04]  /*1b50*/  ATOMS.OR RZ, [UR7+0x14], R3 ;  /* 0x00001403ffff798c */ /* 0x0003e8000b000007 */
[----:B------:R1:W-:Y:S04]  /*1b60*/  ATOMS.OR RZ, [UR7+0x18], R2 ;  /* 0x00001802ffff798c */ /* 0x0003e8000b000007 */
[----:B------:R1:W-:Y:S01]  /*1b70*/  STS [UR6+0x1c0e0], R0 ;  /* 0x01c0e000ff007988 */ /* 0x0003e20008000806 */
[----:B------:R-:W-:Y:S05]  /*1b80*/  BRA `(.L_x_32) ;  /* 0x0000000000107947 */ /* 0x000fea0003800000 */
.L_x_31:
[----:B------:R-:W-:Y:S02]  /*1b90*/  MOV R0, 0xffffffff ;  /* 0xffffffff00007802 */ /* 0x000fe40000000f00 */
[----:B------:R-:W-:-:S03]  /*1ba0*/  MOV R2, 0x1bd0 ;  /* 0x00001bd000027802 */ /* 0x000fc60000000f00 */
[----:B------:R1:W-:Y:S04]  /*1bb0*/  STS [UR6+0x1c0e0], R0 ;  /* 0x01c0e000ff007988 */ /* 0x0003e80008000806 */
[----:B-1----:R-:W-:Y:S05]  /*1bc0*/  CALL.REL.NOINC `($__internal_1_$__cuda_sm10x_tcgen05_guardrail_trap_phase_invalid_during_alloc) ;  /* 0x0000014400d87944 */ /* 0x002fea0003c00000 */
.L_x_32:
[----:B------:R-:W-:Y:S05]  /*1bd0*/  WARPSYNC.ALL ;  /* 0x0000000000007948 */ /* 0x000fea0003800000 */
[----:B------:R-:W-:Y:S01]  /*1be0*/  NOP ;  /* 0x0000000000007918 */ /* 0x000fe20000000000 */
.L_x_30:
[----:B------:R-:W2:Y:S01]  /*1bf0*/  LDCU UR5, c[0x0][0x384] ;  /* 0x00007080ff0577ac */ /* 0x000ea20008000800 */
[----:B-1----:R-:W-:Y:S01]  /*1c00*/  HFMA2 R3, -RZ, RZ, 0, 5.9604644775390625e-08 ;  /* 0x00000001ff037431 */ /* 0x002fe200000001ff */
[----:B--2---:R-:W-:-:S09]  /*1c10*/  UISETP.NE.AND UP0, UPT, UR5, URZ, UPT ;  /* 0x000000ff0500728c */ /* 0x004fd2000bf05270 */
[----:B------:R-:W-:Y:S05]  /*1c20*/  BRA.U !UP0, `(.L_x_29) ;  /* 0x00000029084c7547 */ /* 0x000fea000b800000 */
[----:B------:R-:W-:Y:S04]  /*1c30*/  BSSY.RECONVERGENT B0, `(.L_x_35) ;  /* 0x0000003000007945 */ /* 0x000fe80003800200 */
[----:B------:R-:W-:Y:S05]  /*1c40*/  @!P4 BRA `(.L_x_36) ;  /* 0x000000000004c947 */ /* 0x000fea0003800000 */
[----:B------:R-:W-:Y:S05]  /*1c50*/  BPT.TRAP 0x1 ;  /* 0x000000040000795c */ /* 0x000fea0000300000 */
.L_x_36:
[----:B------:R-:W-:Y:S05]  /*1c60*/  BSYNC.RECONVERGENT B0 ;  /* 0x0000000000007941 */ /* 0x000fea0003800200 */
.L_x_35:
[----:B------:R-:W1:Y:S01]  /*1c70*/  S2UR UR20, SR_CgaCtaId ;  /* 0x00000000001479c3 */ /* 0x000e620000008800 */
[----:B------:R-:W-:Y:S01]  /*1c80*/  UMOV UR6, 0x400 ;  /* 0x0000040000067882 */ /* 0x000fe20000000000 */
[----:B------:R-:W-:Y:S01]  /*1c90*/  SHF.L.U32 R0, R4, 0x1f, RZ ;  /* 0x0000001f04007819 */ /* 0x000fe200000006ff */
[----:B-1----:R-:W-:-:S09]  /*1ca0*/  ULEA UR20, UR20, UR6, 0x18 ;  /* 0x0000000614147291 */ /* 0x002fd2000f8ec0ff */
[----:B------:R-:W1:Y:S02]  /*1cb0*/  SYNCS.PHASECHK.TRANS64.TRYWAIT P0, [UR20+0x1c000], R0 ;  /* 0x01c00000ff0075a7 */ /* 0x000e640008001114 */
[----:B-1----:R-:W-:Y:S05]  /*1cc0*/  @!P0 BRA `(.L_x_37) ;  /* 0x00000130007c8947 */ /* 0x002fea0003800000 */
.L_x_375:
[----:B------:R-:W-:Y:S05]  /*1cd0*/  BRA.U !UP1, `(.L_x_38) ;  /* 0x0000000109047547 */ /* 0x000fea000b800000 */
[----:B------:R-:W-:Y:S05]  /*1ce0*/  BPT.TRAP 0x1 ;  /* 0x000000040000795c */ /* 0x000fea0000300000 */
.L_x_38:
[----:B------:R-:W-:Y:S01]  /*1cf0*/  ULEA UR6, UR4, UR20, 0x3 ;  /* 0x0000001404067291 */ /* 0x000fe2000f8e18ff */
[----:B-1----:R-:W-:Y:S01]  /*1d00*/  MOV R2, UR21 ;  /* 0x0000001500027c02 */ /* 0x002fe20008000f00 */
[----:B------:R-:W-:-:S03]  /*1d10*/  UISETP.NE.AND UP4, UPT, UR23, URZ, UPT ;  /* 0x000000ff1700728c */ /* 0x000fc6000bf85270 */
[----:B------:R-:W-:-:S04]  /*1d20*/  SHF.L.U32 R2, R2, 0x1f, RZ ;  /* 0x0000001f02027819 */ /* 0x000fc800000006ff */
[----:B------:R-:W1:Y:S02]  /*1d30*/  SYNCS.PHASECHK.TRANS64.TRYWAIT P0, [UR6+0x1c020], R2 ;  /* 0x01c02002ff0075a7 */ /* 0x000e640008001106 */
[----:B-1----:R-:W-:Y:S05]  /*1d40*/  @!P0 BRA `(.L_x_39) ;  /* 0x0000013000748947 */ /* 0x002fea0003800000 */
.L_x_377:
[----:B------:R-:W-:-:S04]  /*1d50*/  UIADD3 UR27, UPT, UPT, UR4, 0x1, URZ ;  /* 0x00000001041b7890 */ /* 0x000fc8000fffe0ff */
[----:B------:R-:W-:-:S04]  /*1d60*/  UISETP.NE.AND UP0, UPT, UR27, 0x3, UPT ;  /* 0x000000031b00788c */ /* 0x000fc8000bf05270 */
[----:B------:R-:W-:Y:S02]  /*1d70*/  USEL UR7, URZ, 0x1, UP0 ;  /* 0x00000001ff077887 */ /* 0x000fe40008000000 */
[----:B------:R-:W-:Y:S02]  /*1d80*/  USEL UR27, UR27, URZ, UP0 ;  /* 0x000000ff1b1b7287 */ /* 0x000fe40008000000 */
[----:B------:R-:W-:Y:S01]  /*1d90*/  ULOP3.LUT UR21, UR21, UR7, URZ, 0x3c, !UPT ;  /* 0x0000000715157292 */ /* 0x000fe2000f8e3cff */
[----:B------:R-:W-:Y:S11]  /*1da0*/  BRA.U UP4, `(.L_x_40) ;  /* 0x0000000104047547 */ /* 0x000ff6000b800000 */
[----:B------:R-:W-:Y:S05]  /*1db0*/  BPT.TRAP 0x1 ;  /* 0x000000040000795c */ /* 0x000fea0000300000 */
.L_x_40:
[----:B-1----:R-:W-:Y:S01]  /*1dc0*/  IMAD.U32 R2, RZ, RZ, UR28 ;  /* 0x0000001cff027e24 */ /* 0x002fe2000f8e00ff */
[----:B------:R-:W-:Y:S01]  /*1dd0*/  USHF.R.U32.HI UR8, URZ, 0x4, UR20 ;  /* 0x00000004ff087899 */ /* 0x000fe20008011614 */
[----:B------:R-:W-:-:S03]  /*1de0*/  CS2R R6, SRZ ;  /* 0x0000000000067805 */ /* 0x000fc6000001ff00 */
[----:B------:R-:W-:Y:S01]  /*1df0*/  SHF.L.U32 R2, R2, 0x1f, RZ ;  /* 0x0000001f02027819 */ /* 0x000fe200000006ff */
[----:B------:R-:W-:-:S03]  /*1e00*/  ULOP3.LUT UR8, UR8, 0x3fff, URZ, 0xc0, !UPT ;  /* 0x00003fff08087892 */ /* 0x000fc6000f8ec0ff */
[----:B------:R-:W1:Y:S01]  /*1e10*/  SYNCS.PHASECHK.TRANS64.TRYWAIT P0, [UR20+0x1c058], R2 ;  /* 0x01c05802ff0075a7 */ /* 0x000e620008001114 */
[----:B------:R-:W-:Y:S01]  /*1e20*/  ULOP3.LUT UR8, UR8, 0x10000, URZ, 0xfc, !UPT ;  /* 0x0001000008087892 */ /* 0x000fe2000f8efcff */
[----:B-1----:R-:W-:Y:S11]  /*1e30*/  @!P0 BRA `(.L_x_41) ;  /* 0x0000013000508947 */ /* 0x002ff60003800000 */
.L_x_379:
[----:B-1----:R-:W-:Y:S01]  /*1e40*/  IMAD.MOV.U32 R5, RZ, RZ, RZ ;  /* 0x000000ffff057224 */ /* 0x002fe200078e00ff */
[----:B------:R-:W-:Y:S01]  /*1e50*/  R2UR UR9, R7 ;  /* 0x00000000070972ca */ /* 0x000fe200000e0000 */
[----:B------:R-:W-:Y:S01]  /*1e60*/  IMAD.MOV.U32 R2, RZ, RZ, RZ ;  /* 0x000000ffff027224 */ /* 0x000fe200078e00ff */
[----:B------:R-:W-:Y:S01]  /*1e70*/  R2UR UR7, R6 ;  /* 0x00000000060772ca */ /* 0x000fe200000e0000 */
[----:B------:R-:W-:Y:S01]  /*1e80*/  ULEA UR40, UR4, UR24, 0xa ;  /* 0x0000001804287291 */ /* 0x000fe2000f8e50ff */
[----:B------:R-:W-:Y:S01]  /*1e90*/  R2UR UR10, R5 ;  /* 0x00000000050a72ca */ /* 0x000fe200000e0000 */
[----:B------:R-:W-:Y:S01]  /*1ea0*/  UIADD3 UR48, UPT, UPT, UR8, 0x2, URZ ;  /* 0x0000000208307890 */ /* 0x000fe2000fffe0ff */
[----:B------:R-:W-:Y:S01]  /*1eb0*/  R2UR UR4, R2 ;  /* 0x00000000020472ca */ /* 0x000fe200000e0000 */
[----:B------:R-:W-:Y:S02]  /*1ec0*/  UIADD3 UR18, UPT, UPT, UR40, 0x2, URZ ;  /* 0x0000000228127890 */ /* 0x000fe4000fffe0ff */
[----:B------:R-:W-:-:S02]  /*1ed0*/  UIADD3 UR46, UPT, UPT, UR8, 0x4, URZ ;  /* 0x00000004082e7890 */ /* 0x000fc4000fffe0ff */
[----:B------:R-:W-:Y:S02]  /*1ee0*/  UIADD3 UR14, UPT, UPT, UR40, 0x4, URZ ;  /* 0x00000004280e7890 */ /* 0x000fe4000fffe0ff */
[----:B------:R-:W-:Y:S02]  /*1ef0*/  UIADD3 UR44, UPT, UPT, UR8, 0x6, URZ ;  /* 0x00000006082c7890 */ /* 0x000fe4000fffe0ff */
[----:B------:R-:W-:Y:S01]  /*1f00*/  UIADD3 UR50, UPT, UPT, UR40, 0x6, URZ ;  /* 0x0000000628327890 */ /* 0x000fe2000fffe0ff */
[----:B------:R-:W-:Y:S01]  /*1f10*/  UMOV UR38, 0x0 ;  /* 0x0000000000267882 */ /* 0x000fe20000000000 */
[----:B------:R-:W-:Y:S01]  /*1f20*/  UMOV UR39, 0x8200010 ;  /* 0x0820001000277882 */ /* 0x000fe20000000000 */
[----:B------:R-:W-:Y:S01]  /*1f30*/  UMOV UR42, UR8 ;  /* 0x00000008002a7c82 */ /* 0x000fe20008000000 */
[----:B------:R-:W-:Y:S01]  /*1f40*/  UMOV UR43, 0x40004040 ;  /* 0x40004040002b7882 */ /* 0x000fe20000000000 */
        /* <DEDUP_REMOVED lines=9> */
[----:B------:R1:W-:Y:S01]  /*1fe0*/  UTCHMMA gdesc[UR42], gdesc[UR40], tmem[UR9], tmem[UR38], idesc[UR39], !UPT ;  /* 0x00ff26282a0075ea */ /* 0x0003e2000f800009 */
[----:B------:R-:W-:Y:S01]  /*1ff0*/  UMOV UR12, 0x0 ;  /* 0x00000000000c7882 */ /* 0x000fe20000000000 */
[----:B------:R-:W-:Y:S01]  /*2000*/  UMOV UR13, 0x8200010 ;  /* 0x08200010000d7882 */ /* 0x000fe20000000000 */
[----:B------:R-:W-:Y:S01]  /*2010*/  UMOV UR45, 0x40004040 ;  /* 0x40004040002d7882 */ /* 0x000fe20000000000 */
[----:B------:R-:W-:Y:S01]  /*2020*/  UMOV UR51, 0x40004040 ;  /* 0x4000404000337882 */ /* 0x000fe20000000000 */
[----:B------:R1:W-:Y:S01]  /*2030*/  UTCHMMA gdesc[UR48], gdesc[UR18], tmem[UR7], tmem[UR34], idesc[UR35], UPT ;  /* 0x00ff2212300075ea */ /* 0x0003e2000b800007 */
[----:B------:R1:W-:Y:S01]  /*2040*/  UTCHMMA gdesc[UR46], gdesc[UR14], tmem[UR10], tmem[UR16], idesc[UR17], UPT ;  /* 0x00ff100e2e0075ea */ /* 0x0003e2000b80000a */
[----:B------:R1:W-:Y:S01]  /*2050*/  UTCHMMA gdesc[UR44], gdesc[UR50], tmem[UR4], tmem[UR12], idesc[UR13], UPT ;  /* 0x00ff0c322c0075ea */ /* 0x0003e2000b800004 */
[----:B------:R-:W-:Y:S05]  /*2060*/  BRA.U UP4, `(.L_x_42) ;  /* 0x0000000104047547 */ /* 0x000fea000b800000 */
[----:B-1----:R-:W-:Y:S05]  /*2070*/  BPT.TRAP 0x1 ;  /* 0x000000040000795c */ /* 0x002fea0000300000 */
.L_x_42:
[----:B-1----:R-:W-:Y:S01]  /*2080*/  UIADD3 UR4, UPT, UPT, UR20, 0x1c050, URZ ;  /* 0x0001c05014047890 */ /* 0x002fe2000fffe0ff */
[----:B------:R-:W-:Y:S01]  /*2090*/  BSSY.RECONVERGENT B0, `(.L_x_43) ;  /* 0x0000005000007945 */ /* 0x000fe20003800200 */
[----:B------:R-:W-:-:S07]  /*20a0*/  ULOP3.LUT UR34, UR28, 0x1, URZ, 0x3c, !UPT ;  /* 0x000000011c227892 */ /* 0x000fce000f8e3cff */
[----:B------:R1:W-:Y:S01]  /*20b0*/  UTCBAR [UR4], URZ ;  /* 0x000000ff040073e9 */ /* 0x0003e200080000ff */
[----:B------:R-:W-:Y:S05]  /*20c0*/  @!P4 BRA `(.L_x_44) ;  /* 0x000000000004c947 */ /* 0x000fea0003800000 */
[----:B-1----:R-:W-:Y:S05]  /*20d0*/  BPT.TRAP 0x1 ;  /* 0x000000040000795c */ /* 0x002fea0000300000 */
.L_x_44:
[----:B-1----:R-:W-:Y:S05]  /*20e0*/  BSYNC.RECONVERGENT B0 ;  /* 0x0000000000007941 */ /* 0x002fea0003800200 */
.L_x_43:
[----:B------:R-:W1:Y:S01]  /*20f0*/  SYNCS.PHASECHK.TRANS64.TRYWAIT P0, [UR20+0x1c008], R0 ;  /* 0x01c00800ff0075a7 */ /* 0x000e620008001114 */
[----:B------:R-:W-:Y:S01]  /*2100*/  UISETP.NE.AND UP3, UPT, UR22, URZ, UPT ;  /* 0x000000ff1600728c */ /* 0x000fe2000bf65270 */
[----:B-1----:R-:W-:Y:S10]  /*2110*/  @!P0 BRA `(.L_x_45) ;  /* 0x0000012c00b08947 */ /* 0x002ff40003800000 */
.L_x_381:
[----:B------:R-:W-:Y:S05]  /*2120*/  BRA.U UP3, `(.L_x_46) ;  /* 0x0000000103047547 */ /* 0x000fea000b800000 */
[----:B------:R-:W-:Y:S05]  /*2130*/  BPT.TRAP 0x1 ;  /* 0x000000040000795c */ /* 0x000fea0000300000 */
.L_x_46:
[----:B-1----:R-:W-:Y:S02]  /*2140*/  IMAD.U32 R0, RZ, RZ, UR29 ;  /* 0x0000001dff007e24 */ /* 0x002fe4000f8e00ff */
[----:B------:R-:W-:Y:S02]  /*2150*/  HFMA2 R6, -RZ, RZ, 0, 7.62939453125e-06 ;  /* 0x00000080ff067431 */ /* 0x000fe400000001ff */
[----:B------:R-:W-:Y:S01]  /*2160*/  IMAD.MOV.U32 R5, RZ, RZ, 0x80 ;  /* 0x00000080ff057424 */ /* 0x000fe200078e00ff */
[----:B------:R-:W-:-:S04]  /*2170*/  SHF.L.U32 R0, R0, 0x1f, RZ ;  /* 0x0000001f00007819 */ /* 0x000fc800000006ff */
[----:B------:R-:W1:Y:S02]  /*2180*/  SYNCS.PHASECHK.TRANS64.TRYWAIT P0, [UR20+0x1c068], R0 ;  /* 0x01c06800ff0075a7 */ /* 0x000e640008001114 */
[----:B-1----:R-:W-:Y:S05]  /*2190*/  @!P0 BRA `(.L_x_47) ;  /* 0x0000012c00a88947 */ /* 0x002fea0003800000 */
.L_x_383:
[----:B-1----:R-:W-:Y:S01]  /*21a0*/  IMAD.MOV.U32 R2, RZ, RZ, 0x80 ;  /* 0x00000080ff027424 */ /* 0x002fe200078e00ff */
[----:B------:R-:W-:Y:S01]  /*21b0*/  R2UR UR10, R6 ;  /* 0x00000000060a72ca */ /* 0x000fe200000e0000 */
[----:B------:R-:W-:Y:S01]  /*21c0*/  IMAD.MOV.U32 R0, RZ, RZ, 0x80 ;  /* 0x00000080ff007424 */ /* 0x000fe200078e00ff */
[----:B------:R-:W-:Y:S01]  /*21d0*/  R2UR UR9, R5 ;  /* 0x00000000050972ca */ /* 0x000fe200000e0000 */
[----:B------:R-:W-:Y:S01]  /*21e0*/  UIADD3 UR46, UPT, UPT, UR8, 0x400, URZ ;  /* 0x00000400082e7890 */ /* 0x000fe2000fffe0ff */
[----:B------:R-:W-:Y:S01]  /*21f0*/  R2UR UR7, R2 ;  /* 0x00000000020772ca */ /* 0x000fe200000e0000 */
[----:B------:R-:W-:Y:S01]  /*2200*/  UIADD3 UR44, UPT, UPT, UR8, 0x402, URZ ;  /* 0x00000402082c7890 */ /* 0x000fe2000fffe0ff */
[----:B------:R-:W-:Y:S01]  /*2210*/  R2UR UR4, R0 ;  /* 0x00000000000472ca */ /* 0x000fe200000e0000 */
[----:B------:R-:W-:Y:S02]  /*2220*/  UIADD3 UR42, UPT, UPT, UR8, 0x404, URZ ;  /* 0x00000404082a7890 */ /* 0x000fe4000fffe0ff */
[----:B------:R-:W-:Y:S01]  /*2230*/  UIADD3 UR52, UPT, UPT, UR8, 0x406, URZ ;  /* 0x0000040608347890 */ /* 0x000fe2000fffe0ff */
        /* <DEDUP_REMOVED lines=22> */
.L_x_48:
[----:B-1----:R-:W-:-:S09]  /*23a0*/  UIADD3 UR4, UPT, UPT, UR20, 0x1c060, URZ ;  /* 0x0001c06014047890 */ /* 0x002fd2000fffe0ff */
[----:B------:R1:W-:Y:S01]  /*23b0*/  UTCBAR [UR4], URZ ;  /* 0x000000ff040073e9 */ /* 0x0003e200080000ff */
[----:B------:R-:W-:Y:S05]  /*23c0*/  BRA.U !UP1, `(.L_x_49) ;  /* 0x0000000109047547 */ /* 0x000fea000b800000 */
[----:B-1----:R-:W-:Y:S05]  /*23d0*/  BPT.TRAP 0x1 ;  /* 0x000000040000795c */ /* 0x002fea0000300000 */
.L_x_49:
[----:B------:R-:W-:-:S09]  /*23e0*/  UIADD3 UR6, UPT, UPT, UR6, 0x1c038, URZ ;  /* 0x0001c03806067890 */ /* 0x000fd2000fffe0ff */
[----:B------:R2:W-:Y:S01]  /*23f0*/  UTCBAR [UR6], URZ ;  /* 0x000000ff060073e9 */ /* 0x0005e200080000ff */
[----:B------:R-:W-:Y:S05]  /*2400*/  BRA.U !UP1, `(.L_x_50) ;  /* 0x0000000109047547 */ /* 0x000fea000b800000 */
[----:B-12---:R-:W-:Y:S05]  /*2410*/  BPT.TRAP 0x1 ;  /* 0x000000040000795c */ /* 0x006fea0000300000 */
.L_x_50:
[----:B-1----:R-:W-:Y:S01]  /*2420*/  ULEA UR4, UR27, UR20, 0x3 ;  /* 0x000000141b047291 */ /* 0x002fe2000f8e18ff */
[----:B------:R-:W-:-:S04]  /*2430*/  MOV R0, UR21 ;  /* 0x0000001500007c02 */ /* 0x000fc80008000f00 */
[----:B------:R-:W-:-:S04]  /*2440*/  SHF.L.U32 R0, R0, 0x1f, RZ ;  /* 0x0000001f00007819 */ /* 0x000fc800000006ff */
[----:B------:R-:W1:Y:S02]  /*2450*/  SYNCS.PHASECHK.TRANS64.TRYWAIT P0, [UR4+0x1c020], R0 ;  /* 0x01c02000ff0075a7 */ /* 0x000e640008001104 */
[----:B-1----:R-:W-:Y:S05]  /*2460*/  @!P0 BRA `(.L_x_51) ;  /* 0x0000012c000c8947 */ /* 0x002fea0003800000 */
.L_x_385:
[----:B------:R-:W-:-:S04]  /*2470*/  UIADD3 UR4, UPT, UPT, UR27, 0x1, URZ ;  /* 0x000000011b047890 */ /* 0x000fc8000fffe0ff */
[----:B------:R-:W-:-:S04]  /*2480*/  UISETP.NE.AND UP0, UPT, UR4, 0x3, UPT ;  /* 0x000000030400788c */ /* 0x000fc8000bf05270 */
[----:B--2---:R-:W-:Y:S02]  /*2490*/  USEL UR6, URZ, 0x1, UP0 ;  /* 0x00000001ff067887 */ /* 0x004fe40008000000 */
[----:B------:R-:W-:Y:S02]  /*24a0*/  USEL UR4, UR4, URZ, UP0 ;  /* 0x000000ff04047287 */ /* 0x000fe40008000000 */
[----:B------:R-:W-:Y:S01]  /*24b0*/  ULOP3.LUT UR21, UR21, UR6, URZ, 0x3c, !UPT ;  /* 0x0000000615157292 */ /* 0x000fe2000f8e3cff */
[----:B------:R-:W-:Y:S11]  /*24c0*/  BRA.U UP5, `(.L_x_52) ;  /* 0x0000000105047547 */ /* 0x000ff6000b800000 */
[----:B------:R-:W-:Y:S05]  /*24d0*/  BPT.TRAP 0x1 ;  /* 0x000000040000795c */ /* 0x000fea0000300000 */
.L_x_52:
[----:B-1----:R-:W-:-:S04]  /*24e0*/  MOV R0, UR30 ;  /* 0x0000001e00007c02 */ /* 0x002fc80008000f00 */
[----:B------:R-:W-:-:S04]  /*24f0*/  SHF.L.U32 R0, R0, 0x1f, RZ ;  /* 0x0000001f00007819 */ /* 0x000fc800000006ff */
[----:B------:R-:W1:Y:S02]  /*2500*/  SYNCS.PHASECHK.TRANS64.TRYWAIT P0, [UR20+0x1c0a0], R0 ;  /* 0x01c0a000ff0075a7 */ /* 0x000e640008001114 */
[----:B-1----:R-:W-:Y:S05]  /*2510*/  @!P0 BRA `(.L_x_53) ;  /* 0x0000012800f88947 */ /* 0x002fea0003800000 */
.L_x_387:
[----:B------:R-:W-:Y:S05]  /*2520*/  BRA.U UP4, `(.L_x_54) ;  /* 0x0000000104047547 */ /* 0x000fea000b800000 */
[----:B------:R-:W-:Y:S05]  /*2530*/  BPT.TRAP 0x1 ;  /* 0x000000040000795c */ /* 0x000fea0000300000 */
.L_x_54:
[----:B-1----:R-:W-:Y:S01]  /*2540*/  IMAD.U32 R0, RZ, RZ, UR34 ;  /* 0x00000022ff007e24 */ /* 0x002fe2000f8e00ff */
[----:B------:R-:W-:Y:S01]  /*2550*/  MOV R6, 0x20 ;  /* 0x0000002000067802 */ /* 0x000fe20000000f00 */
[----:B------:R-:W-:-:S03]  /*2560*/  IMAD.MOV.U32 R5, RZ, RZ, 0x100 ;  /* 0x00000100ff057424 */ /* 0x000fc600078e00ff */
[----:B------:R-:W-:-:S04]  /*2570*/  SHF.L.U32 R0, R0, 0x1f, RZ ;  /* 0x0000001f00007819 */ /* 0x000fc800000006ff */
[----:B------:R-:W1:Y:S02]  /*2580*/  SYNCS.PHASECHK.TRANS64.TRYWAIT P0, [UR20+0x1c058], R0 ;  /* 0x01c05800ff0075a7 */ /* 0x000e640008001114 */
[----:B-1----:R-:W-:Y:S05]  /*2590*/  @!P0 BRA `(.L_x_55) ;  /* 0x0000012800f08947 */ /* 0x002fea0003800000 */
.L_x_389:
[----:B-1----:R-:W-:Y:S01]  /*25a0*/  IMAD.MOV.U32 R2, RZ, RZ, 0x28 ;  /* 0x00000028ff027424 */ /* 0x002fe200078e00ff */
[----:B------:R-:W-:Y:S01]  /*25b0*/  R2UR UR25, R6 ;  /* 0x00000000061972ca */ /* 0x000fe200000e0000 */
[----:B------:R-:W-:Y:S01]  /*25c0*/  IMAD.MOV.U32 R6, RZ, RZ, 0x30 ;  /* 0x00000030ff067424 */ /* 0x000fe200078e00ff */
        /* <DEDUP_REMOVED lines=10> */
[----:B------:R-:W-:Y:S01]  /*2670*/  ULEA UR68, UR27, UR32, 0xa ;  /* 0x000000201b447291 */ /* 0x000fe2000f8e50ff */
[C---:B------:R-:W-:Y:S01]  /*2680*/  R2UR UR17, R5.reuse ;  /* 0x00000000051172ca */ /* 0x040fe200000e0000 */
[----:B------:R-:W-:Y:S01]  /*2690*/  UMOV UR52, 0x0 ;  /* 0x0000000000347882 */ /* 0x000fe20000000000 */
[----:B------:R-:W-:Y:S01]  /*26a0*/  R2UR UR15, R0 ;  /* 0x00000000000f72ca */ /* 0x000fe200000e0000 */
[----:B------:R-:W-:Y:S01]  /*26b0*/  UIADD3 UR66, UPT, UPT, UR68, 0x80, URZ ;  /* 0x0000008044427890 */ /* 0x000fe2000fffe0ff */
[----:B------:R-:W-:Y:S01]  /*26c0*/  R2UR UR10, R2 ;  /* 0x00000000020a72ca */ /* 0x000fe200000e0000 */
[----:B------:R-:W-:Y:S01]  /*26d0*/  IMAD.MOV.U32 R2, RZ, RZ, 0x50 ;  /* 0x00000050ff027424 */ /* 0x000fe200078e00ff */
[----:B------:R-:W-:Y:S01]  /*26e0*/  R2UR UR12, R6 ;  /* 0x00000000060c72ca */ /* 0x000fe200000e0000 */
[----:B------:R-:W-:Y:S01]  /*26f0*/  UIADD3 UR64, UPT, UPT, UR68, 0x100, URZ ;  /* 0x0000010044407890 */ /* 0x000fe2000fffe0ff */
[----:B------:R-:W-:Y:S01]  /*2700*/  R2UR UR13, R5 ;  /* 0x00000000050d72ca */ /* 0x000fe200000e0000 */
[----:B------:R-:W-:Y:S01]  /*2710*/  UIADD3 UR62, UPT, UPT, UR68, 0x180, URZ ;  /* 0x00000180443e7890 */ /* 0x000fe2000fffe0ff */
[----:B------:R-:W-:Y:S01]  /*2720*/  R2UR UR8, R2 ;  /* 0x00000000020872ca */ /* 0x000fe200000e0000 */
[----:B------:R-:W-:Y:S01]  /*2730*/  IMAD.MOV.U32 R2, RZ, RZ, 0x58 ;  /* 0x00000058ff027424 */ /* 0x000fe200078e00ff */
[C---:B------:R-:W-:Y:S01]  /*2740*/  R2UR UR11, R0.reuse ;  /* 0x00000000000b72ca */ /* 0x040fe200000e0000 */
[----:B------:R-:W-:Y:S01]  /*2750*/  UIADD3 UR60, UPT, UPT, UR68, 0x200, URZ ;  /* 0x00000200443c7890 */ /* 0x000fe2000fffe0ff */
[----:B------:R-:W-:Y:S01]  /*2760*/  R2UR UR9, R0 ;  /* 0x00000000000972ca */ /* 0x000fe200000e0000 */
[----:B------:R-:W-:Y:S01]  /*2770*/  UIADD3 UR58, UPT, UPT, UR68, 0x280, URZ ;  /* 0x00000280443a7890 */ /* 0x000fe2000fffe0ff */
[----:B------:R-:W-:Y:S01]  /*2780*/  R2UR UR6, R2 ;  /* 0x00000000020672ca */ /* 0x000fe200000e0000 */
[----:B------:R-:W-:Y:S01]  /*2790*/  UIADD3 UR56, UPT, UPT, UR68, 0x300, URZ ;  /* 0x0000030044387890 */ /* 0x000fe2000fffe0ff */
[----:B------:R-:W-:Y:S01]  /*27a0*/  R2UR UR7, R0 ;  /* 0x00000000000772ca */ /* 0x000fe200000e0000 */
[----:B------:R-:W-:Y:S01]  /*27b0*/  UMOV UR53, 0x8110010 ;  /* 0x0811001000357882 */ /* 0x000fe20000000000 */
[----:B------:R-:W-:Y:S01]  /*27c0*/  UMOV UR69, 0x40004040 ;  /* 0x4000404000457882 */ /* 0x000fe20000000000 */
[----:B------:R-:W-:Y:S01]  /*27d0*/  UIADD3 UR54, UPT, UPT, UR68, 0x380, URZ ;  /* 0x0000038044367890 */ /* 0x000fe2000fffe0ff */
[----:B------:R1:W-:Y:S01]  /*27e0*/  UTCHMMA tmem[UR25], gdesc[UR68], tmem[UR26], tmem[UR52], idesc[UR53], !UPT ;  /* 0x00ff3444190079ea */ /* 0x0003e2000f80001a */
        /* <DEDUP_REMOVED lines=9> */
[----:B------:R1:W-:Y:S01]  /*2880*/  UTCHMMA tmem[UR18], gdesc[UR66], tmem[UR19], tmem[UR50], idesc[UR51], UPT ;  /* 0x00ff3242120079ea */ /* 0x0003e2000b800013 */
        /* <DEDUP_REMOVED lines=16> */
[----:B------:R1:W-:Y:S01]  /*2990*/  UTCHMMA tmem[UR8], gdesc[UR56], tmem[UR9], tmem[UR40], idesc[UR41], UPT ;  /* 0x00ff2838080079ea */ /* 0x0003e2000b800009 */
[----:B------:R1:W-:Y:S01]  /*29a0*/  UTCHMMA tmem[UR6], gdesc[UR54], tmem[UR7], tmem[UR38], idesc[UR39], UPT ;  /* 0x00ff2636060079ea */ /* 0x0003e2000b800007 */
[----:B------:R-:W-:Y:S05]  /*29b0*/  BRA.U UP5, `(.L_x_56) ;  /* 0x0000000105047547 */ /* 0x000fea000b800000 */
[----:B-1----:R-:W-:Y:S05]  /*29c0*/  BPT.TRAP 0x1 ;  /* 0x000000040000795c */ /* 0x002fea0000300000 */
.L_x_56:
[----:B-1----:R-:W-:Y:S02]  /*29d0*/  UIADD3 UR8, UPT, UPT, UR20, 0x1c090, URZ ;  /* 0x0001c09014087890 */ /* 0x002fe4000fffe0ff */
[----:B------:R-:W-:Y:S02]  /*29e0*/  UISETP.GE.AND UP0, UPT, UR5, 0x81, UPT ;  /* 0x000000810500788c */ /* 0x000fe4000bf06270 */
[----:B------:R-:W-:Y:S01]  /*29f0*/  ULOP3.LUT UR7, UR29, 0x1, URZ, 0x3c, !UPT ;  /* 0x000000011d077892 */ /* 0x000fe2000f8e3cff */
[----:B------:R-:W-:Y:S01]  /*2a00*/  UMOV UR6, URZ ;  /* 0x000000ff00067c82 */ /* 0x000fe20008000000 */
[----:B------:R-:W-:Y:S01]  /*2a10*/  UMOV UR26, UR31 ;  /* 0x0000001f001a7c82 */ /* 0x000fe20008000000 */
[----:B------:R-:W-:Y:S02]  /*2a20*/  UMOV UR25, UR27 ;  /* 0x0000001b00197c82 */ /* 0x000fe40008000000 */
[----:B------:R1:W-:Y:S02]  /*2a30*/  UTCBAR [UR8], URZ ;  /* 0x000000ff080073e9 */ /* 0x0003e400080000ff */
[----:B------:R-:W-:Y:S05]  /*2a40*/  BRA.U !UP0, `(.L_x_57) ;  /* 0x0000001508007547 */ /* 0x000fea000b800000 */
[----:B------:R-:W-:Y:S01]  /*2a50*/  UIADD3 UR6, UPT, UPT, UR5, 0x7f, URZ ;  /* 0x0000007f05067890 */ /* 0x000fe2000fffe0ff */
[----:B------:R-:W-:-:S03]  /*2a60*/  UMOV UR25, UR27 ;  /* 0x0000001b00197c82 */ /* 0x000fc60008000000 */
[----:B------:R-:W-:-:S04]  /*2a70*/  USHF.R.S32.HI UR5, URZ, 0x1f, UR6 ;  /* 0x0000001fff057899 */ /* 0x000fc80008011406 */
[----:B------:R-:W-:-:S04]  /*2a80*/  ULEA.HI UR6, UR5, UR6, URZ, 0x7 ;  /* 0x0000000605067291 */ /* 0x000fc8000f8f38ff */
[----:B------:R-:W-:-:S04]  /*2a90*/  USHF.R.S32.HI UR6, URZ, 0x7, UR6 ;  /* 0x00000007ff067899 */ /* 0x000fc80008011406 */
[----:B------:R-:W-:-:S04]  /*2aa0*/  UISETP.LT.AND UP0, UPT, UR6, 0x2, UPT ;  /* 0x000000020600788c */ /* 0x000fc8000bf01270 */
[----:B------:R-:W-:-:S04]  /*2ab0*/  USEL UR5, UR6, 0x2, UP0 ;  /* 0x0000000206057887 */ /* 0x000fc80008000000 */
[----:B------:R-:W-:-:S03]  /*2ac0*/  UIADD3 UR5, UPT, UPT, -UR5, UR31, UR6 ;  /* 0x0000001f05057290 */ /* 0x000fc6000fffe106 */
[----:B------:R-:W-:Y:S01]  /*2ad0*/  UMOV UR6, URZ ;  /* 0x000000ff00067c82 */ /* 0x000fe20008000000 */
[----:B------:R-:W-:-:S03]  /*2ae0*/  UIADD3 UR26, UPT, UPT, UR5, 0x1, URZ ;  /* 0x00000001051a7890 */ /* 0x000fc6000fffe0ff */
[----:B------:R-:W-:-:S09]  /*2af0*/  UMOV UR5, UR27 ;  /* 0x0000001b00057c82 */ /* 0x000fd20008000000 */
.L_x_76:
[----:B------:R-:W-:Y:S01]  /*2b00*/  UIADD3 UR31, UPT, UPT, UR31, 0x1, URZ ;  /* 0x000000011f1f7890 */ /* 0x000fe2000fffe0ff */
[----:B------:R-:W-:Y:S01]  /*2b10*/  UMOV UR28, UR34 ;  /* 0x00000022001c7c82 */ /* 0x000fe20008000000 */
[----:B------:R-:W-:Y:S02]  /*2b20*/  UMOV UR29, UR7 ;  /* 0x00000007001d7c82 */ /* 0x000fe40008000000 */
[----:B------:R-:W-:Y:S01]  /*2b30*/  UISETP.NE.AND UP2, UPT, UR31, UR26, UPT ;  /* 0x0000001a1f00728c */ /* 0x000fe2000bf45270 */
[----:B--2---:R-:W-:Y:S10]  /*2b40*/  BRA.U !UP1, `(.L_x_58) ;  /* 0x0000000109047547 */ /* 0x004ff4000b800000 */
[----:B-1----:R-:W-:Y:S05]  /*2b50*/  BPT.TRAP 0x1 ;  /* 0x000000040000795c */ /* 0x002fea0000300000 */
.L_x_58:
[----:B------:R-:W2:Y:S01]  /*2b60*/  S2UR UR20, SR_CgaCtaId ;  /* 0x00000000001479c3 */ /* 0x000ea20000008800 */
[----:B------:R-:W-:Y:S01]  /*2b70*/  UMOV UR7, 0x400 ;  /* 0x0000040000077882 */ /* 0x000fe20000000000 */
[----:B------:R-:W-:Y:S04]  /*2b80*/  MOV R0, UR21 ;  /* 0x0000001500007c02 */ /* 0x000fe80008000f00 */
[----:B------:R-:W-:Y:S01]  /*2b90*/  SHF.L.U32 R0, R0, 0x1f, RZ ;  /* 0x0000001f00007819 */ /* 0x000fe200000006ff */
[----:B--2---:R-:W-:Y:S04]  /*2ba0*/  ULEA UR20, UR20, UR7, 0x18 ;  /* 0x0000000714147291 */ /* 0x004fe8000f8ec0ff */
[----:B------:R-:W-:Y:S09]  /*2bb0*/  ULEA UR7, UR4, UR20, 0x3 ;  /* 0x0000001404077291 */ /* 0x000ff2000f8e18ff */
[----:B------:R-:W2:Y:S02]  /*2bc0*/  SYNCS.PHASECHK.TRANS64.TRYWAIT P0, [UR7+0x1c020], R0 ;  /* 0x01c02000ff0075a7 */ /* 0x000ea40008001107 */
[----:B--2---:R-:W-:Y:S05]  /*2bd0*/  @!P0 BRA `(.L_x_59) ;  /* 0x0000012400788947 */ /* 0x004fea0003800000 */
.L_x_391:
[----:B------:R-:W-:Y:S01]  /*2be0*/  USHF.R.U32.HI UR7, URZ, 0x4, UR20 ;  /* 0x00000004ff077899 */ /* 0x000fe20008011614 */
[----:B--2---:R-:W-:Y:S01]  /*2bf0*/  IMAD.MOV.U32 R2, RZ, RZ, RZ ;  /* 0x000000ffff027224 */ /* 0x004fe200078e00ff */
[----:B------:R-:W-:Y:S01]  /*2c00*/  USHF.R.U32.HI UR12, URZ, 0x4, UR20 ;  /* 0x00000004ff0c7899 */ /* 0x000fe20008011614 */
[----:B------:R-:W-:Y:S01]  /*2c10*/  IMAD.MOV.U32 R0, RZ, RZ, RZ ;  /* 0x000000ffff007224 */ /* 0x000fe200078e00ff */
[----:B------:R-:W-:Y:S02]  /*2c20*/  USHF.R.U32.HI UR11, URZ, 0x4, UR20 ;  /* 0x00000004ff0b7899 */ /* 0x000fe40008011614 */
[----:B------:R-:W-:Y:S01]  /*2c30*/  USHF.R.U32.HI UR10, URZ, 0x4, UR20 ;  /* 0x00000004ff0a7899 */ /* 0x000fe20008011614 */
[----:B------:R-:W-:Y:S01]  /*2c40*/  R2UR UR9, R2 ;  /* 0x00000000020972ca */ /* 0x000fe200000e0000 */
[----:B------:R-:W-:Y:S01]  /*2c50*/  ULEA UR74, UR4, UR24, 0xa ;  /* 0x00000018044a7291 */ /* 0x000fe2000f8e50ff */
[----:B-1----:R-:W-:Y:S01]  /*2c60*/  R2UR UR8, R0 ;  /* 0x00000000000872ca */ /* 0x002fe200000e0000 */
[----:B------:R-:W-:Y:S02]  /*2c70*/  UIADD3 UR27, UPT, UPT, UR4, 0x1, URZ ;  /* 0x00000001041b7890 */ /* 0x000fe4000fffe0ff */
[----:B------:R-:W-:Y:S01]  /*2c80*/  ULOP3.LUT UR4, UR7, 0x3fff, URZ, 0xc0, !UPT ;  /* 0x00003fff07047892 */ /* 0x000fe2000f8ec0ff */
[----:B------:R-:W-:Y:S01]  /*2c90*/  R2UR UR7, R2 ;  /* 0x00000000020772ca */ /* 0x000fe200000e0000 */
[----:B------:R-:W-:Y:S02]  /*2ca0*/  ULOP3.LUT UR12, UR12, 0x3fff, URZ, 0xc0, !UPT ;  /* 0x00003fff0c0c7892 */ /* 0x000fe4000f8ec0ff */
[----:B------:R-:W-:Y:S02]  /*2cb0*/  ULOP3.LUT UR11, UR11, 0x3fff, URZ, 0xc0, !UPT ;  /* 0x00003fff0b0b7892 */ /* 0x000fe4000f8ec0ff */
[----:B------:R-:W-:Y:S02]  /*2cc0*/  ULOP3.LUT UR10, UR10, 0x3fff, URZ, 0xc0, !UPT ;  /* 0x00003fff0a0a7892 */ /* 0x000fe4000f8ec0ff */
[----:B------:R-:W-:Y:S02]  /*2cd0*/  ULOP3.LUT UR12, UR12, 0x10000, URZ, 0xfc, !UPT ;  /* 0x000100000c0c7892 */ /* 0x000fe4000f8efcff */
[----:B------:R-:W-:Y:S02]  /*2ce0*/  ULOP3.LUT UR11, UR11, 0x10000, URZ, 0xfc, !UPT ;  /* 0x000100000b0b7892 */ /* 0x000fe4000f8efcff */
[----:B------:R-:W-:Y:S01]  /*2cf0*/  ULOP3.LUT UR38, UR4, 0x10000, URZ, 0xfc, !UPT ;  /* 0x0001000004267892 */ /* 0x000fe2000f8efcff */
[----:B------:R-:W-:Y:S01]  /*2d00*/  R2UR UR4, R0 ;  /* 0x00000000000472ca */ /* 0x000fe200000e0000 */
[----:B------:R-:W-:Y:S02]  /*2d10*/  ULOP3.LUT UR10, UR10, 0x10000, URZ, 0xfc, !UPT ;  /* 0x000100000a0a7892 */ /* 0x000fe4000f8efcff */
[----:B------:R-:W-:Y:S02]  /*2d20*/  UIADD3 UR72, UPT, UPT, UR74, 0x2, URZ ;  /* 0x000000024a487890 */ /* 0x000fe4000fffe0ff */
[----:B------:R-:W-:Y:S02]  /*2d30*/  UIADD3 UR12, UPT, UPT, UR12, 0x2, URZ ;  /* 0x000000020c0c7890 */ /* 0x000fe4000fffe0ff */
[----:B------:R-:W-:Y:S02]  /*2d40*/  UIADD3 UR70, UPT, UPT, UR74, 0x4, URZ ;  /* 0x000000044a467890 */ /* 0x000fe4000fffe0ff */
[----:B------:R-:W-:Y:S02]  /*2d50*/  UIADD3 UR40, UPT, UPT, UR11, 0x4, URZ ;  /* 0x000000040b287890 */ /* 0x000fe4000fffe0ff */
[----:B------:R-:W-:Y:S02]  /*2d60*/  UIADD3 UR68, UPT, UPT, UR74, 0x6, URZ ;  /* 0x000000064a447890 */ /* 0x000fe4000fffe0ff */
[----:B------:R-:W-:Y:S02]  /*2d70*/  UIADD3 UR10, UPT, UPT, UR10, 0x6, URZ ;  /* 0x000000060a0a7890 */ /* 0x000fe4000fffe0ff */
[----:B------:R-:W-:Y:S02]  /*2d80*/  UISETP.NE.AND UP4, UPT, UR23, URZ, UPT ;  /* 0x000000ff1700728c */ /* 0x000fe4000bf85270 */
[----:B------:R-:W-:Y:S01]  /*2d90*/  UISETP.NE.AND UP0, UPT, UR27, 0x3, UPT ;  /* 0x000000031b00788c */ /* 0x000fe2000bf05270 */
[----:B------:R-:W-:Y:S01]  /*2da0*/  UMOV UR34, 0x0 ;  /* 0x0000000000227882 */ /* 0x000fe20000000000 */
[----:B------:R-:W-:Y:S02]  /*2db0*/  UMOV UR35, 0x8200010 ;  /* 0x0820001000237882 */ /* 0x000fe40000000000 */
[----:B------:R-:W-:Y:S02]  /*2dc0*/  USEL UR33, URZ, 0x1, UP0 ;  /* 0x00000001ff217887 */ /* 0x000fe40008000000 */
[----:B------:R-:W-:Y:S02]  /*2dd0*/  USEL UR27, UR27, URZ, UP0 ;  /* 0x000000ff1b1b7287 */ /* 0x000fe40008000000 */
[----:B------:R-:W-:Y:S01]  /*2de0*/  ULOP3.LUT UR21, UR21, UR33, URZ, 0x3c, !UPT ;  /* 0x0000002115157292 */ /* 0x000fe2000f8e3cff */
        /* <DEDUP_REMOVED lines=9> */
[----:B------:R-:W-:Y:S01]  /*2e80*/  UMOV UR17, 0x8200010 ;  /* 0x0820001000117882 */ /* 0x000fe20000000000 */
[----:B------:R-:W-:Y:S01]  /*2e90*/  UMOV UR71, 0x40004040 ;  /* 0x4000404000477882 */ /* 0x000fe20000000000 */
[----:B------:R-:W-:Y:S01]  /*2ea0*/  UMOV UR41, 0x40004040 ;  /* 0x4000404000297882 */ /* 0x000fe20000000000 */
[----:B------:R-:W-:Y:S01]  /*2eb0*/  UMOV UR14, 0x0 ;  /* 0x00000000000e7882 */ /* 0x000fe20000000000 */
[----:B------:R1:W-:Y:S01]  /*2ec0*/  UTCHMMA gdesc[UR40], gdesc[UR70], tmem[UR7], tmem[UR16], idesc[UR17], UPT ;  /* 0x00ff1046280075ea */ /* 0x0003e2000b800007 */
[----:B------:R-:W-:Y:S01]  /*2ed0*/  UMOV UR15, 0x8200010 ;  /* 0x08200010000f7882 */ /* 0x000fe20000000000 */
[----:B------:R-:W-:Y:S01]  /*2ee0*/  UMOV UR69, 0x40004040 ;  /* 0x4000404000457882 */ /* 0x000fe20000000000 */
[----:B------:R-:W-:Y:S02]  /*2ef0*/  UMOV UR11, 0x40004040 ;  /* 0x40004040000b7882 */ /* 0x000fe40000000000 */
[----:B------:R1:W-:Y:S01]  /*2f00*/  UTCHMMA gdesc[UR10], gdesc[UR68], tmem[UR4], tmem[UR14], idesc[UR15], UPT ;  /* 0x00ff0e440a0075ea */ /* 0x0003e2000b800004 */
[----:B------:R-:W-:Y:S05]  /*2f10*/  BRA.U UP4, `(.L_x_60) ;  /* 0x0000000104047547 */ /* 0x000fea000b800000 */
[----:B-1----:R-:W-:Y:S05]  /*2f20*/  BPT.TRAP 0x1 ;  /* 0x000000040000795c */ /* 0x002fea0000300000 */
.L_x_60:
[----:B-1----:R-:W-:Y:S09]  /*2f30*/  UIADD3 UR4, UPT, UPT, UR20, 0x1c050, URZ ;  /* 0x0001c05014047890 */ /* 0x002ff2000fffe0ff */
[----:B------:R1:W-:Y:S01]  /*2f40*/  UTCBAR [UR4], URZ ;  /* 0x000000ff040073e9 */ /* 0x0003e200080000ff */
[----:B------:R-:W-:Y:S05]  /*2f50*/  BRA.U UP5, `(.L_x_61) ;  /* 0x0000000105047547 */ /* 0x000fea000b800000 */
[----:B-1----:R-:W-:Y:S05]  /*2f60*/  BPT.TRAP 0x1 ;  /* 0x000000040000795c */ /* 0x002fea0000300000 */
.L_x_61:
[----:B------:R-:W-:Y:S01]  /*2f70*/  MOV R0, UR30 ;  /* 0x0000001e00007c02 */ /* 0x000fe20008000f00 */
[----:B------:R-:W-:Y:S03]  /*2f80*/  UISETP.NE.AND UP3, UPT, UR22, URZ, UPT ;  /* 0x000000ff1600728c */ /* 0x000fe6000bf65270 */
[----:B------:R-:W-:Y:S04]  /*2f90*/  SHF.L.U32 R0, R0, 0x1f, RZ ;  /* 0x0000001f00007819 */ /* 0x000fe800000006ff */
[----:B------:R-:W2:Y:S02]  /*2fa0*/  SYNCS.PHASECHK.TRANS64.TRYWAIT P0, [UR20+0x1c0a8], R0 ;  /* 0x01c0a800ff0075a7 */ /* 0x000ea40008001114 */
[----:B--2---:R-:W-:Y:S05]  /*2fb0*/  @!P0 BRA `(.L_x_62) ;  /* 0x0000012000988947 */ /* 0x004fea0003800000 */
.L_x_393:
[----:B------:R-:W-:Y:S05]  /*2fc0*/  BRA.U UP3, `(.L_x_63) ;  /* 0x0000000103047547 */ /* 0x000fea000b800000 */
[----:B-1----:R-:W-:Y:S05]  /*2fd0*/  BPT.TRAP 0x1 ;  /* 0x000000040000795c */ /* 0x002fea0000300000 */
.L_x_63:
[----:B--2---:R-:W-:Y:S02]  /*2fe0*/  IMAD.U32 R0, RZ, RZ, UR29 ;  /* 0x0000001dff007e24 */ /* 0x004fe4000f8e00ff */
[----:B------:R-:W-:Y:S02]  /*2ff0*/  HFMA2 R6, -RZ, RZ, 0, 9.5367431640625e-06 ;  /* 0x000000a0ff067431 */ /* 0x000fe400000001ff */
[----:B------:R-:W-:Y:S01]  /*3000*/  IMAD.MOV.U32 R5, RZ, RZ, 0x180 ;  /* 0x00000180ff057424 */ /* 0x000fe200078e00ff */
[----:B------:R-:W-:Y:S04]  /*3010*/  SHF.L.U32 R0, R0, 0x1f, RZ ;  /* 0x0000001f00007819 */ /* 0x000fe800000006ff */
[----:B------:R-:W2:Y:S02]  /*3020*/  SYNCS.PHASECHK.TRANS64.TRYWAIT P0, [UR20+0x1c068], R0 ;  /* 0x01c06800ff0075a7 */ /* 0x000ea40008001114 */
[----:B--2---:R-:W-:Y:S05]  /*3030*/  @!P0 BRA `(.L_x_64) ;  /* 0x0000012000908947 */ /* 0x004fea0003800000 */
.L_x_395:
[----:B------:R-:W-:Y:S01]  /*3040*/  UISETP.NE.U32.AND UP0, UPT, UR6, URZ, UPT ;  /* 0x000000ff0600728c */ /* 0x000fe2000bf05070 */
[----:B--2---:R-:W-:Y:S01]  /*3050*/  IMAD.MOV.U32 R2, RZ, RZ, 0xa8 ;  /* 0x000000a8ff027424 */ /* 0x004fe200078e00ff */
[----:B------:R-:W-:Y:S01]  /*3060*/  ULEA UR66, UR5, UR32, 0xa ;  /* 0x0000002005427291 */ /* 0x000fe2000f8e50ff */
[----:B------:R-:W-:Y:S01]  /*3070*/  R2UR UR18, R6 ;  /* 0x00000000061272ca */ /* 0x000fe200000e0000 */
[----:B------:R-:W-:Y:S01]  /*3080*/  IMAD.MOV.U32 R6, RZ, RZ, 0xb0 ;  /* 0x000000b0ff067424 */ /* 0x000fe200078e00ff */
[----:B------:R-:W-:Y:S01]  /*3090*/  R2UR UR19, R5 ;  /* 0x00000000051372ca */ /* 0x000fe200000e0000 */
[----:B------:R-:W-:Y:S01]  /*30a0*/  UIADD3 UR64, UPT, UPT, UR66, 0x80, URZ ;  /* 0x0000008042407890 */ /* 0x000fe2000fffe0ff */
[----:B------:R-:W-:Y:S01]  /*30b0*/  R2UR UR16, R2 ;  /* 0x00000000021072ca */ /* 0x000fe200000e0000 */
[----:B------:R-:W-:Y:S01]  /*30c0*/  UIADD3 UR62, UPT, UPT, UR66, 0x100, URZ ;  /* 0x00000100423e7890 */ /* 0x000fe2000fffe0ff */
[----:B------:R-:W-:Y:S01]  /*30d0*/  IMAD.MOV.U32 R2, RZ, RZ, 0xb8 ;  /* 0x000000b8ff027424 */ /* 0x000fe200078e00ff */
[----:B------:R-:W-:Y:S01]  /*30e0*/  UIADD3 UR60, UPT, UPT, UR66, 0x180, URZ ;  /* 0x00000180423c7890 */ /* 0x000fe2000fffe0ff */
[----:B------:R-:W-:Y:S01]  /*30f0*/  IMAD.MOV.U32 R0, RZ, RZ, 0x180 ;  /* 0x00000180ff007424 */ /* 0x000fe200078e00ff */
[----:B------:R-:W-:Y:S01]  /*3100*/  UIADD3 UR58, UPT, UPT, UR66, 0x200, URZ ;  /* 0x00000200423a7890 */ /* 0x000fe2000fffe0ff */
[----:B------:R-:W-:Y:S01]  /*3110*/  IMAD.MOV.U32 R5, RZ, RZ, 0x180 ;  /* 0x00000180ff057424 */ /* 0x000fe200078e00ff */
[----:B------:R-:W-:Y:S01]  /*3120*/  UIADD3 UR56, UPT, UPT, UR66, 0x280, URZ ;  /* 0x0000028042387890 */ /* 0x000fe2000fffe0ff */
[----:B------:R-:W-:Y:S01]  /*3130*/  R2UR UR12, R2 ;  /* 0x00000000020c72ca */ /* 0x000fe200000e0000 */
[----:B------:R-:W-:Y:S01]  /*3140*/  UIADD3 UR54, UPT, UPT, UR66, 0x300, URZ ;  /* 0x0000030042367890 */ /* 0x000fe2000fffe0ff */
[----:B------:R-:W-:Y:S01]  /*3150*/  IMAD.MOV.U32 R2, RZ, RZ, 0xc8 ;  /* 0x000000c8ff027424 */ /* 0x000fe200078e00ff */
[----:B------:R-:W-:Y:S01]  /*3160*/  UIADD3 UR52, UPT, UPT, UR66, 0x380, URZ ;  /* 0x0000038042347890 */ /* 0x000fe2000fffe0ff */
[----:B------:R-:W-:Y:S01]  /*3170*/  R2UR UR14, R6 ;  /* 0x00000000060e72ca */ /* 0x000fe200000e0000 */
[----:B------:R-:W-:Y:S01]  /*3180*/  IMAD.MOV.U32 R6, RZ, RZ, 0xc0 ;  /* 0x000000c0ff067424 */ /* 0x000fe200078e00ff */
[----:B------:R-:W-:Y:S01]  /*3190*/  R2UR UR17, R0 ;  /* 0x00000000001172ca */ /* 0x000fe200000e0000 */
[----:B------:R-:W-:Y:S01]  /*31a0*/  UMOV UR50, 0x0 ;  /* 0x0000000000327882 */ /* 0x000fe20000000000 */
[----:B------:R-:W-:Y:S01]  /*31b0*/  R2UR UR8, R2 ;  /* 0x00000000020872ca */ /* 0x000fe200000e0000 */
[----:B------:R-:W-:Y:S01]  /*31c0*/  IMAD.MOV.U32 R2, RZ, RZ, 0xd0 ;  /* 0x000000d0ff027424 */ /* 0x000fe200078e00ff */
[C---:B------:R-:W-:Y:S01]  /*31d0*/  R2UR UR15, R5.reuse ;  /* 0x00000000050f72ca */ /* 0x040fe200000e0000 */
[----:B------:R-:W-:Y:S01]  /*31e0*/  UMOV UR51, 0x8110010 ;  /* 0x0811001000337882 */ /* 0x000fe20000000000 */
[----:B------:R-:W-:Y:S01]  /*31f0*/  R2UR UR13, R0 ;  /* 0x00000000000d72ca */ /* 0x000fe200000e0000 */
[----:B------:R-:W-:Y:S01]  /*3200*/  UMOV UR67, 0x40004040 ;  /* 0x4000404000437882 */ /* 0x000fe20000000000 */
[----:B------:R-:W-:Y:S01]  /*3210*/  R2UR UR6, R2 ;  /* 0x00000000020672ca */ /* 0x000fe200000e0000 */
[----:B------:R-:W-:Y:S01]  /*3220*/  IMAD.MOV.U32 R2, RZ, RZ, 0xd8 ;  /* 0x000000d8ff027424 */ /* 0x000fe200078e00ff */
[----:B------:R-:W-:Y:S01]  /*3230*/  R2UR UR10, R6 ;  /* 0x00000000060a72ca */ /* 0x000fe200000e0000 */
[----:B------:R2:W-:Y:S01]  /*3240*/  UTCHMMA tmem[UR18], gdesc[UR66], tmem[UR19], tmem[UR50], idesc[UR51], UP0 ;  /* 0x00ff3242120079ea */ /* 0x0005e20008000013 */
[----:B------:R-:W-:Y:S01]  /*3250*/  R2UR UR11, R5 ;  /* 0x00000000050b72ca */ /* 0x000fe200000e0000 */
[----:B------:R-:W-:Y:S01]  /*3260*/  UMOV UR48, 0x0 ;  /* 0x0000000000307882 */ /* 0x000fe20000000000 */
[C---:B------:R-:W-:Y:S01]  /*3270*/  R2UR UR9, R0.reuse ;  /* 0x00000000000972ca */ /* 0x040fe200000e0000 */
[----:B------:R-:W-:Y:S01]  /*3280*/  UMOV UR49, 0x8110010 ;  /* 0x0811001000317882 */ /* 0x000fe20000000000 */
[----:B------:R-:W-:Y:S01]  /*3290*/  R2UR UR7, R0 ;  /* 0x00000000000772ca */ /* 0x000fe200000e0000 */
[----:B------:R-:W-:Y:S01]  /*32a0*/  UMOV UR65, 0x40004040 ;  /* 0x4000404000417882 */ /* 0x000fe20000000000 */
[----:B-1----:R-:W-:Y:S01]  /*32b0*/  R2UR UR4, R2 ;  /* 0x00000000020472ca */ /* 0x002fe200000e0000 */
[----:B------:R2:W-:Y:S01]  /*32c0*/  UTCHMMA tmem[UR16], gdesc[UR64], tmem[UR17], tmem[UR48], idesc[UR49], UPT ;  /* 0x00ff3040100079ea */ /* 0x0005e2000b800011 */
[----:B------:R-:W-:Y:S01]  /*32d0*/  R2UR UR5, R0 ;  /* 0x00000000000572ca */ /* 0x000fe200000e0000 */
        /* <DEDUP_REMOVED lines=22> */
[----:B------:R-:W-:Y:S02]  /*3440*/  UMOV UR53, 0x40004040 ;  /* 0x4000404000357882 */ /* 0x000fe40000000000 */
[----:B------:R2:W-:Y:S01]  /*3450*/  UTCHMMA tmem[UR4], gdesc[UR52], tmem[UR5], tmem[UR34], idesc[UR35], UPT ;  /* 0x00ff2234040079ea */ /* 0x0005e2000b800005 */
[----:B------:R-:W-:Y:S05]  /*3460*/  BRA.U UP5, `(.L_x_65) ;  /* 0x0000000105047547 */ /* 0x000fea000b800000 */
[----:B--2---:R-:W-:Y:S05]  /*3470*/  BPT.TRAP 0x1 ;  /* 0x000000040000795c */ /* 0x004fea0000300000 */
.L_x_65:
[----:B--2---:R-:W-:Y:S02]  /*3480*/  UIADD3 UR4, UPT, UPT, UR20, 0x1c098, URZ ;  /* 0x0001c09814047890 */ /* 0x004fe4000fffe0ff */
[----:B------:R-:W-:Y:S07]  /*3490*/  ULOP3.LUT UR30, UR30, 0x1, URZ, 0x3c, !UPT ;  /* 0x000000011e1e7892 */ /* 0x000fee000f8e3cff */
[----:B------:R1:W-:Y:S01]  /*34a0*/  UTCBAR [UR4], URZ ;  /* 0x000000ff040073e9 */ /* 0x0003e200080000ff */
[----:B------:R-:W-:Y:S05]  /*34b0*/  BRA.U !UP1, `(.L_x_66) ;  /* 0x0000000109047547 */ /* 0x000fea000b800000 */
[----:B-1----:R-:W-:Y:S05]  /*34c0*/  BPT.TRAP 0x1 ;  /* 0x000000040000795c */ /* 0x002fea0000300000 */
.L_x_66:
[----:B------:R-:W-:Y:S01]  /*34d0*/  USHF.R.U32.HI UR8, URZ, 0x4, UR20 ;  /* 0x00000004ff087899 */ /* 0x000fe20008011614 */
[----:B------:R-:W-:Y:S01]  /*34e0*/  IMAD.MOV.U32 R2, RZ, RZ, 0x80 ;  /* 0x00000080ff027424 */ /* 0x000fe200078e00ff */
[----:B------:R-:W-:Y:S01]  /*34f0*/  ULEA UR9, UR25, UR20, 0x3 ;  /* 0x0000001419097291 */ /* 0x000fe2000f8e18ff */
[----:B------:R-:W-:Y:S01]  /*3500*/  IMAD.MOV.U32 R0, RZ, RZ, 0x80 ;  /* 0x00000080ff007424 */ /* 0x000fe200078e00ff */
[----:B------:R-:W-:Y:S02]  /*3510*/  ULOP3.LUT UR8, UR8, 0x3fff, URZ, 0xc0, !UPT ;  /* 0x00003fff08087892 */ /* 0x000fe4000f8ec0ff */
[----:B------:R-:W-:Y:S01]  /*3520*/  UIADD3 UR9, UPT, UPT, UR9, 0x1c038, URZ ;  /* 0x0001c03809097890 */ /* 0x000fe2000fffe0ff */
[----:B------:R-:W-:Y:S01]  /*3530*/  R2UR UR7, R2 ;  /* 0x00000000020772ca */ /* 0x000fe200000e0000 */
[----:B------:R-:W-:Y:S01]  /*3540*/  ULOP3.LUT UR8, UR8, 0x10000, URZ, 0xfc, !UPT ;  /* 0x0001000008087892 */ /* 0x000fe2000f8efcff */
[----:B------:R-:W-:Y:S01]  /*3550*/  R2UR UR6, R0 ;  /* 0x00000000000672ca */ /* 0x000fe200000e0000 */
[----:B------:R-:W-:Y:S01]  /*3560*/  UMOV UR14, 0x0 ;  /* 0x00000000000e7882 */ /* 0x000fe20000000000 */
[----:B------:R-:W-:Y:S01]  /*3570*/  R2UR UR5, R2 ;  /* 0x00000000020572ca */ /* 0x000fe200000e0000 */
[----:B------:R-:W-:Y:S01]  /*3580*/  UIADD3 UR16, UPT, UPT, UR8, 0x400, URZ ;  /* 0x0000040008107890 */ /* 0x000fe2000fffe0ff */
[----:B-1----:R-:W-:Y:S01]  /*3590*/  R2UR UR4, R0 ;  /* 0x00000000000472ca */ /* 0x002fe200000e0000 */
[----:B------:R-:W-:Y:S01]  /*35a0*/  UIADD3 UR18, UPT, UPT, UR8, 0x402, URZ ;  /* 0x0000040208127890 */ /* 0x000fe2000fffe0ff */
[----:B------:R1:W-:Y:S01]  /*35b0*/  UTCBAR [UR9], URZ ;  /* 0x000000ff090073e9 */ /* 0x0003e200080000ff */
[----:B------:R-:W-:Y:S02]  /*35c0*/  UIADD3 UR34, UPT, UPT, UR8, 0x404, URZ ;  /* 0x0000040408227890 */ /* 0x000fe4000fffe0ff */
[----:B------:R-:W-:Y:S02]  /*35d0*/  UIADD3 UR40, UPT, UPT, UR8, 0x406, URZ ;  /* 0x0000040608287890 */ /* 0x000fe4000fffe0ff */
[----:B------:R-:W-:Y:S01]  /*35e0*/  UIADD3 UR8, UPT, UPT, UR25, 0x1, URZ ;  /* 0x0000000119087890 */ /* 0x000fe2000fffe0ff */
[----:B------:R-:W-:Y:S01]  /*35f0*/  UMOV UR15, 0x8200010 ;  /* 0x08200010000f7882 */ /* 0x000fe20000000000 */
[----:B------:R-:W-:Y:S02]  /*3600*/  UMOV UR75, 0x40004040 ;  /* 0x40004040004b7882 */ /* 0x000fe40000000000 */
[----:B------:R-:W-:Y:S01]  /*3610*/  UISETP.NE.AND UP0, UPT, UR8, 0x3, UPT ;  /* 0x000000030800788c */ /* 0x000fe2000bf05270 */
[----:B------:R-:W-:Y:S01]  /*3620*/  UMOV UR17, 0x40004040 ;  /* 0x4000404000117882 */ /* 0x000fe20000000000 */
[----:B------:R-:W-:Y:S02]  /*3630*/  UMOV UR12, 0x0 ;  /* 0x00000000000c7882 */ /* 0x000fe40000000000 */
[----:B------:R-:W-:Y:S01]  /*3640*/  USEL UR8, UR8, URZ, UP0 ;  /* 0x000000ff08087287 */ /* 0x000fe20008000000 */
        /* <DEDUP_REMOVED lines=17> */
.L_x_67:
[----:B-1----:R-:W-:Y:S09]  /*3760*/  UIADD3 UR4, UPT, UPT, UR20, 0x1c060, URZ ;  /* 0x0001c06014047890 */ /* 0x002ff2000fffe0ff */
[----:B------:R1:W-:Y:S01]  /*3770*/  UTCBAR [UR4], URZ ;  /* 0x000000ff040073e9 */ /* 0x0003e200080000ff */
[----:B------:R-:W-:Y:S05]  /*3780*/  BRA.U !UP1, `(.L_x_68) ;  /* 0x0000000109047547 */ /* 0x000fea000b800000 */
[----:B-1----:R-:W-:Y:S05]  /*3790*/  BPT.TRAP 0x1 ;  /* 0x000000040000795c */ /* 0x002fea0000300000 */
.L_x_68:
[----:B------:R-:W-:Y:S02]  /*37a0*/  ULEA UR5, UR8, UR20, 0x3 ;  /* 0x0000001408057291 */ /* 0x000fe4000f8e18ff */
[----:B------:R-:W-:Y:S02]  /*37b0*/  UIADD3 UR8, UPT, UPT, UR8, 0x1, URZ ;  /* 0x0000000108087890 */ /* 0x000fe4000fffe0ff */
[----:B-1----:R-:W-:Y:S02]  /*37c0*/  UIADD3 UR4, UPT, UPT, UR5, 0x1c038, URZ ;  /* 0x0001c03805047890 */ /* 0x002fe4000fffe0ff */
[----:B------:R-:W-:Y:S04]  /*37d0*/  UISETP.NE.AND UP0, UPT, UR8, 0x3, UPT ;  /* 0x000000030800788c */ /* 0x000fe8000bf05270 */
[----:B------:R-:W-:Y:S03]  /*37e0*/  USEL UR25, UR8, URZ, UP0 ;  /* 0x000000ff08197287 */ /* 0x000fe60008000000 */
[----:B------:R1:W-:Y:S01]  /*37f0*/  UTCBAR [UR4], URZ ;  /* 0x000000ff040073e9 */ /* 0x0003e200080000ff */
[----:B------:R-:W-:Y:S08]  /*3800*/  BRA.U !UP1, `(.L_x_69) ;  /* 0x0000000109047547 */ /* 0x000ff0000b800000 */
[----:B-1----:R-:W-:Y:S05]  /*3810*/  BPT.TRAP 0x1 ;  /* 0x000000040000795c */ /* 0x002fea0000300000 */
.L_x_69:
[----:B-1----:R-:W-:Y:S01]  /*3820*/  ULEA UR4, UR27, UR20, 0x3 ;  /* 0x000000141b047291 */ /* 0x002fe2000f8e18ff */
[----:B------:R-:W-:Y:S04]  /*3830*/  MOV R0, UR21 ;  /* 0x0000001500007c02 */ /* 0x000fe80008000f00 */
[----:B------:R-:W-:Y:S04]  /*3840*/  SHF.L.U32 R0, R0, 0x1f, RZ ;  /* 0x0000001f00007819 */ /* 0x000fe800000006ff */
[----:B------:R-:W1:Y:S02]  /*3850*/  SYNCS.PHASECHK.TRANS64.TRYWAIT P0, [UR4+0x1c020], R0 ;  /* 0x01c02000ff0075a7 */ /* 0x000e640008001104 */
[----:B-1----:R-:W-:Y:S05]  /*3860*/  @!P0 BRA `(.L_x_70) ;  /* 0x00000118009c8947 */ /* 0x002fea0003800000 */
.L_x_397:
[----:B------:R-:W-:Y:S04]  /*3870*/  UIADD3 UR4, UPT, UPT, UR27, 0x1, URZ ;  /* 0x000000011b047890 */ /* 0x000fe8000fffe0ff */
[----:B------:R-:W-:Y:S04]  /*3880*/  UISETP.NE.AND UP0, UPT, UR4, 0x3, UPT ;  /* 0x000000030400788c */ /* 0x000fe8000bf05270 */
[----:B------:R-:W-:Y:S02]  /*3890*/  USEL UR5, URZ, 0x1, UP0 ;  /* 0x00000001ff057887 */ /* 0x000fe40008000000 */
[----:B------:R-:W-:Y:S02]  /*38a0*/  USEL UR4, UR4, URZ, UP0 ;  /* 0x000000ff04047287 */ /* 0x000fe40008000000 */
[----:B------:R-:W-:Y:S01]  /*38b0*/  ULOP3.LUT UR21, UR21, UR5, URZ, 0x3c, !UPT ;  /* 0x0000000515157292 */ /* 0x000fe2000f8e3cff */
[----:B------:R-:W-:Y:S11]  /*38c0*/  BRA.U UP5, `(.L_x_71) ;  /* 0x0000000105047547 */ /* 0x000ff6000b800000 */
[----:B------:R-:W-:Y:S05]  /*38d0*/  BPT.TRAP 0x1 ;  /* 0x000000040000795c */ /* 0x000fea0000300000 */
.L_x_71:
[----:B-1----:R-:W-:Y:S04]  /*38e0*/  MOV R0, UR30 ;  /* 0x0000001e00007c02 */ /* 0x002fe80008000f00 */
[----:B------:R-:W-:Y:S04]  /*38f0*/  SHF.L.U32 R0, R0, 0x1f, RZ ;  /* 0x0000001f00007819 */ /* 0x000fe800000006ff */
[----:B------:R-:W1:Y:S02]  /*3900*/  SYNCS.PHASECHK.TRANS64.TRYWAIT P0, [UR20+0x1c0a0], R0 ;  /* 0x01c0a000ff0075a7 */ /* 0x000e640008001114 */
[----:B-1----:R-:W-:Y:S05]  /*3910*/  @!P0 BRA `(.L_x_72) ;  /* 0x0000011800888947 */ /* 0x002fea0003800000 */
.L_x_399:
[----:B------:R-:W-:Y:S05]  /*3920*/  BRA.U UP4, `(.L_x_73) ;  /* 0x0000000104047547 */ /* 0x000fea000b800000 */
[----:B------:R-:W-:Y:S05]  /*3930*/  BPT.TRAP 0x1 ;  /* 0x000000040000795c */ /* 0x000fea0000300000 */
.L_x_73:
[----:B------:R-:W-:Y:S01]  /*3940*/  ULOP3.LUT UR34, UR28, 0x1, URZ, 0x3c, !UPT ;  /* 0x000000011c227892 */ /* 0x000fe2000f8e3cff */
[----:B------:R-:W-:Y:S02]  /*3950*/  HFMA2 R8, -RZ, RZ, 0, 1.9073486328125e-06 ;  /* 0x00000020ff087431 */ /* 0x000fe400000001ff */
[----:B------:R-:W-:Y:S01]  /*3960*/  IMAD.MOV.U32 R7, RZ, RZ, 0x100 ;  /* 0x00000100ff077424 */ /* 0x000fe200078e00ff */
[----:B------:R-:W-:Y:S01]  /*3970*/  MOV R6, 0x28 ;  /* 0x0000002800067802 */ /* 0x000fe20000000f00 */
[----:B------:R-:W-:Y:S02]  /*3980*/  IMAD.MOV.U32 R5, RZ, RZ, 0x100 ;  /* 0x00000100ff057424 */ /* 0x000fe400078e00ff */
[----:B-1----:R-:W-:Y:S05]  /*3990*/  IMAD.U32 R0, RZ, RZ, UR34 ;  /* 0x00000022ff007e24 */ /* 0x002fea000f8e00ff */
[----:B------:R-:W-:Y:S04]  /*39a0*/  SHF.L.U32 R0, R0, 0x1f, RZ ;  /* 0x0000001f00007819 */ /* 0x000fe800000006ff */
[----:B------:R-:W1:Y:S02]  /*39b0*/  SYNCS.PHASECHK.TRANS64.TRYWAIT P0, [UR20+0x1c058], R0 ;  /* 0x01c05800ff0075a7 */ /* 0x000e640008001114 */
[----:B-1----:R-:W-:Y:S05]  /*39c0*/  @!P0 BRA `(.L_x_74) ;  /* 0x0000011800748947 */ /* 0x002fea0003800000 */
.L_x_401:
[----:B------:R-:W-:Y:S01]  /*39d0*/  ULEA UR68, UR27, UR32, 0xa ;  /* 0x000000201b447291 */ /* 0x000fe2000f8e50ff */
[----:B-1----:R-:W-:Y:S01]  /*39e0*/  IMAD.MOV.U32 R2, RZ, RZ, 0x38 ;  /* 0x00000038ff027424 */ /* 0x002fe200078e00ff */
[----:B------:R-:W-:Y:S01]  /*39f0*/  R2UR UR17, R6 ;  /* 0x00000000061172ca */ /* 0x000fe200000e0000 */
[----:B------:R-:W-:Y:S01]  /*3a00*/  IMAD.MOV.U32 R6, RZ, RZ, 0x30 ;  /* 0x00000030ff067424 */ /* 0x000fe200078e00ff */
[----:B------:R-:W-:Y:S01]  /*3a10*/  UIADD3 UR66, UPT, UPT, UR68, 0x80, URZ ;  /* 0x0000008044427890 */ /* 0x000fe2000fffe0ff */
        /* <DEDUP_REMOVED lines=8> */
[----:B------:R-:W-:Y:S01]  /*3aa0*/  R2UR UR15, R6 ;  /* 0x00000000060f72ca */ /* 0x000fe200000e0000 */
[----:B------:R-:W-:Y:S01]  /*3ab0*/  UIADD3 UR56, UPT, UPT, UR68, 0x300, URZ ;  /* 0x0000030044387890 */ /* 0x000fe2000fffe0ff */
[----:B------:R-:W-:Y:S01]  /*3ac0*/  R2UR UR9, R2 ;  /* 0x00000000020972ca */ /* 0x000fe200000e0000 */
[----:B------:R-:W-:Y:S01]  /*3ad0*/  UIADD3 UR54, UPT, UPT, UR68, 0x380, URZ ;  /* 0x0000038044367890 */ /* 0x000fe2000fffe0ff */
[----:B------:R-:W-:Y:S01]  /*3ae0*/  IMAD.MOV.U32 R2, RZ, RZ, 0x50 ;  /* 0x00000050ff027424 */ /* 0x000fe200078e00ff */
[----:B------:R-:W-:Y:S01]  /*3af0*/  R2UR UR19, R8 ;  /* 0x00000000081372ca */ /* 0x000fe200000e0000 */
[----:B------:R-:W-:Y:S01]  /*3b00*/  IMAD.MOV.U32 R0, RZ, RZ, 0x100 ;  /* 0x00000100ff007424 */ /* 0x000fe200078e00ff */
[----:B------:R-:W-:Y:S01]  /*3b10*/  R2UR UR33, R7 ;  /* 0x00000000072172ca */ /* 0x000fe200000e0000 */
[----:B------:R-:W-:Y:S01]  /*3b20*/  IMAD.MOV.U32 R6, RZ, RZ, 0x40 ;  /* 0x00000040ff067424 */ /* 0x000fe200078e00ff */
[----:B------:R-:W-:Y:S01]  /*3b30*/  R2UR UR7, R2 ;  /* 0x00000000020772ca */ /* 0x000fe200000e0000 */
[----:B------:R-:W-:Y:S01]  /*3b40*/  IMAD.MOV.U32 R2, RZ, RZ, 0x58 ;  /* 0x00000058ff027424 */ /* 0x000fe200078e00ff */
[C---:B------:R-:W-:Y:S01]  /*3b50*/  R2UR UR16, R5.reuse ;  /* 0x00000000051072ca */ /* 0x040fe200000e0000 */
[----:B------:R-:W-:Y:S01]  /*3b60*/  UMOV UR52, 0x0 ;  /* 0x0000000000347882 */ /* 0x000fe20000000000 */
[----:B------:R-:W-:Y:S01]  /*3b70*/  R2UR UR14, R0 ;  /* 0x00000000000e72ca */ /* 0x000fe200000e0000 */
[----:B------:R-:W-:Y:S01]  /*3b80*/  UMOV UR53, 0x8110010 ;  /* 0x0811001000357882 */ /* 0x000fe20000000000 */
[----:B------:R-:W-:Y:S01]  /*3b90*/  R2UR UR11, R6 ;  /* 0x00000000060b72ca */ /* 0x000fe200000e0000 */
[----:B------:R-:W-:Y:S01]  /*3ba0*/  UMOV UR69, 0x40004040 ;  /* 0x4000404000457882 */ /* 0x000fe20000000000 */
[----:B------:R-:W-:Y:S01]  /*3bb0*/  R2UR UR12, R5 ;  /* 0x00000000050c72ca */ /* 0x000fe200000e0000 */
[----:B------:R-:W-:Y:S01]  /*3bc0*/  UMOV UR50, 0x0 ;  /* 0x0000000000327882 */ /* 0x000fe20000000000 */
[C---:B------:R-:W-:Y:S01]  /*3bd0*/  R2UR UR10, R0.reuse ;  /* 0x00000000000a72ca */ /* 0x040fe200000e0000 */
[----:B------:R1:W-:Y:S01]  /*3be0*/  UTCHMMA tmem[UR19], gdesc[UR68], tmem[UR33], tmem[UR52], idesc[UR53], UPT ;  /* 0x00ff3444130079ea */ /* 0x0003e2000b800021 */
[----:B------:R-:W-:Y:S01]  /*3bf0*/  R2UR UR8, R0 ;  /* 0x00000000000872ca */ /* 0x000fe200000e0000 */
[----:B------:R-:W-:Y:S01]  /*3c00*/  UMOV UR51, 0x8110010 ;  /* 0x0811001000337882 */ /* 0x000fe20000000000 */
[----:B------:R-:W-:Y:S01]  /*3c10*/  R2UR UR5, R2 ;  /* 0x00000000020572ca */ /* 0x000fe200000e0000 */
[----:B------:R-:W-:Y:S01]  /*3c20*/  UMOV UR67, 0x40004040 ;  /* 0x4000404000437882 */ /* 0x000fe20000000000 */
[----:B------:R-:W-:Y:S01]  /*3c30*/  R2UR UR6, R0 ;  /* 0x00000000000672ca */ /* 0x000fe200000e0000 */
[----:B------:R1:W-:Y:S01]  /*3c40*/  UTCHMMA tmem[UR17], gdesc[UR66], tmem[UR18], tmem[UR50], idesc[UR51], UPT ;  /* 0x00ff3242110079ea */ /* 0x0003e2000b800012 */
        /* <DEDUP_REMOVED lines=25> */
[----:B-1----:R-:W-:Y:S05]  /*3de0*/  BPT.TRAP 0x1 ;  /* 0x000000040000795c */ /* 0x002fea0000300000 */
.L_x_75:
[----:B-1----:R-:W-:Y:S02]  /*3df0*/  UIADD3 UR8, UPT, UPT, UR20, 0x1c090, URZ ;  /* 0x0001c09014087890 */ /* 0x002fe4000fffe0ff */
[----:B------:R-:W-:Y:S01]  /*3e00*/  ULOP3.LUT UR7, UR29, 0x1, URZ, 0x3c, !UPT ;  /* 0x000000011d077892 */ /* 0x000fe2000f8e3cff */
[----:B------:R-:W-:Y:S01]  /*3e10*/  UMOV UR6, 0x1 ;  /* 0x0000000100067882 */ /* 0x000fe20000000000 */
[----:B------:R-:W-:Y:S05]  /*3e20*/  UMOV UR5, UR27 ;  /* 0x0000001b00057c82 */ /* 0x000fea0008000000 */
[----:B------:R2:W-:Y:S01]  /*3e30*/  UTCBAR [UR8], URZ ;  /* 0x000000ff080073e9 */ /* 0x0005e200080000ff */
[----:B------:R-:W-:Y:S05]  /*3e40*/  BRA.U UP2, `(.L_x_76) ;  /* 0xffffffed022c7547 */ /* 0x000fea000b83ffff */
.L_x_57:
[----:B------:R-:W-:Y:S04]  /*3e50*/  BSSY.RECONVERGENT B0, `(.L_x_77) ;  /* 0x0000003000007945 */ /* 0x000fe80003800200 */
[----:B------:R-:W-:Y:S05]  /*3e60*/  @!P4 BRA `(.L_x_78) ;  /* 0x000000000004c947 */ /* 0x000fea0003800000 */
[----:B-12---:R-:W-:Y:S05]  /*3e70*/  BPT.TRAP 0x1 ;  /* 0x000000040000795c */ /* 0x006fea0000300000 */
.L_x_78:
[----:B-12---:R-:W-:Y:S05]  /*3e80*/  BSYNC.RECONVERGENT B0 ;  /* 0x0000000000007941 */ /* 0x006fea0003800200 */
.L_x_77:
[----:B------:R-:W-:Y:S01]  /*3e90*/  UIADD3 UR5, UPT, UPT, UR20, 0x1c010, URZ ;  /* 0x0001c01014057890 */ /* 0x000fe2000fffe0ff */
[----:B------:R-:W-:Y:S08]  /*3ea0*/  BSSY.RECONVERGENT B0, `(.L_x_79) ;  /* 0x0000004000007945 */ /* 0x000ff00003800200 */
[----:B------:R1:W-:Y:S01]  /*3eb0*/  UTCBAR [UR5], URZ ;  /* 0x000000ff050073e9 */ /* 0x0003e200080000ff */
[----:B------:R-:W-:Y:S05]  /*3ec0*/  @!P4 BRA `(.L_x_80) ;  /* 0x000000000004c947 */ /* 0x000fea0003800000 */
[----:B-1----:R-:W-:Y:S05]  /*3ed0*/  BPT.TRAP 0x1 ;  /* 0x000000040000795c */ /* 0x002fea0000300000 */
.L_x_80:
[----:B-1----:R-:W-:Y:S05]  /*3ee0*/  BSYNC.RECONVERGENT B0 ;  /* 0x0000000000007941 */ /* 0x002fea0003800200 */
.L_x_79:
[----:B------:R-:W-:-:S09]  /*3ef0*/  UIADD3 UR5, UPT, UPT, UR20, 0x1c018, URZ ;  /* 0x0001c01814057890 */ /* 0x000fd2000fffe0ff */
[----:B------:R1:W-:Y:S01]  /*3f00*/  UTCBAR [UR5], URZ ;  /* 0x000000ff050073e9 */ /* 0x0003e200080000ff */
[----:B------:R-:W-:Y:S05]  /*3f10*/  BRA.U UP5, `(.L_x_81) ;  /* 0x0000000105047547 */ /* 0x000fea000b800000 */
[----:B-1----:R-:W-:Y:S05]  /*3f20*/  BPT.TRAP 0x1 ;  /* 0x000000040000795c */ /* 0x002fea0000300000 */
.L_x_81:
[----:B------:R-:W-:-:S04]  /*3f30*/  MOV R0, UR30 ;  /* 0x0000001e00007c02 */ /* 0x000fc80008000f00 */
[----:B------:R-:W-:-:S04]  /*3f40*/  SHF.L.U32 R0, R0, 0x1f, RZ ;  /* 0x0000001f00007819 */ /* 0x000fc800000006ff */
[----:B------:R-:W2:Y:S02]  /*3f50*/  SYNCS.PHASECHK.TRANS64.TRYWAIT P0, [UR20+0x1c0a8], R0 ;  /* 0x01c0a800ff0075a7 */ /* 0x000ea40008001114 */
[----:B--2---:R-:W-:Y:S05]  /*3f60*/  @!P0 BRA `(.L_x_82) ;  /* 0x00000114002c8947 */ /* 0x004fea0003800000 */
.L_x_403:
[----:B------:R-:W-:Y:S05]  /*3f70*/  BRA.U UP3, `(.L_x_83) ;  /* 0x0000000103047547 */ /* 0x000fea000b800000 */
[----:B-1----:R-:W-:Y:S05]  /*3f80*/  BPT.TRAP 0x1 ;  /* 0x000000040000795c */ /* 0x002fea0000300000 */
.L_x_83:
[----:B--2---:R-:W-:Y:S02]  /*3f90*/  IMAD.U32 R0, RZ, RZ, UR7 ;  /* 0x00000007ff007e24 */ /* 0x004fe4000f8e00ff */
[----:B------:R-:W-:Y:S02]  /*3fa0*/  HFMA2 R6, -RZ, RZ, 0, 9.5367431640625e-06 ;  /* 0x000000a0ff067431 */ /* 0x000fe400000001ff */
[----:B------:R-:W-:Y:S01]  /*3fb0*/  IMAD.MOV.U32 R5, RZ, RZ, 0x180 ;  /* 0x00000180ff057424 */ /* 0x000fe200078e00ff */
[----:B------:R-:W-:-:S04]  /*3fc0*/  SHF.L.U32 R0, R0, 0x1f, RZ ;  /* 0x0000001f00007819 */ /* 0x000fc800000006ff */
[----:B------:R-:W2:Y:S02]  /*3fd0*/  SYNCS.PHASECHK.TRANS64.TRYWAIT P0, [UR20+0x1c068], R0 ;  /* 0x01c06800ff0075a7 */ /* 0x000ea40008001114 */
[----:B--2---:R-:W-:Y:S05]  /*3fe0*/  @!P0 BRA `(.L_x_84) ;  /* 0x0000011400248947 */ /* 0x004fea0003800000 */
.L_x_405:
[----:B--2---:R-:W-:Y:S01]  /*3ff0*/  IMAD.MOV.U32 R2, RZ, RZ, 0xa8 ;  /* 0x000000a8ff027424 */ /* 0x004fe200078e00ff */
        /* <DEDUP_REMOVED lines=14> */
[----:B------:R-:W-:Y:S01]  /*40e0*/  UISETP.NE.U32.AND UP0, UPT, UR6, URZ, UPT ;  /* 0x000000ff0600728c */ /* 0x000fe2000bf05070 */
[----:B------:R-:W-:Y:S01]  /*40f0*/  R2UR UR11, R0 ;  /* 0x00000000000b72ca */ /* 0x000fe200000e0000 */
[----:B------:R-:W-:Y:S01]  /*4100*/  UIADD3 UR66, UPT, UPT, UR34, 0x80, URZ ;  /* 0x0000008022427890 */ /* 0x000fe2000fffe0ff */
[----:B-1----:R-:W-:Y:S01]  /*4110*/  R2UR UR5, R2 ;  /* 0x00000000020572ca */ /* 0x002fe200000e0000 */
        /* <DEDUP_REMOVED lines=16> */
[----:B------:R-:W-:Y:S01]  /*4220*/  UMOV UR35, 0x40004040 ;  /* 0x4000404000237882 */ /* 0x000fe20000000000 */
[----:B------:R-:W-:Y:S01]  /*4230*/  UIADD3 UR54, UPT, UPT, UR34, 0x380, URZ ;  /* 0x0000038022367890 */ /* 0x000fe2000fffe0ff */
[----:B------:R1:W-:Y:S01]  /*4240*/  UTCHMMA tmem[UR16], gdesc[UR34], tmem[UR17], tmem[UR52], idesc[UR53], UP0 ;  /* 0x00ff3422100079ea */ /* 0x0003e20008000011 */
        /* <DEDUP_REMOVED lines=30> */
.L_x_85:
[----:B-1----:R-:W-:-:S09]  /*4430*/  UIADD3 UR5, UPT, UPT, UR20, 0x1c098, URZ ;  /* 0x0001c09814057890 */ /* 0x002fd2000fffe0ff */
[----:B------:R1:W-:Y:S01]  /*4440*/  UTCBAR [UR5], URZ ;  /* 0x000000ff050073e9 */ /* 0x0003e200080000ff */
[----:B------:R-:W-:Y:S05]  /*4450*/  BRA.U !UP1, `(.L_x_86) ;  /* 0x0000000109047547 */ /* 0x000fea000b800000 */
[----:B-1----:R-:W-:Y:S05]  /*4460*/  BPT.TRAP 0x1 ;  /* 0x000000040000795c */ /* 0x002fea0000300000 */
.L_x_86:
[----:B-1----:R-:W-:-:S04]  /*4470*/  ULEA UR5, UR25, UR20, 0x3 ;  /* 0x0000001419057291 */ /* 0x002fc8000f8e18ff */
[----:B------:R-:W-:-:S09]  /*4480*/  UIADD3 UR5, UPT, UPT, UR5, 0x1c038, URZ ;  /* 0x0001c03805057890 */ /* 0x000fd2000fffe0ff */
[----:B------:R1:W-:Y:S01]  /*4490*/  UTCBAR [UR5], URZ ;  /* 0x000000ff050073e9 */ /* 0x0003e200080000ff */
[----:B------:R-:W-:Y:S05]  /*44a0*/  BRA.U UP4, `(.L_x_87) ;  /* 0x0000000104047547 */ /* 0x000fea000b800000 */
[----:B-1----:R-:W-:Y:S05]  /*44b0*/  BPT.TRAP 0x1 ;  /* 0x000000040000795c */ /* 0x002fea0000300000 */
.L_x_87:
[----:B-1----:R-:W-:-:S09]  /*44c0*/  UIADD3 UR5, UPT, UPT, UR20, 0x1c050, URZ ;  /* 0x0001c05014057890 */ /* 0x002fd2000fffe0ff */
[----:B------:R1:W-:Y:S01]  /*44d0*/  UTCBAR [UR5], URZ ;  /* 0x000000ff050073e9 */ /* 0x0003e200080000ff */
[----:B------:R-:W-:Y:S05]  /*44e0*/  BRA.U UP3, `(.L_x_88) ;  /* 0x0000000103047547 */ /* 0x000fea000b800000 */
[----:B-1----:R-:W-:Y:S05]  /*44f0*/  BPT.TRAP 0x1 ;  /* 0x000000040000795c */ /* 0x002fea0000300000 */
.L_x_88:
[----:B------:R-:W-:Y:S01]  /*4500*/  UIADD3 UR20, UPT, UPT, UR20, 0x1c060, URZ ;  /* 0x0001c06014147890 */ /* 0x000fe2000fffe0ff */
[----:B------:R-:W-:Y:S01]  /*4510*/  LOP3.LUT R4, R4, 0x1, RZ, 0x3c, !PT ;  /* 0x0000000104047812 */ /* 0x000fe200078e3cff */
[----:B------:R-:W-:Y:S02]  /*4520*/  UIADD3 UR31, UPT, UPT, UR26, 0x2, URZ ;  /* 0x000000021a1f7890 */ /* 0x000fe4000fffe0ff */
[----:B------:R-:W-:-:S05]  /*4530*/  ULOP3.LUT UR30, UR30, 0x1, URZ, 0x3c, !UPT ;  /* 0x000000011e1e7892 */ /* 0x000fca000f8e3cff */
[----:B------:R2:W-:Y:S01]  /*4540*/  UTCBAR [UR20], URZ ;  /* 0x000000ff140073e9 */ /* 0x0005e200080000ff */
[----:B------:R-:W-:Y:S02]  /*4550*/  NOP ;  /* 0x0000000000007918 */ /* 0x000fe40000000000 */
.L_x_29:
[----:B------:R-:W3:Y:S01]  /*4560*/  LDCU UR6, c[0x0][0x370] ;  /* 0x00006e00ff0677ac */ /* 0x000ee20008000800 */
[----:B-1----:R-:W1:Y:S01]  /*4570*/  LDCU UR5, c[0x0][0x900] ;  /* 0x00012000ff0577ac */ /* 0x002e620008000800 */
[----:B---3--:R-:W-:-:S04]  /*4580*/  UIADD3 UR36, UPT, UPT, UR6, UR36, URZ ;  /* 0x0000002406247290 */ /* 0x008fc8000fffe0ff */
[----:B-1----:R-:W-:-:S09]  /*4590*/  UISETP.GE.AND UP0, UPT, UR36, UR5, UPT ;  /* 0x000000052400728c */ /* 0x002fd2000bf06270 */
[----:B------:R-:W-:Y:S05]  /*45a0*/  BRA.U !UP0, `(.L_x_89) ;  /* 0xffffffd108c47547 */ /* 0x000fea000b83ffff */
[----:B--2---:R-:W-:Y:S05]  /*45b0*/  EXIT ;  /* 0x000000000000794d */ /* 0x004fea0003800000 */
.L_x_28:
[----:B------:R-:W-:-:S08]  /*45c0*/  NOP ;  /* 0x0000000000007918 */ /* 0x000fd00000000000 */
[----:B------:R-:W1:-:S00]  /*45d0*/  USETMAXREG.DEALLOC.CTAPOOL 0x60 ;  /* 0x00000060000079c8 */ /* 0x000e4000080e0500 */
[----:B-1----:R-:W1:Y:S01]  /*45e0*/  LDC R0, c[0x0][0x900] ;  /* 0x00024000ff007b82 */ /* 0x002e620000000800 */
[----:B------:R-:W-:Y:S02]  /*45f0*/  MOV R72, UR36 ;  /* 0x0000002400487c02 */ /* 0x000fe40008000f00 */
[----:B-1----:R-:W-:-:S13]  /*4600*/  ISETP.LE.AND P0, PT, R0, UR36, PT ;  /* 0x0000002400007c0c */ /* 0x002fda000bf03270 */
[----:B------:R-:W-:Y:S05]  /*4610*/  @P0 EXIT ;  /* 0x000000000000094d */ /* 0x000fea0003800000 */
[----:B------:R-:W1:Y:S01]  /*4620*/  S2UR UR4, SR_CTAID.Z ;  /* 0x00000000000479c3 */ /* 0x000e620000002700 */
[----:B------:R-:W2:Y:S01]  /*4630*/  S2R R0, SR_CTAID.Y ;  /* 0x0000000000007919 */ /* 0x000ea20000002600 */
[----:B------:R-:W1:Y:S01]  /*4640*/  LDCU UR36, c[0x0][0x370] ;  /* 0x00006e00ff2477ac */ /* 0x000e620008000800 */
[----:B------:R-:W-:Y:S01]  /*4650*/  LOP3.LUT P0, R78, R79, 0x7f, RZ, 0xc0, !PT ;  /* 0x0000007f4f4e7812 */ /* 0x000fe2000780c0ff */
[----:B------:R-:W-:Y:S01]  /*4660*/  BSSY B8, `(.L_x_90) ;  /* 0x0000866000087945 */ /* 0x000fe20003800000 */
[----:B------:R-:W-:Y:S01]  /*4670*/  IMAD.MOV.U32 R75, RZ, RZ, 0x1 ;  /* 0x00000001ff4b7424 */ /* 0x000fe200078e00ff */
[----:B------:R-:W3:Y:S01]  /*4680*/  LDCU UR5, c[0x0][0x374] ;  /* 0x00006e80ff0577ac */ /* 0x000ee20008000800 */
[----:B------:R-:W-:Y:S01]  /*4690*/  MOV R59, RZ ;  /* 0x000000ff003b7202 */ /* 0x000fe20000000f00 */
[----:B------:R-:W-:Y:S01]  /*46a0*/  IMAD.MOV.U32 R56, RZ, RZ, RZ ;  /* 0x000000ffff387224 */ /* 0x000fe200078e00ff */
[----:B------:R-:W4:Y:S01]  /*46b0*/  LDCU.64 UR44, c[0x0][0x358] ;  /* 0x00006b00ff2c77ac */ /* 0x000f220008000a00 */
[----:B------:R-:W-:Y:S01]  /*46c0*/  UMOV UR43, URZ ;  /* 0x000000ff002b7c82 */ /* 0x000fe20008000000 */
[----:B------:R-:W-:Y:S01]  /*46d0*/  UMOV UR42, URZ ;  /* 0x000000ff002a7c82 */ /* 0x000fe20008000000 */
[----:B-1----:R-:W-:-:S04]  /*46e0*/  UIMAD UR4, UR36, UR4, URZ ;  /* 0x00000004240472a4 */ /* 0x002fc8000f8e02ff */
[----:B------:R-:W-:-:S04]  /*46f0*/  UIADD3 UR4, UPT, UPT, URZ, -UR4, URZ ;  /* 0x80000004ff047290 */ /* 0x000fc8000fffe0ff */
[----:B---3--:R-:W-:Y:S01]  /*4700*/  UIMAD UR4, UR4, UR5, URZ ;  /* 0x00000005040472a4 */ /* 0x008fe2000f8e02ff */
[----:B--2---:R-:W-:-:S05]  /*4710*/  IMAD R0, R0, UR36, R72 ;  /* 0x0000002400007c24 */ /* 0x004fca000f8e0248 */
[----:B------:R-:W-:-:S04]  /*4720*/  ISETP.NE.OR P0, PT, R0, UR4, P0 ;  /* 0x0000000400007c0c */ /* 0x000fc80008705670 */
[----:B----4-:R-:W-:-:S09]  /*4730*/  P2R R80, PR, RZ, 0x1 ;  /* 0x00000001ff507803 */ /* 0x010fd20000000000 */
.L_x_234:
[----:B------:R-:W-:Y:S05]  /*4740*/  YIELD ;  /* 0x0000000000007946 */ /* 0x000fea0003800000 */
[----:B-1----:R-:W1:Y:S01]  /*4750*/  LDC R8, c[0x0][0x904] ;  /* 0x00024100ff087b82 */ /* 0x002e620000000800 */
[----:B--2---:R-:W2:Y:S01]  /*4760*/  LDCU.64 UR4, c[0x0][0x908] ;  /* 0x00012100ff0477ac */ /* 0x004ea20008000a00 */
[----:B------:R-:W-:Y:S01]  /*4770*/  BSSY B7, `(.L_x_91) ;  /* 0x0000850000077945 */ /* 0x000fe20003800000 */
[----:B---3--:R-:W3:Y:S05]  /*4780*/  LDCU.64 UR6, c[0x0][0x920] ;  /* 0x00012400ff0677ac */ /* 0x008eea0008000a00 */
[----:B----4-:R-:W4:Y:S08]  /*4790*/  LDC.64 R4, c[0x0][0x918] ;  /* 0x00024600ff047b82 */ /* 0x010f300000000a00 */
[----:B------:R-:W5:Y:S01]  /*47a0*/  LDC.64 R6, c[0x0][0x910] ;  /* 0x00024400ff067b82 */ /* 0x000f620000000a00 */
[----:B--2---:R-:W-:Y:S01]  /*47b0*/  IMAD.HI.U32 R0, R72, UR4, RZ ;  /* 0x0000000448007c27 */ /* 0x004fe2000f8e00ff */
[----:B------:R-:W2:Y:S04]  /*47c0*/  LDCU UR4, c[0x0][0x380] ;  /* 0x00007000ff0477ac */ /* 0x000ea80008000800 */
[----:B------:R-:W-:-:S02]  /*47d0*/  SHF.R.U32.HI R0, RZ, UR5, R0 ;  /* 0x00000005ff007c19 */ /* 0x000fc40008011600 */
[----:B-1----:R-:W-:-:S04]  /*47e0*/  ISETP.NE.AND P0, PT, R8, 0x1, PT ;  /* 0x000000010800780c */ /* 0x002fc80003f05270 */
[----:B------:R-:W-:Y:S02]  /*47f0*/  SEL R2, R72, R0, !P0 ;  /* 0x0000000048027207 */ /* 0x000fe40004000000 */
[----:B----4-:R-:W-:-:S03]  /*4800*/  ISETP.NE.AND P0, PT, R5, 0x1, PT ;  /* 0x000000010500780c */ /* 0x010fc60003f05270 */
[----:B---3--:R-:W-:-:S04]  /*4810*/  IMAD.HI.U32 R0, R2, UR6, RZ ;  /* 0x0000000602007c27 */ /* 0x008fc8000f8e00ff */
[----:B------:R-:W-:Y:S01]  /*4820*/  IMAD.MOV R3, RZ, RZ, -R2 ;  /* 0x000000ffff037224 */ /* 0x000fe200078e0a02 */
[----:B------:R-:W-:-:S03]  /*4830*/  SHF.R.U32.HI R0, RZ, UR7, R0 ;  /* 0x00000007ff007c19 */ /* 0x000fc60008011600 */
[----:B------:R-:W-:Y:S01]  /*4840*/  IMAD R3, R8, R3, R72 ;  /* 0x0000000308037224 */ /* 0x000fe200078e0248 */
[----:B------:R-:W-:Y:S02]  /*4850*/  SEL R0, R2, R0, !P0 ;  /* 0x0000000002007207 */ /* 0x000fe40004000000 */
[----:B-----5:R-:W-:Y:S01]  /*4860*/  ISETP.NE.AND P0, PT, R6, 0x1, PT ;  /* 0x000000010600780c */ /* 0x020fe20003f05270 */
[----:B------:R-:W-:Y:S02]  /*4870*/  IMAD.SHL.U32 R3, R3, 0x100, RZ ;  /* 0x0000010003037824 */ /* 0x000fe400078e00ff */
[----:B------:R-:W-:-:S05]  /*4880*/  IMAD.HI.U32 R7, R0, R7, RZ ;  /* 0x0000000700077227 */ /* 0x000fca00078e00ff */
[----:B------:R-:W-:-:S04]  /*4890*/  SHF.R.U32.HI R4, RZ, R4, R7 ;  /* 0x00000004ff047219 */ /* 0x000fc80000011607 */
[----:B------:R-:W-:Y:S01]  /*48a0*/  SEL R7, R0, R4, !P0 ;  /* 0x0000000400077207 */ /* 0x000fe20004000000 */
[----:B------:R-:W-:Y:S01]  /*48b0*/  IMAD.MOV R4, RZ, RZ, -R0 ;  /* 0x000000ffff047224 */ /* 0x000fe200078e0a00 */
[----:B--2---:R-:W-:-:S03]  /*48c0*/  ISETP.GE.AND P0, PT, R3, UR4, PT ;  /* 0x0000000403007c0c */ /* 0x004fc6000bf06270 */
[----:B------:R-:W-:Y:S02]  /*48d0*/  IMAD.MOV R3, RZ, RZ, -R7 ;  /* 0x000000ffff037224 */ /* 0x000fe400078e0a07 */
[----:B------:R-:W-:Y:S02]  /*48e0*/  IMAD R77, R5, R4, R2 ;  /* 0x00000004054d7224 */ /* 0x000fe400078e0202 */
[----:B------:R-:W-:-:S06]  /*48f0*/  IMAD R74, R6, R3, R0 ;  /* 0x00000003064a7224 */ /* 0x000fcc00078e0200 */
[----:B------:R-:W-:Y:S05]  /*4900*/  @P0 BRA `(.L_x_92) ;  /* 0x0000008000d80947 */ /* 0x000fea0003800000 */
[----:B------:R-:W1:Y:S02]  /*4910*/  LDC R3, c[0x0][0x384] ;  /* 0x0000e100ff037b82 */ /* 0x000e640000000800 */
[----:B-1----:R-:W-:-:S13]  /*4920*/  ISETP.NE.AND P0, PT, R3, RZ, PT ;  /* 0x000000ff0300720c */ /* 0x002fda0003f05270 */
[----:B------:R-:W-:Y:S05]  /*4930*/  @P0 BRA `(.L_x_93) ;  /* 0x0000004000340947 */ /* 0x000fea0003800000 */
[----:B------:R-:W-:-:S09]  /*4940*/  UISETP.NE.AND UP0, UPT, UR41, URZ, UPT ;  /* 0x000000ff2900728c */ /* 0x000fd2000bf05270 */
[----:B------:R-:W-:Y:S05]  /*4950*/  BRA.U UP0, `(.L_x_94) ;  /* 0x0000000100047547 */ /* 0x000fea000b800000 */
[----:B------:R-:W-:Y:S05]  /*4960*/  BPT.TRAP 0x1 ;  /* 0x000000040000795c */ /* 0x000fea0000300000 */
.L_x_94:
[----:B------:R-:W1:Y:S01]  /*4970*/  S2R R76, SR_CgaCtaId ;  /* 0x00000000004c7919 */ /* 0x000e620000008800 */
[----:B------:R-:W-:Y:S01]  /*4980*/  MOV R2, 0x400 ;  /* 0x0000040000027802 */ /* 0x000fe20000000f00 */
[----:B------:R-:W-:Y:S01]  /*4990*/  BSSY B0, `(.L_x_95) ;  /* 0x0000005000007945 */ /* 0x000fe20003800000 */
[----:B------:R-:W-:Y:S02]  /*49a0*/  SHF.L.U32 R0, R75, 0x1f, RZ ;  /* 0x0000001f4b007819 */ /* 0x000fe400000006ff */
[----:B-1----:R-:W-:-:S04]  /*49b0*/  LEA R76, R76, R2, 0x18 ;  /* 0x000000024c4c7211 */ /* 0x002fc800078ec0ff */
[----:B------:R-:W1:Y:S02]  /*49c0*/  SYNCS.PHASECHK.TRANS64.TRYWAIT P0, [R76+URZ+0x1c0c0], R0 ;  /* 0x01c0c0004c0075a7 */ /* 0x000e6400080011ff */
[----:B-1----:R-:W-:Y:S05]  /*49d0*/  @!P0 BRA `(.L_x_96) ;  /* 0x0000010800c08947 */ /* 0x002fea0003800000 */
.L_x_406:
[----:B------:R-:W-:Y:S05]  /*49e0*/  BSYNC B0 ;  /* 0x0000000000007941 */ /* 0x000fea0003800000 */
.L_x_95:
[----:B------:R-:W-:Y:S01]  /*49f0*/  ISETP.NE.AND P0, PT, R80, RZ, PT ;  /* 0x000000ff5000720c */ /* 0x000fe20003f05270 */
[----:B------:R-:W-:-:S12]  /*4a00*/  BSSY.RECONVERGENT B6, `(.L_x_97) ;  /* 0x0000232000067945 */ /* 0x000fd80003800200 */
[----:B------:R-:W-:Y:S05]  /*4a10*/  @P0 BRA `(.L_x_98) ;  /* 0x0000002000c00947 */ /* 0x000fea0003800000 */
[----:B------:R-:W2:Y:S01]  /*4a20*/  LDC.64 R2, c[0x4][0xa0] ;  /* 0x01002800ff027b82 */ /* 0x000ea20000000a00 */
[----:B------:R-:W-:Y:S01]  /*4a30*/  MOV R16, 0x0 ;  /* 0x0000000000107802 */ /* 0x000fe20000000f00 */
[----:B------:R-:W3:Y:S01]  /*4a40*/  LDCU.64 UR4, c[0x4][0xd0] ;  /* 0x01001a00ff0477ac */ /* 0x000ee20008000a00 */
[----:B------:R-:W-:Y:S02]  /*4a50*/  MOV R6, UR38 ;  /* 0x0000002600067c02 */ /* 0x000fe40008000f00 */
[----:B------:R-:W-:Y:S01]  /*4a60*/  MOV R7, UR37 ;  /* 0x0000002500077c02 */ /* 0x000fe20008000f00 */
[----:B---3--:R-:W-:Y:S02]  /*4a70*/  IMAD.U32 R4, RZ, RZ, UR4 ;  /* 0x00000004ff047e24 */ /* 0x008fe4000f8e00ff */
[----:B------:R-:W-:Y:S01]  /*4a80*/  IMAD.U32 R5, RZ, RZ, UR5 ;  /* 0x00000005ff057e24 */ /* 0x000fe2000f8e00ff */
[----:B--2---:R2:W-:Y:S02]  /*4a90*/  STL.64 [R1], R2 ;  /* 0x0000000201007387 */ /* 0x0045e40000100a00 */
[----:B--2---:R2:W3:Y:S04]  /*4aa0*/  LDC.64 R2, c[0x4][R16] ;  /* 0x0100000010027b82 */ /* 0x0044e80000000a00 */
[----:B------:R-:W-:-:S07]  /*4ab0*/  LEPC R20, `(.L_x_99) ;  /* 0x000000001014794e */ /* 0x000fce0000000000 */
[----:B-123--:R-:W-:Y:S05]  /*4ac0*/  CALL.ABS.NOINC R2 ;  /* 0x0000000002007343 */ /* 0x00efea0003c00000 */
.L_x_99:
[----:B------:R-:W-:Y:S01]  /*4ad0*/  IMAD.MOV.U32 R2, RZ, RZ, 0x3 ;  /* 0x00000003ff027424 */ /* 0x000fe200078e00ff */
[----:B------:R-:W1:Y:S01]  /*4ae0*/  LDCU.64 UR4, c[0x4][0xe8] ;  /* 0x01001d00ff0477ac */ /* 0x000e620008000a00 */
[----:B------:R-:W-:Y:S01]  /*4af0*/  IMAD.MOV.U32 R3, RZ, RZ, 0x4 ;  /* 0x00000004ff037424 */ /* 0x000fe200078e00ff */
[----:B------:R-:W-:Y:S02]  /*4b00*/  MOV R6, UR38 ;  /* 0x0000002600067c02 */ /* 0x000fe40008000f00 */
[----:B------:R-:W-:Y:S01]  /*4b10*/  STL [R1+0x8], R2 ;  /* 0x0000080201007387 */ /* 0x000fe20000100800 */
[----:B------:R-:W-:-:S03]  /*4b20*/  MOV R7, UR37 ;  /* 0x0000002500077c02 */ /* 0x000fc60008000f00 */
[----:B------:R2:W-:Y:S01]  /*4b30*/  STL.64 [R1], R2 ;  /* 0x0000000201007387 */ /* 0x0005e20000100a00 */
[----:B-1----:R-:W-:Y:S01]  /*4b40*/  MOV R4, UR4 ;  /* 0x0000000400047c02 */ /* 0x002fe20008000f00 */
[----:B------:R-:W-:Y:S01]  /*4b50*/  IMAD.U32 R5, RZ, RZ, UR5 ;  /* 0x00000005ff057e24 */ /* 0x000fe2000f8e00ff */
[----:B--2---:R1:W2:Y:S06]  /*4b60*/  LDC.64 R2, c[0x4][R16] ;  /* 0x0100000010027b82 */ /* 0x0042ac0000000a00 */
[----:B------:R-:W-:-:S07]  /*4b70*/  LEPC R20, `(.L_x_100) ;  /* 0x000000001014794e */ /* 0x000fce0000000000 */
[----:B-12---:R-:W-:Y:S05]  /*4b80*/  CALL.ABS.NOINC R2 ;  /* 0x0000000002007343 */ /* 0x006fea0003c00000 */
.L_x_100:
[----:B------:R1:W2:Y:S01]  /*4b90*/  LDC.64 R2, c[0x4][R16] ;  /* 0x0100000010027b82 */ /* 0x0002a20000000a00 */
[----:B------:R-:W3:Y:S01]  /*4ba0*/  LDCU.64 UR4, c[0x4][0xe0] ;  /* 0x01001c00ff0477ac */ /* 0x000ee20008000a00 */
[----:B------:R-:W-:Y:S01]  /*4bb0*/  CS2R R6, SRZ ;  /* 0x0000000000067805 */ /* 0x000fe2000001ff00 */
[----:B---3--:R-:W-:Y:S01]  /*4bc0*/  IMAD.U32 R4, RZ, RZ, UR4 ;  /* 0x00000004ff047e24 */ /* 0x008fe2000f8e00ff */
[----:B------:R-:W-:-:S04]  /*4bd0*/  MOV R5, UR5 ;  /* 0x0000000500057c02 */ /* 0x000fc80008000f00 */
[----:B------:R-:W-:-:S07]  /*4be0*/  LEPC R20, `(.L_x_101) ;  /* 0x000000001014794e */ /* 0x000fce0000000000 */
[----:B-12---:R-:W-:Y:S05]  /*4bf0*/  CALL.ABS.NOINC R2 ;  /* 0x0000000002007343 */ /* 0x006fea0003c00000 */
.L_x_101:
[----:B------:R1:W2:Y:S01]  /*4c00*/  LDC.64 R2, c[0x4][R16] ;  /* 0x0100000010027b82 */ /* 0x0002a20000000a00 */
[----:B------:R-:W3:Y:S01]  /*4c10*/  LDCU.64 UR4, c[0x4][0xf0] ;  /* 0x01001e00ff0477ac */ /* 0x000ee20008000a00 */
[----:B------:R-:W-:Y:S01]  /*4c20*/  CS2R R6, SRZ ;  /* 0x0000000000067805 */ /* 0x000fe2000001ff00 */
[----:B---3--:R-:W-:Y:S01]  /*4c30*/  IMAD.U32 R4, RZ, RZ, UR4 ;  /* 0x00000004ff047e24 */ /* 0x008fe2000f8e00ff */
[----:B------:R-:W-:-:S04]  /*4c40*/  MOV R5, UR5 ;  /* 0x0000000500057c02 */ /* 0x000fc80008000f00 */
[----:B------:R-:W-:-:S07]  /*4c50*/  LEPC R20, `(.L_x_102) ;  /* 0x000000001014794e */ /* 0x000fce0000000000 */
[----:B-12---:R-:W-:Y:S05]  /*4c60*/  CALL.ABS.NOINC R2 ;  /* 0x0000000002007343 */ /* 0x006fea0003c00000 */
.L_x_102:
[----:B------:R1:W2:Y:S01]  /*4c70*/  LDC.64 R2, c[0x4][R16] ;  /* 0x0100000010027b82 */ /* 0x0002a20000000a00 */
[----:B------:R-:W3:Y:S01]  /*4c80*/  LDCU.64 UR4, c[0x4][0xf8] ;  /* 0x01001f00ff0477ac */ /* 0x000ee20008000a00 */
[----:B------:R-:W-:Y:S01]  /*4c90*/  CS2R R6, SRZ ;  /* 0x0000000000067805 */ /* 0x000fe2000001ff00 */
[----:B---3--:R-:W-:Y:S01]  /*4ca0*/  IMAD.U32 R4, RZ, RZ, UR4 ;  /* 0x00000004ff047e24 */ /* 0x008fe2000f8e00ff */
[----:B------:R-:W-:-:S04]  /*4cb0*/  MOV R5, UR5 ;  /* 0x0000000500057c02 */ /* 0x000fc80008000f00 */
[----:B------:R-:W-:-:S07]  /*4cc0*/  LEPC R20, `(.L_x_103) ;  /* 0x000000001014794e */ /* 0x000fce0000000000 */
[----:B-12---:R-:W-:Y:S05]  /*4cd0*/  CALL.ABS.NOINC R2 ;  /* 0x0000000002007343 */ /* 0x006fea0003c00000 */
.L_x_103:
[----:B------:R-:W-:Y:S01]  /*4ce0*/  HFMA2 R0, -RZ, RZ, 0, 9.5367431640625e-07 ;  /* 0x00000010ff007431 */ /* 0x000fe200000001ff */
[----:B------:R1:W2:Y:S01]  /*4cf0*/  LDC.64 R2, c[0x4][R16] ;  /* 0x0100000010027b82 */ /* 0x0002a20000000a00 */
[----:B------:R-:W3:Y:S01]  /*4d00*/  LDCU.64 UR4, c[0x4][0xc8] ;  /* 0x01001900ff0477ac */ /* 0x000ee20008000a00 */
[----:B------:R-:W-:Y:S01]  /*4d10*/  MOV R6, UR38 ;  /* 0x0000002600067c02 */ /* 0x000fe20008000f00 */
[----:B------:R-:W-:Y:S01]  /*4d20*/  IMAD.U32 R7, RZ, RZ, UR37 ;  /* 0x00000025ff077e24 */ /* 0x000fe2000f8e00ff */
[----:B------:R1:W-:Y:S01]  /*4d30*/  STL [R1], R0 ;  /* 0x0000000001007387 */ /* 0x0003e20000100800 */
[----:B---3--:R-:W-:Y:S01]  /*4d40*/  MOV R4, UR4 ;  /* 0x0000000400047c02 */ /* 0x008fe20008000f00 */
[----:B------:R-:W-:-:S04]  /*4d50*/  IMAD.U32 R5, RZ, RZ, UR5 ;  /* 0x00000005ff057e24 */ /* 0x000fc8000f8e00ff */
[----:B------:R-:W-:-:S07]  /*4d60*/  LEPC R20, `(.L_x_104) ;  /* 0x000000001014794e */ /* 0x000fce0000000000 */
[----:B-12---:R-:W-:Y:S05]  /*4d70*/  CALL.ABS.NOINC R2 ;  /* 0x0000000002007343 */ /* 0x006fea0003c00000 */
.L_x_104:
[----:B------:R-:W1:Y:S01]  /*4d80*/  S2R R0, SR_SWINHI ;  /* 0x0000000000007919 */ /* 0x000e620000002f00 */
[----:B------:R2:W3:Y:S01]  /*4d90*/  LDC.64 R8, c[0x4][R16] ;  /* 0x0100000010087b82 */ /* 0x0004e20000000a00 */
[----:B------:R-:W4:Y:S01]  /*4da0*/  LDCU.64 UR4, c[0x4][0x100] ;  /* 0x01002000ff0477ac */ /* 0x000f220008000a00 */
[----:B------:R-:W-:Y:S01]  /*4db0*/  MOV R6, UR38 ;  /* 0x0000002600067c02 */ /* 0x000fe20008000f00 */
[----:B------:R-:W-:Y:S01]  /*4dc0*/  IMAD.U32 R7, RZ, RZ, UR37 ;  /* 0x00000025ff077e24 */ /* 0x000fe2000f8e00ff */
[----:B----4-:R-:W-:Y:S01]  /*4dd0*/  MOV R4, UR4 ;  /* 0x0000000400047c02 */ /* 0x010fe20008000f00 */
[----:B------:R-:W-:Y:S01]  /*4de0*/  IMAD.U32 R5, RZ, RZ, UR5 ;  /* 0x00000005ff057e24 */ /* 0x000fe2000f8e00ff */
[----:B------:R-:W-:Y:S02]  /*4df0*/  MOV R2, R76 ;  /* 0x0000004c00027202 */ /* 0x000fe40000000f00 */
[----:B-1----:R-:W-:Y:S02]  /*4e00*/  MOV R3, R0 ;  /* 0x0000000000037202 */ /* 0x002fe40000000f00 */
[----:B------:R-:W-:-:S05]  /*4e10*/  IADD3 R2, P0, PT, R2, 0x14000, RZ ;  /* 0x0001400002027810 */ /* 0x000fca0007f1e0ff */
[----:B------:R-:W-:-:S05]  /*4e20*/  IMAD.X R3, RZ, RZ, R3, P0 ;  /* 0x000000ffff037224 */ /* 0x000fca00000e0603 */
[----:B------:R2:W-:Y:S03]  /*4e30*/  STL.64 [R1], R2 ;  /* 0x0000000201007387 */ /* 0x0005e60000100a00 */
[----:B------:R-:W-:-:S07]  /*4e40*/  LEPC R20, `(.L_x_105) ;  /* 0x000000001014794e */ /* 0x000fce0000000000 */
[----:B--23--:R-:W-:Y:S05]  /*4e50*/  CALL.ABS.NOINC R8 ;  /* 0x0000000008007343 */ /* 0x00cfea0003c00000 */
.L_x_105:
[----:B------:R-:W1:Y:S01]  /*4e60*/  LDC.64 R4, c[0x4][0xd8] ;  /* 0x01003600ff047b82 */ /* 0x000e620000000a00 */
[----:B------:R-:W2:Y:S01]  /*4e70*/  LDCU.64 UR4, c[0x4][0xd0] ;  /* 0x01001a00ff0477ac */ /* 0x000ea20008000a00 */
[----:B------:R-:W-:Y:S02]  /*4e80*/  MOV R6, UR38 ;  /* 0x0000002600067c02 */ /* 0x000fe40008000f00 */
[----:B------:R-:W-:-:S04]  /*4e90*/  MOV R7, UR37 ;  /* 0x0000002500077c02 */ /* 0x000fc80008000f00 */
[----:B------:R3:W4:Y:S01]  /*4ea0*/  LDC.64 R2, c[0x4][R16] ;  /* 0x0100000010027b82 */ /* 0x0007220000000a00 */
[----:B-1----:R2:W-:Y:S02]  /*4eb0*/  STL.64 [R1], R4 ;  /* 0x0000000401007387 */ /* 0x0025e40000100a00 */
[----:B--2---:R-:W-:Y:S02]  /*4ec0*/  IMAD.U32 R4, RZ, RZ, UR4 ;  /* 0x00000004ff047e24 */ /* 0x004fe4000f8e00ff */
[----:B---34-:R-:W-:-:S03]  /*4ed0*/  IMAD.U32 R5, RZ, RZ, UR5 ;  /* 0x00000005ff057e24 */ /* 0x018fc6000f8e00ff */
[----:B------:R-:W-:-:S07]  /*4ee0*/  LEPC R20, `(.L_x_106) ;  /* 0x000000001014794e */ /* 0x000fce0000000000 */
[----:B------:R-:W-:Y:S05]  /*4ef0*/  CALL.ABS.NOINC R2 ;  /* 0x0000000002007343 */ /* 0x000fea0003c00000 */
.L_x_106:
[----:B------:R-:W-:Y:S01]  /*4f00*/  HFMA2 R0, -RZ, RZ, 0, 2.384185791015625e-06 ;  /* 0x00000028ff007431 */ /* 0x000fe200000001ff */
        /* <DEDUP_REMOVED lines=9> */
.L_x_107:
        /* <DEDUP_REMOVED lines=10> */
.L_x_108:
[----:B------:R1:W2:Y:S01]  /*5040*/  LDC.64 R2, c[0x4][R16] ;  /* 0x0100000010027b82 */ /* 0x0002a20000000a00 */
[----:B------:R-:W3:Y:S01]  /*5050*/  LDCU.64 UR4, c[0x4][0xe0] ;  /* 0x01001c00ff0477ac */ /* 0x000ee20008000a00 */
[----:B------:R-:W-:Y:S01]  /*5060*/  CS2R R6, SRZ ;  /* 0x0000000000067805 */ /* 0x000fe2000001ff00 */
[----:B---3--:R-:W-:Y:S01]  /*5070*/  IMAD.U32 R4, RZ, RZ, UR4 ;  /* 0x00000004ff047e24 */ /* 0x008fe2000f8e00ff */
[----:B------:R-:W-:-:S04]  /*5080*/  MOV R5, UR5 ;  /* 0x0000000500057c02 */ /* 0x000fc80008000f00 */
[----:B------:R-:W-:-:S07]  /*5090*/  LEPC R20, `(.L_x_109) ;  /* 0x000000001014794e */ /* 0x000fce0000000000 */
[----:B-12---:R-:W-:Y:S05]  /*50a0*/  CALL.ABS.NOINC R2 ;  /* 0x0000000002007343 */ /* 0x006fea0003c00000 */
.L_x_109:
[----:B------:R-:W-:Y:S01]  /*50b0*/  HFMA2 R0, -RZ, RZ, 0, 4.76837158203125e-07 ;  /* 0x00000008ff007431 */ /* 0x000fe200000001ff */
        /* <DEDUP_REMOVED lines=9> */
.L_x_110:
[----:B------:R-:W-:Y:S01]  /*5150*/  HFMA2 R0, -RZ, RZ, 0, 2.6226043701171875e-06 ;  /* 0x0000002cff007431 */ /* 0x000fe200000001ff */
        /* <DEDUP_REMOVED lines=9> */
.L_x_111:
[----:B------:R1:W2:Y:S01]  /*51f0*/  LDC.64 R2, c[0x4][R16] ;  /* 0x0100000010027b82 */ /* 0x0002a20000000a00 */
[----:B------:R-:W3:Y:S01]  /*5200*/  LDCU.64 UR4, c[0x4][0xe0] ;  /* 0x01001c00ff0477ac */ /* 0x000ee20008000a00 */
[----:B------:R-:W-:Y:S01]  /*5210*/  CS2R R6, SRZ ;  /* 0x0000000000067805 */ /* 0x000fe2000001ff00 */
[----:B---3--:R-:W-:Y:S01]  /*5220*/  IMAD.U32 R4, RZ, RZ, UR4 ;  /* 0x00000004ff047e24 */ /* 0x008fe2000f8e00ff */
[----:B------:R-:W-:-:S04]  /*5230*/  MOV R5, UR5 ;  /* 0x0000000500057c02 */ /* 0x000fc80008000f00 */
[----:B------:R-:W-:-:S07]  /*5240*/  LEPC R20, `(.L_x_112) ;  /* 0x000000001014794e */ /* 0x000fce0000000000 */
[----:B-12---:R-:W-:Y:S05]  /*5250*/  CALL.ABS.NOINC R2 ;  /* 0x0000000002007343 */ /* 0x006fea0003c00000 */
.L_x_112:
        /* <DEDUP_REMOVED lines=10> */
.L_x_113:
[----:B------:R-:W-:Y:S01]  /*5300*/  HFMA2 R0, -RZ, RZ, 0, 2.443790435791015625e-06 ;  /* 0x00000029ff007431 */ /* 0x000fe200000001ff */
        /* <DEDUP_REMOVED lines=9> */
.L_x_114:
        /* <DEDUP_REMOVED lines=10> */
.L_x_115:
        /* <DEDUP_REMOVED lines=10> */
.L_x_116:
[----:B------:R1:W2:Y:S01]  /*54e0*/  LDC.64 R2, c[0x4][R16] ;  /* 0x0100000010027b82 */ /* 0x0002a20000000a00 */
[----:B------:R-:W3:Y:S01]  /*54f0*/  LDCU.64 UR4, c[0x4][0xe0] ;  /* 0x01001c00ff0477ac */ /* 0x000ee20008000a00 */
[----:B------:R-:W-:Y:S01]  /*5500*/  CS2R R6, SRZ ;  /* 0x0000000000067805 */ /* 0x000fe2000001ff00 */
[----:B---3--:R-:W-:Y:S01]  /*5510*/  IMAD.U32 R4, RZ, RZ, UR4 ;  /* 0x00000004ff047e24 */ /* 0x008fe2000f8e00ff */
[----:B------:R-:W-:-:S04]  /*5520*/  MOV R5, UR5 ;  /* 0x0000000500057c02 */ /* 0x000fc80008000f00 */
[----:B------:R-:W-:-:S07]  /*5530*/  LEPC R20, `(.L_x_117) ;  /* 0x000000001014794e */ /* 0x000fce0000000000 */
[----:B-12---:R-:W-:Y:S05]  /*5540*/  CALL.ABS.NOINC R2 ;  /* 0x0000000002007343 */ /* 0x006fea0003c00000 */
.L_x_117:
[----:B------:R-:W-:Y:S01]  /*5550*/  HFMA2 R0, -RZ, RZ, 0, 3.814697265625e-06 ;  /* 0x00000040ff007431 */ /* 0x000fe200000001ff */
        /* <DEDUP_REMOVED lines=9> */
.L_x_118:
        /* <DEDUP_REMOVED lines=10> */
.L_x_119:
[----:B------:R1:W2:Y:S01]  /*5690*/  LDC.64 R2, c[0x4][R16] ;  /* 0x0100000010027b82 */ /* 0x0002a20000000a00 */
[----:B------:R-:W3:Y:S01]  /*56a0*/  LDCU.64 UR4, c[0x4][0xe0] ;  /* 0x01001c00ff0477ac */ /* 0x000ee20008000a00 */
[----:B------:R-:W-:Y:S01]  /*56b0*/  CS2R R6, SRZ ;  /* 0x0000000000067805 */ /* 0x000fe2000001ff00 */
[----:B---3--:R-:W-:Y:S01]  /*56c0*/  IMAD.U32 R4, RZ, RZ, UR4 ;  /* 0x00000004ff047e24 */ /* 0x008fe2000f8e00ff */
[----:B------:R-:W-:-:S04]  /*56d0*/  MOV R5, UR5 ;  /* 0x0000000500057c02 */ /* 0x000fc80008000f00 */
[----:B------:R-:W-:-:S07]  /*56e0*/  LEPC R20, `(.L_x_120) ;  /* 0x000000001014794e */ /* 0x000fce0000000000 */
[----:B-12---:R-:W-:Y:S05]  /*56f0*/  CALL.ABS.NOINC R2 ;  /* 0x0000000002007343 */ /* 0x006fea0003c00000 */
.L_x_120:
[----:B------:R-:W-:Y:S01]  /*5700*/  HFMA2 R0, -RZ, RZ, 0, 5.9604644775390625e-08 ;  /* 0x00000001ff007431 */ /* 0x000fe200000001ff */
        /* <DEDUP_REMOVED lines=9> */
.L_x_121:
        /* <DEDUP_REMOVED lines=10> */
.L_x_122:
        /* <DEDUP_REMOVED lines=10> */
.L_x_123:
        /* <DEDUP_REMOVED lines=10> */
.L_x_124:
[----:B------:R1:W2:Y:S01]  /*5980*/  LDC.64 R2, c[0x4][R16] ;  /* 0x0100000010027b82 */ /* 0x0002a20000000a00 */
[----:B------:R-:W3:Y:S01]  /*5990*/  LDCU.64 UR4, c[0x4][0xe0] ;  /* 0x01001c00ff0477ac */ /* 0x000ee20008000a00 */
[----:B------:R-:W-:Y:S01]  /*59a0*/  CS2R R6, SRZ ;  /* 0x0000000000067805 */ /* 0x000fe2000001ff00 */
[----:B---3--:R-:W-:Y:S01]  /*59b0*/  IMAD.U32 R4, RZ, RZ, UR4 ;  /* 0x00000004ff047e24 */ /* 0x008fe2000f8e00ff */
[----:B------:R-:W-:-:S04]  /*59c0*/  MOV R5, UR5 ;  /* 0x0000000500057c02 */ /* 0x000fc80008000f00 */
[----:B------:R-:W-:-:S07]  /*59d0*/  LEPC R20, `(.L_x_125) ;  /* 0x000000001014794e */ /* 0x000fce0000000000 */
[----:B-12---:R-:W-:Y:S05]  /*59e0*/  CALL.ABS.NOINC R2 ;  /* 0x0000000002007343 */ /* 0x006fea0003c00000 */
.L_x_125:
        /* <DEDUP_REMOVED lines=10> */
.L_x_126:
        /* <DEDUP_REMOVED lines=10> */
.L_x_127:
[----:B------:R1:W2:Y:S01]  /*5b30*/  LDC.64 R2, c[0x4][R16] ;  /* 0x0100000010027b82 */ /* 0x0002a20000000a00 */
[----:B------:R-:W3:Y:S01]  /*5b40*/  LDCU.64 UR4, c[0x4][0xe0] ;  /* 0x01001c00ff0477ac */ /* 0x000ee20008000a00 */
[----:B------:R-:W-:Y:S01]  /*5b50*/  CS2R R6, SRZ ;  /* 0x0000000000067805 */ /* 0x000fe2000001ff00 */
[----:B---3--:R-:W-:Y:S01]  /*5b60*/  IMAD.U32 R4, RZ, RZ, UR4 ;  /* 0x00000004ff047e24 */ /* 0x008fe2000f8e00ff */
[----:B------:R-:W-:-:S04]  /*5b70*/  MOV R5, UR5 ;  /* 0x0000000500057c02 */ /* 0x000fc80008000f00 */
[----:B------:R-:W-:-:S07]  /*5b80*/  LEPC R20, `(.L_x_128) ;  /* 0x000000001014794e */ /* 0x000fce0000000000 */
[----:B-12---:R-:W-:Y:S05]  /*5b90*/  CALL.ABS.NOINC R2 ;  /* 0x0000000002007343 */ /* 0x006fea0003c00000 */
.L_x_128:
[----:B------:R-:W-:Y:S01]  /*5ba0*/  HFMA2 R0, -RZ, RZ, 0, 1.1920928955078125e-07 ;  /* 0x00000002ff007431 */ /* 0x000fe200000001ff */
        /* <DEDUP_REMOVED lines=9> */
.L_x_129:
        /* <DEDUP_REMOVED lines=10> */
.L_x_130:
        /* <DEDUP_REMOVED lines=10> */
.L_x_131:
        /* <DEDUP_REMOVED lines=10> */
.L_x_132:
        /* <DEDUP_REMOVED lines=10> */
.L_x_133:
        /* <DEDUP_REMOVED lines=10> */
.L_x_134:
[----:B------:R1:W2:Y:S01]  /*5f60*/  LDC.64 R2, c[0x4][R16] ;  /* 0x0100000010027b82 */ /* 0x0002a20000000a00 */
[----:B------:R-:W3:Y:S01]  /*5f70*/  LDCU.64 UR4, c[0x4][0xe0] ;  /* 0x01001c00ff0477ac */ /* 0x000ee20008000a00 */
[----:B------:R-:W-:Y:S01]  /*5f80*/  CS2R R6, SRZ ;  /* 0x0000000000067805 */ /* 0x000fe2000001ff00 */
[----:B---3--:R-:W-:Y:S01]  /*5f90*/  IMAD.U32 R4, RZ, RZ, UR4 ;  /* 0x00000004ff047e24 */ /* 0x008fe2000f8e00ff */
[----:B------:R-:W-:-:S04]  /*5fa0*/  MOV R5, UR5 ;  /* 0x0000000500057c02 */ /* 0x000fc80008000f00 */
[----:B------:R-:W-:-:S07]  /*5fb0*/  LEPC R20, `(.L_x_135) ;  /* 0x000000001014794e */ /* 0x000fce0000000000 */
[----:B-12---:R-:W-:Y:S05]  /*5fc0*/  CALL.ABS.NOINC R2 ;  /* 0x0000000002007343 */ /* 0x006fea0003c00000 */
.L_x_135:
        /* <DEDUP_REMOVED lines=10> */
.L_x_136:
        /* <DEDUP_REMOVED lines=10> */
.L_x_137:
[----:B------:R1:W2:Y:S01]  /*6110*/  LDC.64 R2, c[0x4][R16] ;  /* 0x0100000010027b82 */ /* 0x0002a20000000a00 */
[----:B------:R-:W3:Y:S01]  /*6120*/  LDCU.64 UR4, c[0x4][0xe0] ;  /* 0x01001c00ff0477ac */ /* 0x000ee20008000a00 */
[----:B------:R-:W-:Y:S01]  /*6130*/  CS2R R6, SRZ ;  /* 0x0000000000067805 */ /* 0x000fe2000001ff00 */
[----:B---3--:R-:W-:Y:S01]  /*6140*/  IMAD.U32 R4, RZ, RZ, UR4 ;  /* 0x00000004ff047e24 */ /* 0x008fe2000f8e00ff */
[----:B------:R-:W-:-:S04]  /*6150*/  MOV R5, UR5 ;  /* 0x0000000500057c02 */ /* 0x000fc80008000f00 */
[----:B------:R-:W-:-:S07]  /*6160*/  LEPC R20, `(.L_x_138) ;  /* 0x000000001014794e */ /* 0x000fce0000000000 */
[----:B-12---:R-:W-:Y:S05]  /*6170*/  CALL.ABS.NOINC R2 ;  /* 0x0000000002007343 */ /* 0x006fea0003c00000 */
.L_x_138:
[----:B------:R-:W-:Y:S01]  /*6180*/  HFMA2 R0, -RZ, RZ, 0, 3.0517578125e-05 ;  /* 0x00000200ff007431 */ /* 0x000fe200000001ff */
        /* <DEDUP_REMOVED lines=9> */
.L_x_139:
        /* <DEDUP_REMOVED lines=10> */
.L_x_140:
        /* <DEDUP_REMOVED lines=10> */
.L_x_141:
        /* <DEDUP_REMOVED lines=10> */
.L_x_142:
[----:B------:R1:W2:Y:S01]  /*6400*/  LDC.64 R2, c[0x4][R16] ;  /* 0x0100000010027b82 */ /* 0x0002a20000000a00 */
[----:B------:R-:W3:Y:S01]  /*6410*/  LDCU.64 UR4, c[0x4][0xe0] ;  /* 0x01001c00ff0477ac */ /* 0x000ee20008000a00 */
[----:B------:R-:W-:Y:S01]  /*6420*/  CS2R R6, SRZ ;  /* 0x0000000000067805 */ /* 0x000fe2000001ff00 */
[----:B---3--:R-:W-:Y:S01]  /*6430*/  IMAD.U32 R4, RZ, RZ, UR4 ;  /* 0x00000004ff047e24 */ /* 0x008fe2000f8e00ff */
[----:B------:R-:W-:-:S04]  /*6440*/  MOV R5, UR5 ;  /* 0x0000000500057c02 */ /* 0x000fc80008000f00 */
[----:B------:R-:W-:-:S07]  /*6450*/  LEPC R20, `(.L_x_143) ;  /* 0x000000001014794e */ /* 0x000fce0000000000 */
[----:B-12---:R-:W-:Y:S05]  /*6460*/  CALL.ABS.NOINC R2 ;  /* 0x0000000002007343 */ /* 0x006fea0003c00000 */
.L_x_143:
        /* <DEDUP_REMOVED lines=10> */
.L_x_144:
        /* <DEDUP_REMOVED lines=10> */
.L_x_145:
[----:B------:R1:W2:Y:S01]  /*65b0*/  LDC.64 R2, c[0x4][R16] ;  /* 0x0100000010027b82 */ /* 0x0002a20000000a00 */
[----:B------:R-:W3:Y:S01]  /*65c0*/  LDCU.64 UR4, c[0x4][0xe0] ;  /* 0x01001c00ff0477ac */ /* 0x000ee20008000a00 */
[----:B------:R-:W-:Y:S01]  /*65d0*/  CS2R R6, SRZ ;  /* 0x0000000000067805 */ /* 0x000fe2000001ff00 */
[----:B---3--:R-:W-:Y:S01]  /*65e0*/  IMAD.U32 R4, RZ, RZ, UR4 ;  /* 0x00000004ff047e24 */ /* 0x008fe2000f8e00ff */
[----:B------:R-:W-:-:S04]  /*65f0*/  MOV R5, UR5 ;  /* 0x0000000500057c02 */ /* 0x000fc80008000f00 */
[----:B------:R-:W-:-:S07]  /*6600*/  LEPC R20, `(.L_x_146) ;  /* 0x000000001014794e */ /* 0x000fce0000000000 */
[----:B-12---:R-:W-:Y:S05]  /*6610*/  CALL.ABS.NOINC R2 ;  /* 0x0000000002007343 */ /* 0x006fea0003c00000 */
.L_x_146:
[----:B------:R1:W-:Y:S01]  /*6620*/  STL [R1], RZ ;  /* 0x000000ff01007387 */ /* 0x0003e20000100800 */
[----:B------:R1:W2:Y:S01]  /*6630*/  LDC.64 R2, c[0x4][R16] ;  /* 0x0100000010027b82 */ /* 0x0002a20000000a00 */
[----:B------:R-:W3:Y:S01]  /*6640*/  LDCU.64 UR4, c[0x4][0xc8] ;  /* 0x01001900ff0477ac */ /* 0x000ee20008000a00 */
[----:B------:R-:W-:Y:S02]  /*6650*/  MOV R6, UR38 ;  /* 0x0000002600067c02 */ /* 0x000fe40008000f00 */
[----:B------:R-:W-:Y:S01]  /*6660*/  MOV R7, UR37 ;  /* 0x0000002500077c02 */ /* 0x000fe20008000f00 */
[----:B---3--:R-:W-:Y:S02]  /*6670*/  IMAD.U32 R4, RZ, RZ, UR4 ;  /* 0x00000004ff047e24 */ /* 0x008fe4000f8e00ff */
[----:B------:R-:W-:Y:S02]  /*6680*/  IMAD.U32 R5, RZ, RZ, UR5 ;  /* 0x00000005ff057e24 */ /* 0x000fe4000f8e00ff */
[----:B------:R-:W-:-:S07]  /*6690*/  LEPC R20, `(.L_x_147) ;  /* 0x000000001014794e */ /* 0x000fce0000000000 */
[----:B-12---:R-:W-:Y:S05]  /*66a0*/  CALL.ABS.NOINC R2 ;  /* 0x0000000002007343 */ /* 0x006fea0003c00000 */
.L_x_147:
        /* <DEDUP_REMOVED lines=10> */
.L_x_148:
        /* <DEDUP_REMOVED lines=10> */
.L_x_149:
        /* <DEDUP_REMOVED lines=10> */
.L_x_150:
[----:B------:R1:W2:Y:S01]  /*6890*/  LDC.64 R2, c[0x4][R16] ;  /* 0x0100000010027b82 */ /* 0x0002a20000000a00 */
[----:B------:R-:W3:Y:S01]  /*68a0*/  LDCU.64 UR4, c[0x4][0xe0] ;  /* 0x01001c00ff0477ac */ /* 0x000ee20008000a00 */
[----:B------:R-:W-:Y:S01]  /*68b0*/  CS2R R6, SRZ ;  /* 0x0000000000067805 */ /* 0x000fe2000001ff00 */
[----:B---3--:R-:W-:Y:S01]  /*68c0*/  IMAD.U32 R4, RZ, RZ, UR4 ;  /* 0x00000004ff047e24 */ /* 0x008fe2000f8e00ff */
[----:B------:R-:W-:-:S04]  /*68d0*/  MOV R5, UR5 ;  /* 0x0000000500057c02 */ /* 0x000fc80008000f00 */
[----:B------:R-:W-:-:S07]  /*68e0*/  LEPC R20, `(.L_x_151) ;  /* 0x000000001014794e */ /* 0x000fce0000000000 */
[----:B-12---:R-:W-:Y:S05]  /*68f0*/  CALL.ABS.NOINC R2 ;  /* 0x0000000002007343 */ /* 0x006fea0003c00000 */
.L_x_151:
        /* <DEDUP_REMOVED lines=9> */
.L_x_152:
        /* <DEDUP_REMOVED lines=10> */
.L_x_153:
[----:B------:R1:W2:Y:S01]  /*6a30*/  LDC.64 R2, c[0x4][R16] ;  /* 0x0100000010027b82 */ /* 0x0002a20000000a00 */
[----:B------:R-:W3:Y:S01]  /*6a40*/  LDCU.64 UR4, c[0x4][0xe0] ;  /* 0x01001c00ff0477ac */ /* 0x000ee20008000a00 */
[----:B------:R-:W-:Y:S01]  /*6a50*/  CS2R R6, SRZ ;  /* 0x0000000000067805 */ /* 0x000fe2000001ff00 */
[----:B---3--:R-:W-:Y:S01]  /*6a60*/  IMAD.U32 R4, RZ, RZ, UR4 ;  /* 0x00000004ff047e24 */ /* 0x008fe2000f8e00ff */
[----:B------:R-:W-:-:S04]  /*6a70*/  MOV R5, UR5 ;  /* 0x0000000500057c02 */ /* 0x000fc80008000f00 */
[----:B------:R-:W-:-:S07]  /*6a80*/  LEPC R20, `(.L_x_154) ;  /* 0x000000001014794e */ /* 0x000fce0000000000 */
[----:B-12---:R-:W-:Y:S05]  /*6a90*/  CALL.ABS.NOINC R2 ;  /* 0x0000000002007343 */ /* 0x006fea0003c00000 */
.L_x_154:
[----:B------:R-:W-:Y:S01]  /*6aa0*/  HFMA2 R0, -RZ, RZ, 0, 0.0078125 ;  /* 0x00002000ff007431 */ /* 0x000fe200000001ff */
        /* <DEDUP_REMOVED lines=9> */
.L_x_155:
        /* <DEDUP_REMOVED lines=10> */
.L_x_156:
        /* <DEDUP_REMOVED lines=10> */
.L_x_157:
[----:B------:R-:W1:Y:S01]  /*6c80*/  LDC.64 R2, c[0x4][0xa8] ;  /* 0x01002a00ff027b82 */ /* 0x000e620000000a00 */
[----:B------:R-:W2:Y:S01]  /*6c90*/  LDCU.64 UR4, c[0x4][0xd0] ;  /* 0x01001a00ff0477ac */ /* 0x000ea20008000a00 */
[----:B------:R-:W-:Y:S02]  /*6ca0*/  MOV R6, UR38 ;  /* 0x0000002600067c02 */ /* 0x000fe40008000f00 */
[----:B------:R-:W-:-:S04]  /*6cb0*/  MOV R7, UR37 ;  /* 0x0000002500077c02 */ /* 0x000fc80008000f00 */
[----:B------:R-:W3:Y:S01]  /*6cc0*/  LDC.64 R16, c[0x4][R16] ;  /* 0x0100000010107b82 */ /* 0x000ee20000000a00 */
[----:B--2---:R-:W-:Y:S02]  /*6cd0*/  IMAD.U32 R4, RZ, RZ, UR4 ;  /* 0x00000004ff047e24 */ /* 0x004fe4000f8e00ff */
[----:B------:R-:W-:Y:S01]  /*6ce0*/  IMAD.U32 R5, RZ, RZ, UR5 ;  /* 0x00000005ff057e24 */ /* 0x000fe2000f8e00ff */
[----:B-1----:R1:W-:Y:S04]  /*6cf0*/  STL.64 [R1], R2 ;  /* 0x0000000201007387 */ /* 0x0023e80000100a00 */
[----:B------:R-:W-:-:S07]  /*6d00*/  LEPC R20, `(.L_x_98) ;  /* 0x000000001014794e */ /* 0x000fce0000000000 */
[----:B-1-3--:R-:W-:Y:S05]  /*6d10*/  CALL.ABS.NOINC R16 ;  /* 0x0000000010007343 */ /* 0x00afea0003c00000 */
.L_x_98:
[----:B------:R-:W-:Y:S05]  /*6d20*/  BSYNC.RECONVERGENT B6 ;  /* 0x0000000000067941 */ /* 0x000fea0003800200 */
.L_x_97:
[----:B------:R-:W2:Y:S01]  /*6d30*/  S2R R4, SR_SWINHI ;  /* 0x0000000000047919 */ /* 0x000ea20000002f00 */
[----:B-1----:R-:W-:Y:S01]  /*6d40*/  IMAD.SHL.U32 R0, R79, 0x2, RZ ;  /* 0x000000024f007824 */ /* 0x002fe200078e00ff */
[----:B------:R-:W1:Y:S04]  /*6d50*/  LDCU.64 UR4, c[0x0][0x880] ;  /* 0x00011000ff0477ac */ /* 0x000e680008000a00 */
[----:B------:R-:W-:Y:S02]  /*6d60*/  LOP3.LUT R0, R0, 0xfe, RZ, 0xc0, !PT ;  /* 0x000000fe00007812 */ /* 0x000fe400078ec0ff */
[----:B-1----:R-:W-:-:S04]  /*6d70*/  ISETP.NE.U32.AND P5, PT, RZ, UR4, PT ;  /* 0x00000004ff007c0c */ /* 0x002fc8000bfa5070 */
[----:B------:R-:W-:Y:S02]  /*6d80*/  ISETP.NE.AND.EX P5, PT, RZ, UR5, PT, P5 ;  /* 0x00000005ff007c0c */ /* 0x000fe4000bfa5350 */
[----:B------:R-:W-:Y:S02]  /*6d90*/  MOV R2, R76 ;  /* 0x0000004c00027202 */ /* 0x000fe40000000f00 */
[----:B--2---:R-:W-:-:S03]  /*6da0*/  MOV R3, R4 ;  /* 0x0000000400037202 */ /* 0x004fc60000000f00 */
[----:B------:R-:W-:-:S03]  /*6db0*/  IMAD.WIDE.U32 R2, R0, 0x2, R2 ;  /* 0x0000000200027825 */ /* 0x000fc600078e0002 */
[C---:B------:R-:W-:Y:S02]  /*6dc0*/  IADD3 R4, P2, PT, R2.reuse, 0x14600, RZ ;  /* 0x0001460002047810 */ /* 0x040fe40007f5e0ff */
[C---:B------:R-:W-:Y:S02]  /*6dd0*/  IADD3 R6, P0, PT, R2.reuse, 0x14200, RZ ;  /* 0x0001420002067810 */ /* 0x040fe40007f1e0ff */
[C---:B------:R-:W-:Y:S01]  /*6de0*/  IADD3 R0, P3, PT, R2.reuse, 0x14000, RZ ;  /* 0x0001400002007810 */ /* 0x040fe20007f7e0ff */
[--C-:B------:R-:W-:Y:S01]  /*6df0*/  IMAD.X R65, RZ, RZ, R3.reuse, P2 ;  /* 0x000000ffff417224 */ /* 0x100fe200010e0603 */
[----:B------:R-:W-:Y:S01]  /*6e00*/  IADD3 R5, P1, PT, R2, 0x14400, RZ ;  /* 0x0001440002057810 */ /* 0x000fe20007f3e0ff */
[--C-:B------:R-:W-:Y:S02]  /*6e10*/  IMAD.X R69, RZ, RZ, R3.reuse, P0 ;  /* 0x000000ffff457224 */ /* 0x100fe400000e0603 */
[----:B------:R-:W-:Y:S01]  /*6e20*/  IMAD.X R71, RZ, RZ, R3, P3 ;  /* 0x000000ffff477224 */ /* 0x000fe200018e0603 */
[----:B------:R-:W-:Y:S01]  /*6e30*/  SHF.R.U64 R7, R4, 0x3, R65 ;  /* 0x0000000304077819 */ /* 0x000fe20000001241 */
[----:B------:R-:W-:Y:S01]  /*6e40*/  IMAD.X R67, RZ, RZ, R3, P1 ;  /* 0x000000ffff437224 */ /* 0x000fe200008e0603 */
[----:B------:R-:W-:-:S02]  /*6e50*/  SHF.R.U64 R9, R6, 0x3, R69 ;  /* 0x0000000306097819 */ /* 0x000fc40000001245 */
[----:B------:R-:W-:Y:S02]  /*6e60*/  SHF.R.U64 R10, R0, 0x3, R71 ;  /* 0x00000003000a7819 */ /* 0x000fe40000001247 */
[----:B------:R-:W-:Y:S02]  /*6e70*/  LOP3.LUT R64, R4, 0x70, R7, 0x78, !PT ;  /* 0x0000007004407812 */ /* 0x000fe400078e7807 */
[----:B------:R-:W-:Y:S02]  /*6e80*/  LOP3.LUT R68, R6, 0x70, R9, 0x78, !PT ;  /* 0x0000007006447812 */ /* 0x000fe400078e7809 */
[C---:B------:R-:W-:Y:S02]  /*6e90*/  IADD3 R4, P2, PT, R2.reuse, 0x14c00, RZ ;  /* 0x00014c0002047810 */ /* 0x040fe40007f5e0ff */
[----:B------:R-:W-:Y:S02]  /*6ea0*/  SHF.R.U64 R8, R5, 0x3, R67 ;  /* 0x0000000305087819 */ /* 0x000fe40000001243 */
[----:B------:R-:W-:Y:S01]  /*6eb0*/  IADD3 R6, P0, PT, R2, 0x14800, RZ ;  /* 0x0001480002067810 */ /* 0x000fe20007f1e0ff */
[----:B------:R-:W-:Y:S01]  /*6ec0*/  IMAD.X R55, RZ, RZ, R3, P2 ;  /* 0x000000ffff377224 */ /* 0x000fe200010e0603 */
[----:B------:R-:W-:-:S02]  /*6ed0*/  LOP3.LUT R70, R0, 0x70, R10, 0x78, !PT ;  /* 0x0000007000467812 */ /* 0x000fc400078e780a */
[C---:B------:R-:W-:Y:S01]  /*6ee0*/  IADD3 R0, P3, PT, R2.reuse, 0x14e00, RZ ;  /* 0x00014e0002007810 */ /* 0x040fe20007f7e0ff */
[--C-:B------:R-:W-:Y:S01]  /*6ef0*/  IMAD.X R63, RZ, RZ, R3.reuse, P0 ;  /* 0x000000ffff3f7224 */ /* 0x100fe200000e0603 */
[----:B------:R-:W-:Y:S01]  /*6f00*/  LOP3.LUT R66, R5, 0x70, R8, 0x78, !PT ;  /* 0x0000007005427812 */ /* 0x000fe200078e7808 */
[----:B------:R1:W-:Y:S01]  /*6f10*/  ST.E desc[UR44][R70.64], RZ ;  /* 0x000000ff46007985 */ /* 0x0003e2000c10192c */
[----:B------:R-:W-:Y:S01]  /*6f20*/  IADD3 R5, P1, PT, R2, 0x14a00, RZ ;  /* 0x00014a0002057810 */ /* 0x000fe20007f3e0ff */
[----:B------:R-:W-:Y:S01]  /*6f30*/  IMAD.X R53, RZ, RZ, R3, P3 ;  /* 0x000000ffff357224 */ /* 0x000fe200018e0603 */
[----:B------:R-:W-:Y:S01]  /*6f40*/  SHF.R.U64 R8, R4, 0x3, R55 ;  /* 0x0000000304087819 */ /* 0x000fe20000001237 */
[----:B------:R1:W-:Y:S01]  /*6f50*/  ST.E desc[UR44][R68.64], RZ ;  /* 0x000000ff44007985 */ /* 0x0003e2000c10192c */
[----:B------:R-:W-:Y:S01]  /*6f60*/  SHF.R.U64 R10, R6, 0x3, R63 ;  /* 0x00000003060a7819 */ /* 0x000fe2000000123f */
[----:B------:R-:W-:Y:S01]  /*6f70*/  IMAD.X R61, RZ, RZ, R3, P1 ;  /* 0x000000ffff3d7224 */ /* 0x000fe200008e0603 */
[----:B------:R-:W-:Y:S01]  /*6f80*/  SHF.R.U64 R7, R0, 0x3, R53 ;  /* 0x0000000300077819 */ /* 0x000fe20000001235 */
[----:B------:R1:W-:Y:S01]  /*6f90*/  ST.E desc[UR44][R66.64], RZ ;  /* 0x000000ff42007985 */ /* 0x0003e2000c10192c */
[----:B------:R-:W-:-:S02]  /*6fa0*/  LOP3.LUT R54, R4, 0x70, R8, 0x78, !PT ;  /* 0x0000007004367812 */ /* 0x000fc400078e7808 */
[----:B------:R-:W-:Y:S01]  /*6fb0*/  LOP3.LUT R62, R6, 0x70, R10, 0x78, !PT ;  /* 0x00000070063e7812 */ /* 0x000fe200078e780a */
[----:B------:R1:W-:Y:S01]  /*6fc0*/  ST.E desc[UR44][R64.64], RZ ;  /* 0x000000ff40007985 */ /* 0x0003e2000c10192c */
[C---:B------:R-:W-:Y:S02]  /*6fd0*/  IADD3 R4, P2, PT, R2.reuse, 0x15400, RZ ;  /* 0x0001540002047810 */ /* 0x040fe40007f5e0ff */
[C---:B------:R-:W-:Y:S01]  /*6fe0*/  SHF.R.U64 R9, R5.reuse, 0x3, R61 ;  /* 0x0000000305097819 */ /* 0x040fe2000000123d */
[----:B------:R1:W-:Y:S01]  /*6ff0*/  ST.E desc[UR44][R62.64], RZ ;  /* 0x000000ff3e007985 */ /* 0x0003e2000c10192c */
[----:B------:R-:W-:Y:S01]  /*7000*/  IADD3 R6, P0, PT, R2, 0x15000, RZ ;  /* 0x0001500002067810 */ /* 0x000fe20007f1e0ff */
[----:B------:R-:W-:Y:S01]  /*7010*/  IMAD.X R47, RZ, RZ, R3, P2 ;  /* 0x000000ffff2f7224 */ /* 0x000fe200010e0603 */
[----:B------:R-:W-:Y:S02]  /*7020*/  LOP3.LUT R52, R0, 0x70, R7, 0x78, !PT ;  /* 0x0000007000347812 */ /* 0x000fe400078e7807 */
[----:B------:R-:W-:Y:S01]  /*7030*/  IADD3 R0, P3, PT, R2, 0x15600, RZ ;  /* 0x0001560002007810 */ /* 0x000fe20007f7e0ff */
[----:B------:R-:W-:Y:S01]  /*7040*/  IMAD.X R51, RZ, RZ, R3, P0 ;  /* 0x000000ffff337224 */ /* 0x000fe200000e0603 */
[----:B------:R-:W-:-:S02]  /*7050*/  LOP3.LUT R60, R5, 0x70, R9, 0x78, !PT ;  /* 0x00000070053c7812 */ /* 0x000fc400078e7809 */
        /* <DEDUP_REMOVED lines=8> */
[----:B------:R-:W-:Y:S02]  /*70e0*/  LOP3.LUT R46, R4, 0x70, R8, 0x78, !PT ;  /* 0x00000070042e7812 */ /* 0x000fe400078e7808 */
[----:B------:R-:W-:Y:S01]  /*70f0*/  LOP3.LUT R50, R6, 0x70, R10, 0x78, !PT ;  /* 0x0000007006327812 */ /* 0x000fe200078e780a */
[----:B------:R1:W-:Y:S01]  /*7100*/  ST.E desc[UR44][R52.64], RZ ;  /* 0x000000ff34007985 */ /* 0x0003e2000c10192c */
[----:B------:R-:W-:-:S02]  /*7110*/  IADD3 R4, P2, PT, R2, 0x15c00, RZ ;  /* 0x00015c0002047810 */ /* 0x000fc40007f5e0ff */
[C---:B------:R-:W-:Y:S01]  /*7120*/  SHF.R.U64 R9, R5.reuse, 0x3, R49 ;  /* 0x0000000305097819 */ /* 0x040fe20000001231 */
[----:B------:R1:W-:Y:S01]  /*7130*/  ST.E desc[UR44][R50.64], RZ ;  /* 0x000000ff32007985 */ /* 0x0003e2000c10192c */
[----:B------:R-:W-:Y:S01]  /*7140*/  IADD3 R6, P0, PT, R2, 0x15800, RZ ;  /* 0x0001580002067810 */ /* 0x000fe20007f1e0ff */
[----:B------:R-:W-:Y:S01]  /*7150*/  IMAD.X R39, RZ, RZ, R3, P2 ;  /* 0x000000ffff277224 */ /* 0x000fe200010e0603 */
[----:B------:R-:W-:Y:S02]  /*7160*/  LOP3.LUT R44, R0, 0x70, R7, 0x78, !PT ;  /* 0x00000070002c7812 */ /* 0x000fe400078e7807 */
[C---:B------:R-:W-:Y:S01]  /*7170*/  IADD3 R0, P3, PT, R2.reuse, 0x15e00, RZ ;  /* 0x00015e0002007810 */ /* 0x040fe20007f7e0ff */
[----:B------:R-:W-:Y:S01]  /*7180*/  IMAD.X R43, RZ, RZ, R3, P0 ;  /* 0x000000ffff2b7224 */ /* 0x000fe200000e0603 */
[----:B------:R-:W-:Y:S02]  /*7190*/  LOP3.LUT R48, R5, 0x70, R9, 0x78, !PT ;  /* 0x0000007005307812 */ /* 0x000fe400078e7809 */
        /* <DEDUP_REMOVED lines=77> */
[C---:B------:R-:W-:Y:S02]  /*7670*/  IADD3 R4, P2, PT, R2.reuse, 0x17c00, RZ ;  /* 0x00017c0002047810 */ /* 0x040fe40007f5e0ff */
[----:B------:R-:W-:Y:S02]  /*7680*/  IADD3 R0, P3, PT, R2, 0x17e00, RZ ;  /* 0x00017e0002007810 */ /* 0x000fe40007f7e0ff */
[----:B------:R-:W-:Y:S01]  /*7690*/  LOP3.LUT R16, R5, 0x70, R9, 0x78, !PT ;  /* 0x0000007005107812 */ /* 0x000fe200078e7809 */
[----:B------:R-:W-:Y:S01]  /*76a0*/  IMAD.X R9, RZ, RZ, R3, P1 ;  /* 0x000000ffff097224 */ /* 0x000fe200008e0603 */
[----:B------:R-:W-:Y:S01]  /*76b0*/  SHF.R.U64 R10, R8, 0x3, R11 ;  /* 0x00000003080a7819 */ /* 0x000fe2000000120b */
[----:B------:R-:W-:-:S02]  /*76c0*/  IMAD.X R7, RZ, RZ, R3, P2 ;  /* 0x000000ffff077224 */ /* 0x000fc400010e0603 */
[----:B------:R-:W-:Y:S01]  /*76d0*/  IMAD.X R5, RZ, RZ, R3, P3 ;  /* 0x000000ffff057224 */ /* 0x000fe200018e0603 */
[----:B------:R-:W-:Y:S01]  /*76e0*/  SHF.R.U64 R73, R6, 0x3, R9 ;  /* 0x0000000306497819 */ /* 0x000fe20000001209 */
[----:B------:R1:W-:Y:S01]  /*76f0*/  ST.E desc[UR44][R16.64], RZ ;  /* 0x000000ff10007985 */ /* 0x0003e2000c10192c */
[----:B------:R-:W-:Y:S02]  /*7700*/  SHF.R.U64 R58, R4, 0x3, R7 ;  /* 0x00000003043a7819 */ /* 0x000fe40000001207 */
[----:B------:R-:W-:Y:S01]  /*7710*/  SHF.R.U64 R57, R0, 0x3, R5 ;  /* 0x0000000300397819 */ /* 0x000fe20000001205 */
[----:B------:R1:W-:Y:S01]  /*7720*/  ST.E desc[UR44][R14.64], RZ ;  /* 0x000000ff0e007985 */ /* 0x0003e2000c10192c */
[----:B------:R-:W-:Y:S02]  /*7730*/  LOP3.LUT R10, R8, 0x70, R10, 0x78, !PT ;  /* 0x00000070080a7812 */ /* 0x000fe400078e780a */
[----:B------:R-:W-:Y:S01]  /*7740*/  LOP3.LUT R8, R6, 0x70, R73, 0x78, !PT ;  /* 0x0000007006087812 */ /* 0x000fe200078e7849 */
[----:B------:R1:W-:Y:S01]  /*7750*/  ST.E desc[UR44][R12.64], RZ ;  /* 0x000000ff0c007985 */ /* 0x0003e2000c10192c */
[----:B------:R-:W-:-:S02]  /*7760*/  LOP3.LUT R6, R4, 0x70, R58, 0x78, !PT ;  /* 0x0000007004067812 */ /* 0x000fc400078e783a */
[----:B------:R-:W-:Y:S01]  /*7770*/  LOP3.LUT R4, R0, 0x70, R57, 0x78, !PT ;  /* 0x0000007000047812 */ /* 0x000fe200078e7839 */
[----:B------:R1:W-:Y:S04]  /*7780*/  ST.E desc[UR44][R10.64], RZ ;  /* 0x000000ff0a007985 */ /* 0x0003e8000c10192c */
[----:B------:R1:W-:Y:S04]  /*7790*/  ST.E desc[UR44][R8.64], RZ ;  /* 0x000000ff08007985 */ /* 0x0003e8000c10192c */
[----:B------:R1:W-:Y:S04]  /*77a0*/  ST.E desc[UR44][R6.64], RZ ;  /* 0x000000ff06007985 */ /* 0x0003e8000c10192c */
[----:B------:R1:W-:Y:S01]  /*77b0*/  ST.E desc[UR44][R4.64], RZ ;  /* 0x000000ff04007985 */ /* 0x0003e2000c10192c */
[----:B------:R-:W-:Y:S05]  /*77c0*/  @!P5 BRA `(.L_x_158) ;  /* 0x0000000000c8d947 */ /* 0x000fea0003800000 */
[----:B-1----:R-:W1:Y:S01]  /*77d0*/  LDC R4, c[0x0][0x904] ;  /* 0x00024100ff047b82 */ /* 0x002e620000000800 */
[----:B------:R-:W2:Y:S01]  /*77e0*/  LDCU.64 UR4, c[0x0][0x908] ;  /* 0x00012100ff0477ac */ /* 0x000ea20008000a00 */
[----:B------:R-:W-:Y:S01]  /*77f0*/  BSSY.RECONVERGENT B0, `(.L_x_158) ;  /* 0x000002f000007945 */ /* 0x000fe20003800200 */
[----:B--2---:R-:W-:Y:S01]  /*7800*/  IMAD.HI.U32 R0, R72, UR4, RZ ;  /* 0x0000000448007c27 */ /* 0x004fe2000f8e00ff */
[----:B------:R-:W2:Y:S01]  /*7810*/  LDCU UR4, c[0x0][0x380] ;  /* 0x00007000ff0477ac */ /* 0x000ea20008000800 */
[----:B-1----:R-:W-:-:S03]  /*7820*/  ISETP.NE.AND P0, PT, R4, 0x1, PT ;  /* 0x000000010400780c */ /* 0x002fc60003f05270 */
[----:B------:R-:W-:-:S04]  /*7830*/  SHF.R.U32.HI R0, RZ, UR5, R0 ;  /* 0x00000005ff007c19 */ /* 0x000fc80008011600 */
[----:B------:R-:W-:-:S05]  /*7840*/  SEL R0, R72, R0, !P0 ;  /* 0x0000000048007207 */ /* 0x000fca0004000000 */
[----:B------:R-:W-:-:S04]  /*7850*/  IMAD.MOV R0, RZ, RZ, -R0 ;  /* 0x000000ffff007224 */ /* 0x000fc800078e0a00 */
[----:B------:R-:W-:-:S04]  /*7860*/  IMAD R0, R4, R0, R72 ;  /* 0x0000000004007224 */ /* 0x000fc800078e0248 */
[----:B------:R-:W-:-:S05]  /*7870*/  IMAD R7, R0, 0x100, R78 ;  /* 0x0000010000077824 */ /* 0x000fca00078e024e */
[----:B--2---:R-:W-:-:S13]  /*7880*/  ISETP.GE.AND P0, PT, R7, UR4, PT ;  /* 0x0000000407007c0c */ /* 0x004fda000bf06270 */
[----:B------:R-:W-:Y:S05]  /*7890*/  @P0 BRA `(.L_x_159) ;  /* 0x0000000000900947 */ /* 0x000fea0003800000 */
[----:B------:R-:W1:Y:S01]  /*78a0*/  LDC R9, c[0x0][0x38c] ;  /* 0x0000e300ff097b82 */ /* 0x000e620000000800 */
[----:B------:R-:W-:Y:S01]  /*78b0*/  IABS R6, R74 ;  /* 0x0000004a00067213 */ /* 0x000fe20000000000 */
[----:B------:R-:W2:Y:S01]  /*78c0*/  LDCU UR6, c[0x0][0x890] ;  /* 0x00011200ff0677ac */ /* 0x000ea20008000800 */
[----:B------:R-:W3:Y:S05]  /*78d0*/  LDCU.64 UR4, c[0x0][0x888] ;  /* 0x00011100ff0477ac */ /* 0x000eea0008000a00 */
[----:B------:R-:W4:Y:S01]  /*78e0*/  LDC.64 R10, c[0x0][0x880] ;  /* 0x00022000ff0a7b82 */ /* 0x000f220000000a00 */
[----:B-1----:R-:W-:-:S04]  /*78f0*/  IABS R8, R9 ;  /* 0x0000000900087213 */ /* 0x002fc80000000000 */
[----:B------:R-:W1:Y:S08]  /*7900*/  I2F.RP R4, R8 ;  /* 0x0000000800047306 */ /* 0x000e700000209400 */
[----:B-1----:R-:W1:Y:S02]  /*7910*/  MUFU.RCP R4, R4 ;  /* 0x0000000400047308 */ /* 0x002e640000001000 */
[----:B-1----:R-:W-:-:S06]  /*7920*/  IADD3 R4, PT, PT, R4, 0xffffffe, RZ ;  /* 0x0ffffffe04047810 */ /* 0x002fcc0007ffe0ff */
[----:B------:R-:W1:Y:S02]  /*7930*/  F2I.FTZ.U32.TRUNC.NTZ R5, R4 ;  /* 0x0000000400057305 */ /* 0x000e64000021f000 */
[----:B-1----:R-:W-:Y:S01]  /*7940*/  IADD3 R0, PT, PT, RZ, -R5, RZ ;  /* 0x80000005ff007210 */ /* 0x002fe20007ffe0ff */
[----:B------:R-:W-:-:S04]  /*7950*/  IMAD.MOV.U32 R4, RZ, RZ, RZ ;  /* 0x000000ffff047224 */ /* 0x000fc800078e00ff */
[----:B------:R-:W-:-:S04]  /*7960*/  IMAD R0, R0, R8, RZ ;  /* 0x0000000800007224 */ /* 0x000fc800078e02ff */
[----:B------:R-:W-:Y:S01]  /*7970*/  IMAD.HI.U32 R0, R5, R0, R4 ;  /* 0x0000000005007227 */ /* 0x000fe200078e0004 */
[----:B------:R-:W-:-:S05]  /*7980*/  MOV R4, R6 ;  /* 0x0000000600047202 */ /* 0x000fca0000000f00 */
[----:B------:R-:W-:-:S04]  /*7990*/  IMAD.HI.U32 R0, R0, R4, RZ ;  /* 0x0000000400007227 */ /* 0x000fc800078e00ff */
[----:B------:R-:W-:-:S04]  /*79a0*/  IMAD.MOV R5, RZ, RZ, -R0 ;  /* 0x000000ffff057224 */ /* 0x000fc800078e0a00 */
[----:B------:R-:W-:-:S05]  /*79b0*/  IMAD R4, R8, R5, R4 ;  /* 0x0000000508047224 */ /* 0x000fca00078e0204 */
[----:B------:R-:W-:-:S13]  /*79c0*/  ISETP.GT.U32.AND P1, PT, R8, R4, PT ;  /* 0x000000040800720c */ /* 0x000fda0003f24070 */
[-C--:B------:R-:W-:Y:S01]  /*79d0*/  @!P1 IADD3 R4, PT, PT, R4, -R8.reuse, RZ ;  /* 0x8000000804049210 */ /* 0x080fe20007ffe0ff */
[----:B------:R-:W-:Y:S01]  /*79e0*/  @!P1 VIADD R0, R0, 0x1 ;  /* 0x0000000100009836 */ /* 0x000fe20000000000 */
[----:B------:R-:W-:Y:S02]  /*79f0*/  ISETP.NE.AND P1, PT, R9, RZ, PT ;  /* 0x000000ff0900720c */ /* 0x000fe40003f25270 */
[----:B------:R-:W-:Y:S02]  /*7a00*/  ISETP.GE.U32.AND P2, PT, R4, R8, PT ;  /* 0x000000080400720c */ /* 0x000fe40003f46070 */
[----:B------:R-:W-:-:S04]  /*7a10*/  LOP3.LUT R4, R74, R9, RZ, 0x3c, !PT ;  /* 0x000000094a047212 */ /* 0x000fc800078e3cff */
[----:B------:R-:W-:Y:S01]  /*7a20*/  ISETP.GE.AND P0, PT, R4, RZ, PT ;  /* 0x000000ff0400720c */ /* 0x000fe20003f06270 */
[----:B--2---:R-:W-:-:S06]  /*7a30*/  IMAD R4, R77, UR6, R7 ;  /* 0x000000064d047c24 */ /* 0x004fcc000f8e0207 */
[----:B------:R-:W-:-:S06]  /*7a40*/  @P2 IADD3 R0, PT, PT, R0, 0x1, RZ ;  /* 0x0000000100002810 */ /* 0x000fcc0007ffe0ff */
[----:B------:R-:W-:Y:S01]  /*7a50*/  @!P0 IMAD.MOV R0, RZ, RZ, -R0 ;  /* 0x000000ffff008224 */ /* 0x000fe200078e0a00 */
[----:B------:R-:W-:-:S04]  /*7a60*/  @!P1 LOP3.LUT R0, RZ, R9, RZ, 0x33, !PT ;  /* 0x00000009ff009212 */ /* 0x000fc800078e33ff */
[C---:B------:R-:W-:Y:S01]  /*7a70*/  IADD3 R5, PT, PT, -R0.reuse, RZ, RZ ;  /* 0x000000ff00057210 */ /* 0x040fe20007ffe1ff */
[----:B---3--:R-:W-:-:S04]  /*7a80*/  IMAD R0, R0, UR5, R4 ;  /* 0x0000000500007c24 */ /* 0x008fc8000f8e0204 */
[----:B------:R-:W-:-:S04]  /*7a90*/  IMAD R4, R9, R5, R74 ;  /* 0x0000000509047224 */ /* 0x000fc800078e024a */
[----:B------:R-:W-:Y:S02]  /*7aa0*/  IMAD R4, R4, UR4, R0 ;  /* 0x0000000404047c24 */ /* 0x000fe4000f8e0200 */
[----:B------:R-:W-:Y:S02]  /*7ab0*/  IMAD.MOV.U32 R0, RZ, RZ, -0x800000 ;  /* 0xff800000ff007424 */ /* 0x000fe400078e00ff */
[----:B----4-:R-:W-:-:S05]  /*7ac0*/  IMAD.WIDE R4, R4, 0x4, R10 ;  /* 0x0000000404047825 */ /* 0x010fca00078e020a */
[----:B------:R1:W-:Y:S02]  /*7ad0*/  STG.E desc[UR44][R4.64], R0 ;  /* 0x0000000004007986 */ /* 0x0003e4000c10192c */
.L_x_159:
[----:B------:R-:W-:Y:S05]  /*7ae0*/  BSYNC.RECONVERGENT B0 ;  /* 0x0000000000007941 */ /* 0x000fea0003800200 */
.L_x_158:
[----:B------:R-:W-:-:S09]  /*7af0*/  UISETP.NE.AND UP0, UPT, UR41, URZ, UPT ;  /* 0x000000ff2900728c */ /* 0x000fd2000bf05270 */
[----:B------:R-:W-:Y:S05]  /*7b00*/  BRA.U UP0, `(.L_x_160) ;  /* 0x0000000100047547 */ /* 0x000fea000b800000 */
[----:B------:R-:W-:Y:S05]  /*7b10*/  BPT.TRAP 0x1 ;  /* 0x000000040000795c */ /* 0x000fea0000300000 */
.L_x_160:
[C---:B-1----:R-:W-:Y:S01]  /*7b20*/  IADD3 R64, P0, PT, R2.reuse, 0x18000, RZ ;  /* 0x0001800002407810 */ /* 0x042fe20007f1e0ff */
[----:B------:R1:W-:Y:S01]  /*7b30*/  SYNCS.ARRIVE.TRANS64.A1T0 RZ, [R76+URZ+0x1c0b0], RZ ;  /* 0x01c0b0ff4cff79a7 */ /* 0x0003e200081000ff */
[C---:B------:R-:W-:Y:S01]  /*7b40*/  IADD3 R62, P1, PT, R2.reuse, 0x18200, RZ ;  /* 0x00018200023e7810 */ /* 0x040fe20007f3e0ff */
[----:B------:R-:W-:Y:S01]  /*7b50*/  UISETP.NE.AND UP0, UPT, UR41, URZ, UPT ;  /* 0x000000ff2900728c */ /* 0x000fe2000bf05270 */
[C---:B------:R-:W-:Y:S01]  /*7b60*/  IADD3 R60, P2, PT, R2.reuse, 0x18400, RZ ;  /* 0x00018400023c7810 */ /* 0x040fe20007f5e0ff */
[--C-:B------:R-:W-:Y:S01]  /*7b70*/  IMAD.X R69, RZ, RZ, R3.reuse, P0 ;  /* 0x000000ffff457224 */ /* 0x100fe200000e0603 */
        /* <DEDUP_REMOVED lines=46> */
[----:B------:R-:W-:Y:S01]  /*7e60*/  IADD3 R12, P1, PT, R2, 0x1b400, RZ ;  /* 0x0001b400020c7810 */ /* 0x000fe20007f3e0ff */
[----:B------:R-:W-:Y:S01]  /*7e70*/  IMAD.X R17, RZ, RZ, R3, P4 ;  /* 0x000000ffff117224 */ /* 0x000fe200020e0603 */
[----:B------:R-:W-:Y:S01]  /*7e80*/  SHF.R.U64 R68, R64, 0x3, R69 ;  /* 0x0000000340447819 */ /* 0x000fe20000001245 */
[--C-:B------:R-:W-:Y:S01]  /*7e90*/  IMAD.X R15, RZ, RZ, R3.reuse, P0 ;  /* 0x000000ffff0f7224 */ /* 0x100fe200000e0603 */
[C---:B------:R-:W-:Y:S01]  /*7ea0*/  IADD3 R10, P2, PT, R2.reuse, 0x1b600, RZ ;  /* 0x0001b600020a7810 */ /* 0x040fe20007f5e0ff */
[----:B------:R-:W-:Y:S01]  /*7eb0*/  IMAD.X R13, RZ, RZ, R3, P1 ;  /* 0x000000ffff0d7224 */ /* 0x000fe200008e0603 */
[----:B------:R-:W-:-:S02]  /*7ec0*/  IADD3 R8, P3, PT, R2, 0x1b800, RZ ;  /* 0x0001b80002087810 */ /* 0x000fc40007f7e0ff */
[C---:B------:R-:W-:Y:S01]  /*7ed0*/  IADD3 R6, P4, PT, R2.reuse, 0x1ba00, RZ ;  /* 0x0001ba0002067810 */ /* 0x040fe20007f9e0ff */
[--C-:B------:R-:W-:Y:S01]  /*7ee0*/  IMAD.X R11, RZ, RZ, R3.reuse, P2 ;  /* 0x000000ffff0b7224 */ /* 0x100fe200010e0603 */
[C---:B------:R-:W-:Y:S01]  /*7ef0*/  IADD3 R4, P0, PT, R2.reuse, 0x1bc00, RZ ;  /* 0x0001bc0002047810 */ /* 0x040fe20007f1e0ff */
[--C-:B------:R-:W-:Y:S01]  /*7f00*/  IMAD.X R9, RZ, RZ, R3.reuse, P3 ;  /* 0x000000ffff097224 */ /* 0x100fe200018e0603 */
[----:B------:R-:W-:Y:S01]  /*7f10*/  IADD3 R0, P1, PT, R2, 0x1be00, RZ ;  /* 0x0001be0002007810 */ /* 0x000fe20007f3e0ff */
[----:B------:R-:W-:Y:S01]  /*7f20*/  IMAD.X R7, RZ, RZ, R3, P4 ;  /* 0x000000ffff077224 */ /* 0x000fe200020e0603 */
[----:B------:R-:W-:Y:S01]  /*7f30*/  SHF.R.U64 R66, R62, 0x3, R67 ;  /* 0x000000033e427819 */ /* 0x000fe20000001243 */
[----:B------:R-:W-:Y:S01]  /*7f40*/  IMAD.X R5, RZ, RZ, R3, P0 ;  /* 0x000000ffff057224 */ /* 0x000fe200000e0603 */
[----:B------:R-:W-:Y:S01]  /*7f50*/  SHF.R.U64 R70, R60, 0x3, R65 ;  /* 0x000000033c467819 */ /* 0x000fe20000001241 */
[----:B------:R-:W-:Y:S01]  /*7f60*/  IMAD.X R3, RZ, RZ, R3, P1 ;  /* 0x000000ffff037224 */ /* 0x000fe200008e0603 */
[----:B------:R-:W-:-:S02]  /*7f70*/  SHF.R.U64 R2, R58, 0x3, R63 ;  /* 0x000000033a027819 */ /* 0x000fc4000000123f */
[----:B------:R-:W-:Y:S02]  /*7f80*/  LOP3.LUT R68, R64, 0x70, R68, 0x78, !PT ;  /* 0x0000007040447812 */ /* 0x000fe400078e7844 */
[----:B------:R-:W-:Y:S02]  /*7f90*/  LOP3.LUT R66, R62, 0x70, R66, 0x78, !PT ;  /* 0x000000703e427812 */ /* 0x000fe400078e7842 */
[----:B------:R-:W-:Y:S01]  /*7fa0*/  LOP3.LUT R64, R60, 0x70, R70, 0x78, !PT ;  /* 0x000000703c407812 */ /* 0x000fe200078e7846 */
[----:B------:R1:W-:Y:S01]  /*7fb0*/  ST.E desc[UR44][R68.64], RZ ;  /* 0x000000ff44007985 */ /* 0x0003e2000c10192c */
[----:B------:R-:W-:Y:S02]  /*7fc0*/  LOP3.LUT R62, R58, 0x70, R2, 0x78, !PT ;  /* 0x000000703a3e7812 */ /* 0x000fe400078e7802 */
[----:B------:R-:W-:Y:S01]  /*7fd0*/  SHF.R.U64 R70, R54, 0x3, R55 ;  /* 0x0000000336467819 */ /* 0x000fe20000001237 */
[----:B------:R1:W-:Y:S01]  /*7fe0*/  ST.E desc[UR44][R66.64], RZ ;  /* 0x000000ff42007985 */ /* 0x0003e2000c10192c */
[----:B------:R-:W-:-:S02]  /*7ff0*/  SHF.R.U64 R58, R52, 0x3, R53 ;  /* 0x00000003343a7819 */ /* 0x000fc40000001235 */
[C---:B------:R-:W-:Y:S01]  /*8000*/  SHF.R.U64 R60, R57.reuse, 0x3, R61 ;  /* 0x00000003393c7819 */ /* 0x040fe2000000123d */
[----:B------:R1:W-:Y:S01]  /*8010*/  ST.E desc[UR44][R64.64], RZ ;  /* 0x000000ff40007985 */ /* 0x0003e2000c10192c */
[----:B------:R-:W-:Y:S02]  /*8020*/  SHF.R.U64 R2, R50, 0x3, R51 ;  /* 0x0000000332027819 */ /* 0x000fe40000001233 */
[----:B------:R-:W-:Y:S01]  /*8030*/  LOP3.LUT R54, R54, 0x70, R70, 0x78, !PT ;  /* 0x0000007036367812 */ /* 0x000fe200078e7846 */
[----:B------:R1:W-:Y:S01]  /*8040*/  ST.E desc[UR44][R62.64], RZ ;  /* 0x000000ff3e007985 */ /* 0x0003e2000c10192c */
[----:B------:R-:W-:Y:S02]  /*8050*/  LOP3.LUT R52, R52, 0x70, R58, 0x78, !PT ;  /* 0x0000007034347812 */ /* 0x000fe400078e783a */
[----:B------:R-:W-:Y:S02]  /*8060*/  SHF.R.U64 R70, R48, 0x3, R49 ;  /* 0x0000000330467819 */ /* 0x000fe40000001231 */
[----:B------:R-:W-:-:S02]  /*8070*/  LOP3.LUT R60, R57, 0x70, R60, 0x78, !PT ;  /* 0x00000070393c7812 */ /* 0x000fc400078e783c */
[----:B------:R-:W-:Y:S02]  /*8080*/  SHF.R.U64 R58, R46, 0x3, R47 ;  /* 0x000000032e3a7819 */ /* 0x000fe4000000122f */
[----:B------:R-:W-:Y:S01]  /*8090*/  LOP3.LUT R50, R50, 0x70, R2, 0x78, !PT ;  /* 0x0000007032327812 */ /* 0x000fe200078e7802 */
[----:B------:R1:W-:Y:S01]  /*80a0*/  ST.E desc[UR44][R60.64], RZ ;  /* 0x000000ff3c007985 */ /* 0x0003e2000c10192c */
[----:B------:R-:W-:Y:S02]  /*80b0*/  SHF.R.U64 R57, R44, 0x3, R45 ;  /* 0x000000032c397819 */ /* 0x000fe4000000122d */
[----:B------:R-:W-:Y:S01]  /*80c0*/  SHF.R.U64 R2, R42, 0x3, R43 ;  /* 0x000000032a027819 */ /* 0x000fe2000000122b */
[----:B------:R1:W-:Y:S01]  /*80d0*/  ST.E desc[UR44][R54.64], RZ ;  /* 0x000000ff36007985 */ /* 0x0003e2000c10192c */
[----:B------:R-:W-:Y:S02]  /*80e0*/  LOP3.LUT R48, R48, 0x70, R70, 0x78, !PT ;  /* 0x0000007030307812 */ /* 0x000fe400078e7846 */
[----:B------:R-:W-:Y:S01]  /*80f0*/  LOP3.LUT R46, R46, 0x70, R58, 0x78, !PT ;  /* 0x000000702e2e7812 */ /* 0x000fe200078e783a */
[----:B------:R1:W-:Y:S01]  /*8100*/  ST.E desc[UR44][R52.64], RZ ;  /* 0x000000ff34007985 */ /* 0x0003e2000c10192c */
[----:B------:R-:W-:-:S02]  /*8110*/  SHF.R.U64 R70, R40, 0x3, R41 ;  /* 0x0000000328467819 */ /* 0x000fc40000001229 */
[----:B------:R-:W-:Y:S01]  /*8120*/  LOP3.LUT R44, R44, 0x70, R57, 0x78, !PT ;  /* 0x000000702c2c7812 */ /* 0x000fe200078e7839 */
[----:B------:R1:W-:Y:S01]  /*8130*/  ST.E desc[UR44][R50.64], RZ ;  /* 0x000000ff32007985 */ /* 0x0003e2000c10192c */
[----:B------:R-:W-:Y:S02]  /*8140*/  SHF.R.U64 R58, R38, 0x3, R39 ;  /* 0x00000003263a7819 */ /* 0x000fe40000001227 */
[----:B------:R-:W-:Y:S01]  /*8150*/  LOP3.LUT R42, R42, 0x70, R2, 0x78, !PT ;  /* 0x000000702a2a7812 */ /* 0x000fe200078e7802 */
[----:B------:R1:W-:Y:S01]  /*8160*/  ST.E desc[UR44][R48.64], RZ ;  /* 0x000000ff30007985 */ /* 0x0003e2000c10192c */
[----:B------:R-:W-:Y:S02]  /*8170*/  SHF.R.U64 R57, R36, 0x3, R37 ;  /* 0x0000000324397819 */ /* 0x000fe40000001225 */
[----:B------:R-:W-:Y:S01]  /*8180*/  SHF.R.U64 R2, R34, 0x3, R35 ;  /* 0x0000000322027819 */ /* 0x000fe20000001223 */
[----:B------:R1:W-:Y:S01]  /*8190*/  ST.E desc[UR44][R46.64], RZ ;  /* 0x000000ff2e007985 */ /* 0x0003e2000c10192c */
[----:B------:R-:W-:-:S02]  /*81a0*/  LOP3.LUT R40, R40, 0x70, R70, 0x78, !PT ;  /* 0x0000007028287812 */ /* 0x000fc400078e7846 */
[----:B------:R-:W-:Y:S01]  /*81b0*/  LOP3.LUT R38, R38, 0x70, R58, 0x78, !PT ;  /* 0x0000007026267812 */ /* 0x000fe200078e783a */
[----:B------:R1:W-:Y:S01]  /*81c0*/  ST.E desc[UR44][R44.64], RZ ;  /* 0x000000ff2c007985 */ /* 0x0003e2000c10192c */
[----:B------:R-:W-:Y:S02]  /*81d0*/  SHF.R.U64 R70, R32, 0x3, R33 ;  /* 0x0000000320467819 */ /* 0x000fe40000001221 */
[----:B------:R-:W-:Y:S01]  /*81e0*/  LOP3.LUT R36, R36, 0x70, R57, 0x78, !PT ;  /* 0x0000007024247812 */ /* 0x000fe200078e7839 */
[----:B------:R1:W-:Y:S01]  /*81f0*/  ST.E desc[UR44][R42.64], RZ ;  /* 0x000000ff2a007985 */ /* 0x0003e2000c10192c */
[----:B------:R-:W-:Y:S02]  /*8200*/  SHF.R.U64 R58, R30, 0x3, R31 ;  /* 0x000000031e3a7819 */ /* 0x000fe4000000121f */
[----:B------:R-:W-:Y:S01]  /*8210*/  LOP3.LUT R34, R34, 0x70, R2, 0x78, !PT ;  /* 0x0000007022227812 */ /* 0x000fe200078e7802 */
[----:B------:R1:W-:Y:S01]  /*8220*/  ST.E desc[UR44][R40.64], RZ ;  /* 0x000000ff28007985 */ /* 0x0003e2000c10192c */
[----:B------:R-:W-:-:S02]  /*8230*/  SHF.R.U64 R57, R28, 0x3, R29 ;  /* 0x000000031c397819 */ /* 0x000fc4000000121d */
[----:B------:R-:W-:Y:S01]  /*8240*/  SHF.R.U64 R2, R26, 0x3, R27 ;  /* 0x000000031a027819 */ /* 0x000fe2000000121b */
[----:B------:R1:W-:Y:S01]  /*8250*/  ST.E desc[UR44][R38.64], RZ ;  /* 0x000000ff26007985 */ /* 0x0003e2000c10192c */
[----:B------:R-:W-:Y:S02]  /*8260*/  LOP3.LUT R32, R32, 0x70, R70, 0x78, !PT ;  /* 0x0000007020207812 */ /* 0x000fe400078e7846 */
[----:B------:R-:W-:Y:S01]  /*8270*/  LOP3.LUT R30, R30, 0x70, R58, 0x78, !PT ;  /* 0x000000701e1e7812 */ /* 0x000fe200078e783a */
[----:B------:R1:W-:Y:S01]  /*8280*/  ST.E desc[UR44][R36.64], RZ ;  /* 0x000000ff24007985 */ /* 0x0003e2000c10192c */
[----:B------:R-:W-:Y:S02]  /*8290*/  SHF.R.U64 R70, R24, 0x3, R25 ;  /* 0x0000000318467819 */ /* 0x000fe40000001219 */
[----:B------:R-:W-:Y:S01]  /*82a0*/  LOP3.LUT R28, R28, 0x70, R57, 0x78, !PT ;  /* 0x000000701c1c7812 */ /* 0x000fe200078e7839 */
[----:B------:R1:W-:Y:S01]  /*82b0*/  ST.E desc[UR44][R34.64], RZ ;  /* 0x000000ff22007985 */ /* 0x0003e2000c10192c */
[----:B------:R-:W-:-:S02]  /*82c0*/  SHF.R.U64 R58, R22, 0x3, R23 ;  /* 0x00000003163a7819 */ /* 0x000fc40000001217 */
        /* <DEDUP_REMOVED lines=32> */
[----:B------:R-:W-:Y:S02]  /*84d0*/  LOP3.LUT R4, R4, 0x70, R57, 0x78, !PT ;  /* 0x0000007004047812 */ /* 0x000fe400078e7839 */
[----:B------:R-:W-:Y:S01]  /*84e0*/  LOP3.LUT R2, R0, 0x70, R2, 0x78, !PT ;  /* 0x0000007000027812 */ /* 0x000fe200078e7802 */
[----:B------:R1:W-:Y:S04]  /*84f0*/  ST.E desc[UR44][R10.64], RZ ;  /* 0x000000ff0a007985 */ /* 0x0003e8000c10192c */
[----:B------:R1:W-:Y:S04]  /*8500*/  ST.E desc[UR44][R8.64], RZ ;  /* 0x000000ff08007985 */ /* 0x0003e8000c10192c */
[----:B------:R1:W-:Y:S04]  /*8510*/  ST.E desc[UR44][R6.64], RZ ;  /* 0x000000ff06007985 */ /* 0x0003e8000c10192c */
[----:B------:R1:W-:Y:S04]  /*8520*/  ST.E desc[UR44][R4.64], RZ ;  /* 0x000000ff04007985 */ /* 0x0003e8000c10192c */
[----:B------:R1:W-:Y:S01]  /*8530*/  ST.E desc[UR44][R2.64], RZ ;  /* 0x000000ff02007985 */ /* 0x0003e2000c10192c */
[----:B------:R-:W-:Y:S01]  /*8540*/  @!PT LDS RZ, [RZ] ;  /* 0x00000000fffff984 */ /* 0x000fe20000000800 */
[----:B------:R-:W-:Y:S01]  /*8550*/  @!PT LDS RZ, [RZ] ;  /* 0x00000000fffff984 */ /* 0x000fe20000000800 */
[----:B------:R-:W-:Y:S01]  /*8560*/  @!PT LDS RZ, [RZ] ;  /* 0x00000000fffff984 */ /* 0x000fe20000000800 */
[----:B------:R-:W-:Y:S01]  /*8570*/  @!PT LDS RZ, [RZ] ;  /* 0x00000000fffff984 */ /* 0x000fe20000000800 */
[----:B------:R2:W-:Y:S06]  /*8580*/  MEMBAR.ALL.CTA ;  /* 0x0000000000007992 */ /* 0x0005ec0000008000 */
[----:B--2---:R-:W2:Y:S01]  /*8590*/  FENCE.VIEW.ASYNC.S ;  /* 0x00000000000073c6 */ /* 0x004ea20000000000 */
[----:B------:R-:W-:Y:S05]  /*85a0*/  BRA.U UP0, `(.L_x_161) ;  /* 0x0000000100047547 */ /* 0x000fea000b800000 */
[----:B------:R-:W-:Y:S05]  /*85b0*/  BPT.TRAP 0x1 ;  /* 0x000000040000795c */ /* 0x000fea0000300000 */
.L_x_161:
[----:B------:R-:W-:Y:S01]  /*85c0*/  SHF.L.U32 R0, R75, 0x1f, RZ ;  /* 0x0000001f4b007819 */ /* 0x000fe200000006ff */
[----:B------:R-:W-:Y:S03]  /*85d0*/  BSSY B0, `(.L_x_162) ;  /* 0x0000003000007945 */ /* 0x000fe60003800000 */
[----:B--2---:R-:W2:Y:S02]  /*85e0*/  SYNCS.PHASECHK.TRANS64.TRYWAIT P0, [R76+URZ+0x1c0c8], R0 ;  /* 0x01c0c8004c0075a7 */ /* 0x004ea400080011ff */
[----:B--2---:R-:W-:Y:S05]  /*85f0*/  @!P0 BRA `(.L_x_163) ;  /* 0x000000cc00cc8947 */ /* 0x004fea0003800000 */
.L_x_407:
[----:B------:R-:W-:Y:S05]  /*8600*/  BSYNC B0 ;  /* 0x0000000000007941 */ /* 0x000fea0003800000 */
.L_x_162:
        /* <DEDUP_REMOVED lines=10> */
[----:B------:R-:W-:-:S05]  /*86b0*/  IMAD R0, R2, R0, R72 ;  /* 0x0000000002007224 */ /* 0x000fca00078e0248 */
[----:B------:R-:W-:-:S05]  /*86c0*/  LEA R0, R0, R78, 0x8 ;  /* 0x0000004e00007211 */ /* 0x000fca00078e40ff */
[----:B------:R-:W-:-:S05]  /*86d0*/  VIADD R4, R0, 0x80 ;  /* 0x0000008000047836 */ /* 0x000fca0000000000 */
[----:B--2---:R-:W-:-:S13]  /*86e0*/  ISETP.GE.AND P0, PT, R4, UR4, PT ;  /* 0x0000000404007c0c */ /* 0x004fda000bf06270 */
[----:B------:R-:W-:Y:S05]  /*86f0*/  @P0 BRA `(.L_x_165) ;  /* 0x0000000000900947 */ /* 0x000fea0003800000 */
[----:B------:R-:W1:Y:S01]  /*8700*/  LDC R7, c[0x0][0x38c] ;  /* 0x0000e300ff077b82 */ /* 0x000e620000000800 */
[----:B------:R-:W-:Y:S01]  /*8710*/  IABS R5, R74 ;  /* 0x0000004a00057213 */ /* 0x000fe20000000000 */
[----:B------:R-:W2:Y:S01]  /*8720*/  LDCU UR6, c[0x0][0x890] ;  /* 0x00011200ff0677ac */ /* 0x000ea20008000800 */
[----:B------:R-:W3:Y:S05]  /*8730*/  LDCU.64 UR4, c[0x0][0x888] ;  /* 0x00011100ff0477ac */ /* 0x000eea0008000a00 */
[----:B------:R-:W4:Y:S01]  /*8740*/  LDC.64 R8, c[0x0][0x880] ;  /* 0x00022000ff087b82 */ /* 0x000f220000000a00 */
[----:B--2---:R-:W-:Y:S01]  /*8750*/  IMAD R4, R77, UR6, R4 ;  /* 0x000000064d047c24 */ /* 0x004fe2000f8e0204 */
        /* <DEDUP_REMOVED lines=19> */
[----:B------:R-:W-:-:S07]  /*8890*/  ISETP.GE.AND P1, PT, R2, RZ, PT ;  /* 0x000000ff0200720c */ /* 0x000fce0003f26270 */
        /* <DEDUP_REMOVED lines=10> */
.L_x_165:
[----:B------:R-:W-:Y:S05]  /*8940*/  BSYNC.RECONVERGENT B0 ;  /* 0x0000000000007941 */ /* 0x000fea0003800200 */
.L_x_164:
[----:B------:R-:W-:Y:S01]  /*8950*/  @!PT LDS RZ, [RZ] ;  /* 0x00000000fffff984 */ /* 0x000fe20000000800 */
[----:B------:R-:W-:Y:S01]  /*8960*/  @!PT LDS RZ, [RZ] ;  /* 0x00000000fffff984 */ /* 0x000fe20000000800 */
[----:B------:R-:W-:Y:S01]  /*8970*/  @!PT LDS RZ, [RZ] ;  /* 0x00000000fffff984 */ /* 0x000fe20000000800 */
[----:B------:R-:W-:Y:S01]  /*8980*/  @!PT LDS RZ, [RZ] ;  /* 0x00000000fffff984 */ /* 0x000fe20000000800 */
[----:B------:R3:W-:Y:S06]  /*8990*/  MEMBAR.ALL.CTA ;  /* 0x0000000000007992 */ /* 0x0007ec0000008000 */
[----:B---3--:R-:W3:Y:S01]  /*89a0*/  FENCE.VIEW.ASYNC.S ;  /* 0x00000000000073c6 */ /* 0x008ee20000000000 */
[----:B------:R-:W-:-:S09]  /*89b0*/  UISETP.NE.AND UP0, UPT, UR41, URZ, UPT ;  /* 0x000000ff2900728c */ /* 0x000fd2000bf05270 */
[----:B------:R-:W-:Y:S05]  /*89c0*/  BRA.U UP0, `(.L_x_166) ;  /* 0x0000000100047547 */ /* 0x000fea000b800000 */
[----:B------:R-:W-:Y:S05]  /*89d0*/  BPT.TRAP 0x1 ;  /* 0x000000040000795c */ /* 0x000fea0000300000 */
.L_x_166:
[----:B---3--:R3:W-:Y:S01]  /*89e0*/  SYNCS.ARRIVE.TRANS64.A1T0 RZ, [R76+URZ+0x1c0b8], RZ ;  /* 0x01c0b8ff4cff79a7 */ /* 0x0087e200081000ff */
[----:B------:R-:W-:Y:S01]  /*89f0*/  LOP3.LUT R75, R75, 0x1, RZ, 0x3c, !PT ;  /* 0x000000014b4b7812 */ /* 0x000fe200078e3cff */
[----:B------:R-:W-:Y:S06]  /*8a00*/  BRA `(.L_x_92) ;  /* 0x0000004000987947 */ /* 0x000fec0003800000 */
.L_x_93:
[----:B------:R-:W-:-:S09]  /*8a10*/  UISETP.NE.AND UP0, UPT, UR40, URZ, UPT ;  /* 0x000000ff2800728c */ /* 0x000fd2000bf05270 */
[----:B------:R-:W-:Y:S05]  /*8a20*/  BRA.U !UP0, `(.L_x_167) ;  /* 0x0000000108047547 */ /* 0x000fea000b800000 */
[----:B------:R-:W-:Y:S05]  /*8a30*/  BPT.TRAP 0x1 ;  /* 0x000000040000795c */ /* 0x000fea0000300000 */
.L_x_167:
[----:B------:R-:W1:Y:S01]  /*8a40*/  S2R R62, SR_CgaCtaId ;  /* 0x00000000003e7919 */ /* 0x000e620000008800 */
[----:B------:R-:W-:Y:S01]  /*8a50*/  MOV R60, 0x400 ;  /* 0x00000400003c7802 */ /* 0x000fe20000000f00 */
[----:B------:R-:W-:Y:S01]  /*8a60*/  BSSY B0, `(.L_x_168) ;  /* 0x0000005000007945 */ /* 0x000fe20003800000 */
[----:B------:R-:W-:Y:S02]  /*8a70*/  SHF.L.U32 R0, R59, 0x1f, RZ ;  /* 0x0000001f3b007819 */ /* 0x000fe400000006ff */
[----:B-1----:R-:W-:-:S04]  /*8a80*/  LEA R60, R62, R60, 0x18 ;  /* 0x0000003c3e3c7211 */ /* 0x002fc800078ec0ff */
[----:B------:R-:W1:Y:S02]  /*8a90*/  SYNCS.PHASECHK.TRANS64.TRYWAIT P0, [R60+URZ+0x1c070], R0 ;  /* 0x01c070003c0075a7 */ /* 0x000e6400080011ff */
[----:B-1----:R-:W-:Y:S05]  /*8aa0*/  @!P0 BRA `(.L_x_169) ;  /* 0x000000c800b48947 */ /* 0x002fea0003800000 */
.L_x_408:
[----:B------:R-:W-:Y:S05]  /*8ab0*/  BSYNC B0 ;  /* 0x0000000000007941 */ /* 0x000fea0003800000 */
.L_x_168:
[----:B------:R-:W-:-:S09]  /*8ac0*/  UISETP.NE.AND UP0, UPT, UR40, URZ, UPT ;  /* 0x000000ff2800728c */ /* 0x000fd2000bf05270 */
[----:B------:R-:W-:Y:S05]  /*8ad0*/  BRA.U !UP0, `(.L_x_170) ;  /* 0x0000000108047547 */ /* 0x000fea000b800000 */
[----:B------:R-:W-:Y:S05]  /*8ae0*/  BPT.TRAP 0x1 ;  /* 0x000000040000795c */ /* 0x000fea0000300000 */
.L_x_170:
[----:B------:R-:W-:Y:S01]  /*8af0*/  IADD3 R63, PT, PT, R60, 0x1c078, RZ ;  /* 0x0001c0783c3f7810 */ /* 0x000fe20007ffe0ff */
[----:B------:R-:W-:-:S03]  /*8b00*/  UISETP.NE.AND UP0, UPT, UR39, URZ, UPT ;  /* 0x000000ff2700728c */ /* 0x000fc6000bf05270 */
[----:B-1----:R-:W-:-:S04]  /*8b10*/  PRMT R0, R62, 0x654, R63 ;  /* 0x000006543e007816 */ /* 0x002fc8000000003f */
[----:B------:R1:W-:Y:S02]  /*8b20*/  SYNCS.ARRIVE.TRANS64.RED.A1T0 RZ, [R0+URZ], RZ ;  /* 0x000000ff00ff79a7 */ /* 0x0003e400081004ff */
[----:B------:R-:W-:Y:S05]  /*8b30*/  BRA.U !UP0, `(.L_x_171) ;  /* 0x0000000108047547 */ /* 0x000fea000b800000 */
[----:B------:R-:W-:Y:S05]  /*8b40*/  BPT.TRAP 0x1 ;  /* 0x000000040000795c */ /* 0x000fea0000300000 */
.L_x_171:
[----:B------:R-:W-:Y:S01]  /*8b50*/  IMAD.U32 R2, RZ, RZ, UR42 ;  /* 0x0000002aff027e24 */ /* 0x000fe2000f8e00ff */
[----:B------:R-:W-:-:S04]  /*8b60*/  ISETP.GE.AND P0, PT, R3, 0x81, PT ;  /* 0x000000810300780c */ /* 0x000fc80003f06270 */
[----:B------:R-:W-:-:S04]  /*8b70*/  SHF.L.U32 R2, R2, 0x1f, RZ ;  /* 0x0000001f02027819 */ /* 0x000fc800000006ff */
[----:B------:R-:W2:Y:S02]  /*8b80*/  SYNCS.PHASECHK.TRANS64.TRYWAIT P1, [R60+URZ+0x1c080], R2 ;  /* 0x01c080023c0075a7 */ /* 0x000ea400080211ff */
[----:B--2---:R-:W-:Y:S05]  /*8b90*/  @!P1 BRA `(.L_x_172) ;  /* 0x000000c8008c9947 */ /* 0x004fea0003800000 */
.L_x_409:
[----:B--2---:R-:W-:Y:S02]  /*8ba0*/  LOP3.LUT R2, R59, 0x1, RZ, 0x3c, !PT ;  /* 0x000000013b027812 */ /* 0x004fe400078e3cff */
[----:B------:R-:W-:Y:S01]  /*8bb0*/  MOV R61, R56 ;  /* 0x00000038003d7202 */ /* 0x000fe20000000f00 */
[----:B------:R-:W-:Y:S06]  /*8bc0*/  @!P0 BRA `(.L_x_173) ;  /* 0x00000014007c8947 */ /* 0x000fec0003800000 */
[----:B-1----:R-:W-:-:S05]  /*8bd0*/  VIADD R0, R3, 0x7f ;  /* 0x0000007f03007836 */ /* 0x002fca0000000000 */
[----:B------:R-:W-:-:S04]  /*8be0*/  SHF.R.S32.HI R3, RZ, 0x1f, R0 ;  /* 0x0000001fff037819 */ /* 0x000fc80000011400 */
[----:B------:R-:W-:-:S04]  /*8bf0*/  LEA.HI R0, R3, R0, RZ, 0x7 ;  /* 0x0000000003007211 */ /* 0x000fc800078f38ff */
[----:B------:R-:W-:-:S04]  /*8c00*/  SHF.R.S32.HI R0, RZ, 0x7, R0 ;  /* 0x00000007ff007819 */ /* 0x000fc80000011400 */
[----:B------:R-:W-:-:S04]  /*8c10*/  VIMNMX R3, PT, PT, R0, 0x2, PT ;  /* 0x0000000200037848 */ /* 0x000fc80003fe0100 */
[----:B------:R-:W-:-:S05]  /*8c20*/  IADD3 R0, PT, PT, -R3, R56, R0 ;  /* 0x0000003803007210 */ /* 0x000fca0007ffe100 */
[----:B------:R-:W-:-:S07]  /*8c30*/  VIADD R61, R0, 0x1 ;  /* 0x00000001003d7836 */ /* 0x000fce0000000000 */
.L_x_200:
[----:B------:R-:W-:Y:S05]  /*8c40*/  YIELD ;  /* 0x0000000000007946 */ /* 0x000fea0003800000 */
[----:B------:R-:W-:Y:S01]  /*8c50*/  UISETP.NE.AND UP0, UPT, UR40, URZ, UPT ;  /* 0x000000ff2800728c */ /* 0x000fe2000bf05270 */
[----:B------:R-:W-:Y:S02]  /*8c60*/  VIADD R56, R56, 0x1 ;  /* 0x0000000138387836 */ /* 0x000fe40000000000 */
[----:B------:R-:W-:-:S03]  /*8c70*/  IMAD.MOV.U32 R59, RZ, RZ, R2 ;  /* 0x000000ffff3b7224 */ /* 0x000fc600078e0002 */
[----:B------:R-:W-:-:S04]  /*8c80*/  ISETP.NE.AND P0, PT, R56, R61, PT ;  /* 0x0000003d3800720c */ /* 0x000fc80003f05270 */
[----:B------:R-:W-:Y:S01]  /*8c90*/  P2R R58, PR, RZ, 0x1 ;  /* 0x00000001ff3a7803 */ /* 0x000fe20000000000 */
[----:B-1-34-:R-:W-:Y:S08]  /*8ca0*/  BRA.U !UP0, `(.L_x_174) ;  /* 0x0000000108047547 */ /* 0x01aff0000b800000 */
[----:B------:R-:W-:Y:S05]  /*8cb0*/  BPT.TRAP 0x1 ;  /* 0x000000040000795c */ /* 0x000fea0000300000 */
.L_x_174:
[----:B------:R-:W-:Y:S01]  /*8cc0*/  SHF.L.U32 R0, R59, 0x1f, RZ ;  /* 0x0000001f3b007819 */ /* 0x000fe200000006ff */
[----:B------:R-:W-:-:S03]  /*8cd0*/  IMAD.U32 R23, R79, 0x10000, RZ ;  /* 0x000100004f177824 */ /* 0x000fc600078e00ff */
[----:B------:R-:W1:Y:S02]  /*8ce0*/  SYNCS.PHASECHK.TRANS64.TRYWAIT P0, [R60+URZ+0x1c070], R0 ;  /* 0x01c070003c0075a7 */ /* 0x000e6400080011ff */
[----:B------:R-:W-:Y:S01]  /*8cf0*/  LOP3.LUT R23, R23, 0x600000, RZ, 0xc0, !PT ;  /* 0x0060000017177812 */ /* 0x000fe200078ec0ff */
[----:B-1----:R-:W-:Y:S06]  /*8d00*/  @!P0 BRA `(.L_x_175) ;  /* 0x000000c800448947 */ /* 0x002fec0003800000 */
.L_x_410:
[----:B------:R-:W-:Y:S05]  /*8d10*/  WARPSYNC.ALL ;  /* 0x0000000000007948 */ /* 0x000fea0003800000 */
[----:B------:R-:W-:Y:S01]  /*8d20*/  R2UR UR4, R23 ;  /* 0x00000000170472ca */ /* 0x000fe200000e0000 */
[----:B------:R-:W-:Y:S01]  /*8d30*/  UISETP.NE.AND UP0, UPT, UR41, URZ, UPT ;  /* 0x000000ff2900728c */ /* 0x000fe2000bf05270 */
[----:B------:R-:W-:Y:S01]  /*8d40*/  PLOP3.LUT P0, PT, PT, PT, PT, 0x80, 0x8 ;  /* 0x000000000008781c */ /* 0x000fe20003f0f070 */
[----:B------:R-:W-:-:S10]  /*8d50*/  IMAD.MOV.U32 R22, RZ, RZ, 0x3f800000 ;  /* 0x3f800000ff167424 */ /* 0x000fd400078e00ff */
[----:B------:R-:W2:Y:S02]  /*8d60*/  LDTM.x2 R2, tmem[UR4] ;  /* 0x00000004000279ee */ /* 0x000ea400080c0000 */
[----:B--2---:R-:W-:-:S13]  /*8d70*/  FSETP.NEU.AND P2, PT, R2, R3, PT ;  /* 0x000000030200720b */ /* 0x004fda0003f4d000 */
[----:B------:R-:W2:Y:S01]  /*8d80*/  @P2 LDC R4, c[0x0][0x704] ;  /* 0x0001c100ff042b82 */ /* 0x000ea20000000800 */
[----:B-1----:R-:W-:-:S04]  /*8d90*/  @P2 FADD R0, R2, -R3 ;  /* 0x8000000302002221 */ /* 0x002fc80000000000 */
[----:B--2---:R-:W-:-:S05]  /*8da0*/  @P2 FMUL R0, R0, R4 ;  /* 0x0000000400002220 */ /* 0x004fca0000400000 */
[----:B------:R-:W-:-:S04]  /*8db0*/  @P2 FSETP.GEU.AND P1, PT, R0, -126, PT ;  /* 0xc2fc00000000280b */ /* 0x000fc80003f2e000 */
[----:B------:R-:W-:-:S13]  /*8dc0*/  @P2 PLOP3.LUT P0, PT, P1, PT, PT, 0x80, 0x8 ;  /* 0x000000000008281c */ /* 0x000fda0000f0f070 */
[----:B------:R-:W-:-:S06]  /*8dd0*/  @!P0 FMUL R0, R0, 0.5 ;  /* 0x3f00000000008820 */ /* 0x000fcc0000400000 */
[----:B------:R-:W1:Y:S02]  /*8de0*/  @P2 MUFU.EX2 R0, R0 ;  /* 0x0000000000002308 */ /* 0x000e640000000800 */
[----:B-1----:R-:W-:-:S05]  /*8df0*/  @!P0 FMUL R0, R0, R0 ;  /* 0x0000000000008220 */ /* 0x002fca0000400000 */
[----:B------:R-:W-:Y:S01]  /*8e00*/  @P2 MOV R22, R0 ;  /* 0x0000000000162202 */ /* 0x000fe20000000f00 */
[----:B------:R-:W-:Y:S06]  /*8e10*/  BRA.U UP0, `(.L_x_176) ;  /* 0x0000000100047547 */ /* 0x000fec000b800000 */
[----:B------:R-:W-:Y:S05]  /*8e20*/  BPT.TRAP 0x1 ;  /* 0x000000040000795c */ /* 0x000fea0000300000 */
.L_x_176:
[----:B------:R-:W-:Y:S01]  /*8e30*/  IMAD.U32 R0, RZ, RZ, UR43 ;  /* 0x0000002bff007e24 */ /* 0x000fe2000f8e00ff */
[----:B------:R-:W-:-:S04]  /*8e40*/  FSETP.NEU.AND P1, PT, R22, 1, PT ;  /* 0x3f8000001600780b */ /* 0x000fc80003f2d000 */
[----:B------:R-:W-:-:S04]  /*8e50*/  SHF.L.U32 R0, R0, 0x1f, RZ ;  /* 0x0000001f00007819 */ /* 0x000fc800000006ff */
[----:B------:R-:W1:Y:S02]  /*8e60*/  SYNCS.PHASECHK.TRANS64.TRYWAIT P0, [R60+URZ+0x1c090], R0 ;  /* 0x01c090003c0075a7 */ /* 0x000e6400080011ff */
[----:B-1----:R-:W-:Y:S05]  /*8e70*/  @!P0 BRA `(.L_x_177) ;  /* 0x000000c400fc8947 */ /* 0x002fea0003800000 */
.L_x_411:
[----:B------:R-:W-:-:S13]  /*8e80*/  VOTE.ANY P1, P1 ;  /* 0x0000000000ff7806 */ /* 0x000fda0000820100 */
[----:B------:R-:W-:Y:S05]  /*8e90*/  @!P1 BRA `(.L_x_178) ;  /* 0x0000000400e49947 */ /* 0x000fea0003800000 */
[----:B------:R-:W-:Y:S01]  /*8ea0*/  SHF.R.U32.HI R19, RZ, 0x5, R79 ;  /* 0x00000005ff137819 */ /* 0x000fe2000001164f */
[----:B------:R-:W-:Y:S01]  /*8eb0*/  BSSY.RECONVERGENT B6, `(.L_x_179) ;  /* 0x0000018000067945 */ /* 0x000fe20003800200 */
[----:B------:R-:W-:Y:S02]  /*8ec0*/  LOP3.LUT R17, R23, 0x100, RZ, 0xfc, !PT ;  /* 0x0000010017117812 */ /* 0x000fe400078efcff */
[----:B------:R-:W-:Y:S02]  /*8ed0*/  SHF.R.U32.HI R16, RZ, 0x15, R23 ;  /* 0x00000015ff107819 */ /* 0x000fe40000011617 */
[----:B------:R-:W-:Y:S02]  /*8ee0*/  LOP3.LUT R19, R19, 0x3, RZ, 0xc0, !PT ;  /* 0x0000000313137812 */ /* 0x000fe400078ec0ff */
[----:B------:R-:W-:Y:S02]  /*8ef0*/  R2UR UR4, R17 ;  /* 0x00000000110472ca */ /* 0x000fe400000e0000 */
[----:B------:R-:W-:-:S11]  /*8f00*/  ISETP.NE.AND P0, PT, R19, R16, PT ;  /* 0x000000101300720c */ /* 0x000fd60003f05270 */
[----:B------:R-:W2:Y:S02]  /*8f10*/  LDTM.x16 R24, tmem[UR4] ;  /* 0x00000004001879ee */ /* 0x000ea40008240000 */
[----:B--2---:R-:W-:Y:S05]  /*8f20*/  @!P0 BRA `(.L_x_180) ;  /* 0x0000000000408947 */ /* 0x004fea0003800000 */
[----:B------:R-:W-:Y:S01]  /*8f30*/  MOV R2, 0x8 ;  /* 0x0000000800027802 */ /* 0x000fe20000000f00 */
[----:B------:R-:W2:Y:S01]  /*8f40*/  LDCU.64 UR8, c[0x4][0xb0] ;  /* 0x01001600ff0877ac */ /* 0x000ea20008000a00 */
[----:B------:R-:W-:Y:S02]  /*8f50*/  HFMA2 R12, -RZ, RZ, 0, 5.9604644775390625e-08 ;  /* 0x00000001ff0c7431 */ /* 0x000fe400000001ff */
[----:B------:R-:W-:Y:S01]  /*8f60*/  IMAD.MOV.U32 R8, RZ, RZ, 0x192 ;  /* 0x00000192ff087424 */ /* 0x000fe200078e00ff */
[----:B------:R-:W3:Y:S01]  /*8f70*/  LDCU.64 UR6, c[0x4][0xb8] ;  /* 0x01001700ff0677ac */ /* 0x000ee20008000a00 */
[----:B------:R-:W4:Y:S01]  /*8f80*/  LDC.64 R2, c[0x4][R2] ;  /* 0x0100000002027b82 */ /* 0x000f220000000a00 */
[----:B------:R-:W-:Y:S01]  /*8f90*/  IMAD.MOV.U32 R13, RZ, RZ, RZ ;  /* 0x000000ffff0d7224 */ /* 0x000fe200078e00ff */
[----:B------:R-:W5:Y:S01]  /*8fa0*/  LDCU.64 UR4, c[0x4][0x30] ;  /* 0x01000600ff0477ac */ /* 0x000f620008000a00 */
[----:B--2---:R-:W-:Y:S01]  /*8fb0*/  IMAD.U32 R4, RZ, RZ, UR8 ;  /* 0x00000008ff047e24 */ /* 0x004fe2000f8e00ff */
[----:B------:R-:W-:Y:S01]  /*8fc0*/  MOV R5, UR9 ;  /* 0x0000000900057c02 */ /* 0x000fe20008000f00 */
[----:B---3--:R-:W-:Y:S01]  /*8fd0*/  IMAD.U32 R6, RZ, RZ, UR6 ;  /* 0x00000006ff067e24 */ /* 0x008fe2000f8e00ff */
[----:B------:R-:W-:Y:S01]  /*8fe0*/  MOV R7, UR7 ;  /* 0x0000000700077c02 */ /* 0x000fe20008000f00 */
[----:B-----5:R-:W-:Y:S01]  /*8ff0*/  IMAD.U32 R10, RZ, RZ, UR4 ;  /* 0x00000004ff0a7e24 */ /* 0x020fe2000f8e00ff */
[----:B------:R-:W-:-:S02]  /*9000*/  MOV R11, UR5 ;  /* 0x00000005000b7c02 */ /* 0x000fc40008000f00 */
[----:B------:R-:W-:-:S07]  /*9010*/  LEPC R20, `(.L_x_180) ;  /* 0x000000001014794e */ /* 0x000fce0000000000 */
[----:B-1--4-:R-:W-:Y:S05]  /*9020*/  CALL.ABS.NOINC R2 ;  /* 0x0000000002007343 */ /* 0x012fea0003c00000 */
.L_x_180:
[----:B------:R-:W-:Y:S05]  /*9030*/  BSYNC.RECONVERGENT B6 ;  /* 0x0000000000067941 */ /* 0x000fea0003800200 */
.L_x_179:
[----:B------:R-:W-:Y:S01]  /*9040*/  FSETP.NEU.AND P0, PT, R22, 1, PT ;  /* 0x3f8000001600780b */ /* 0x000fe20003f0d000 */
[----:B------:R-:W-:Y:S05]  /*9050*/  WARPSYNC.ALL ;  /* 0x0000000000007948 */ /* 0x000fea0003800000 */
[----:B------:R-:W-:Y:S01]  /*9060*/  LOP3.LUT R18, R23, 0x110, RZ, 0xfc, !PT ;  /* 0x0000011017127812 */ /* 0x000fe200078efcff */
[----:B------:R-:W-:Y:S01]  /*9070*/  BSSY.RECONVERGENT B6, `(.L_x_181) ;  /* 0x000001f000067945 */ /* 0x000fe20003800200 */
[----:B------:R-:W-:Y:S02]  /*9080*/  R2UR UR4, R17 ;  /* 0x00000000110472ca */ /* 0x000fe400000e0000 */
[----:B------:R-:W-:-:S03]  /*9090*/  R2UR UR5, R18 ;  /* 0x00000000120572ca */ /* 0x000fc600000e0000 */
[C---:B------:R-:W-:Y:S02]  /*90a0*/  @P0 FMUL2 R24, R22.reuse.F32, R24.F32x2.HI_LO ;  /* 0x000000181618024a */ /* 0x040fe40000040000 */
[C---:B------:R-:W-:Y:S02]  /*90b0*/  @P0 FMUL2 R26, R22.reuse.F32, R26.F32x2.HI_LO ;  /* 0x0000001a161a024a */ /* 0x040fe40000040000 */
[C---:B------:R-:W-:Y:S02]  /*90c0*/  @P0 FMUL2 R28, R22.reuse.F32, R28.F32x2.HI_LO ;  /* 0x0000001c161c024a */ /* 0x040fe40000040000 */
[C---:B------:R-:W-:Y:S02]  /*90d0*/  @P0 FMUL2 R30, R22.reuse.F32, R30.F32x2.HI_LO ;  /* 0x0000001e161e024a */ /* 0x040fe40000040000 */
[C---:B------:R-:W-:Y:S02]  /*90e0*/  @P0 FMUL2 R32, R22.reuse.F32, R32.F32x2.HI_LO ;  /* 0x000000201620024a */ /* 0x040fe40000040000 */
[C---:B------:R-:W-:Y:S01]  /*90f0*/  @P0 FMUL2 R34, R22.reuse.F32, R34.F32x2.HI_LO ;  /* 0x000000221622024a */ /* 0x040fe20000040000 */
[----:B------:R-:W2:Y:S01]  /*9100*/  LDTM.x16 R40, tmem[UR5] ;  /* 0x00000005002879ee */ /* 0x000ea20008240000 */
[----:B------:R-:W-:-:S02]  /*9110*/  @P0 FMUL2 R36, R22.F32, R36.F32x2.HI_LO ;  /* 0x000000241624024a */ /* 0x000fc40000040000 */
[----:B------:R-:W-:Y:S01]  /*9120*/  @P0 FMUL2 R38, R22.F32, R38.F32x2.HI_LO ;  /* 0x000000261626024a */ /* 0x000fe20000040000 */
[----:B------:R-:W-:-:S03]  /*9130*/  ISETP.NE.AND P0, PT, R19, R16, PT ;  /* 0x000000101300720c */ /* 0x000fc60003f05270 */
[----:B------:R3:W-:Y:S10]  /*9140*/  STTM.x16 tmem[UR4], R24 ;  /* 0x00000018000079ed */ /* 0x0007f40008240004 */
[----:B--2---:R-:W-:Y:S05]  /*9150*/  @!P0 BRA `(.L_x_182) ;  /* 0x0000000000408947 */ /* 0x004fea0003800000 */
[----:B------:R-:W-:Y:S01]  /*9160*/  MOV R2, 0x8 ;  /* 0x0000000800027802 */ /* 0x000fe20000000f00 */
[----:B------:R-:W2:Y:S01]  /*9170*/  LDCU.64 UR8, c[0x4][0xb0] ;  /* 0x01001600ff0877ac */ /* 0x000ea20008000a00 */
[----:B------:R-:W-:Y:S02]  /*9180*/  HFMA2 R12, -RZ, RZ, 0, 5.9604644775390625e-08 ;  /* 0x00000001ff0c7431 */ /* 0x000fe400000001ff */
[----:B------:R-:W-:Y:S01]  /*9190*/  IMAD.MOV.U32 R8, RZ, RZ, 0x192 ;  /* 0x00000192ff087424 */ /* 0x000fe200078e00ff */
[----:B------:R-:W4:Y:S01]  /*91a0*/  LDCU.64 UR6, c[0x4][0xb8] ;  /* 0x01001700ff0677ac */ /* 0x000f220008000a00 */
[----:B------:R-:W1:Y:S01]  /*91b0*/  LDC.64 R2, c[0x4][R2] ;  /* 0x0100000002027b82 */ /* 0x000e620000000a00 */
[----:B------:R-:W-:Y:S01]  /*91c0*/  IMAD.MOV.U32 R13, RZ, RZ, RZ ;  /* 0x000000ffff0d7224 */ /* 0x000fe200078e00ff */
[----:B------:R-:W5:Y:S01]  /*91d0*/  LDCU.64 UR4, c[0x4][0x30] ;  /* 0x01000600ff0477ac */ /* 0x000f620008000a00 */
[----:B--2---:R-:W-:Y:S01]  /*91e0*/  IMAD.U32 R4, RZ, RZ, UR8 ;  /* 0x00000008ff047e24 */ /* 0x004fe2000f8e00ff */
[----:B------:R-:W-:Y:S01]  /*91f0*/  MOV R5, UR9 ;  /* 0x0000000900057c02 */ /* 0x000fe20008000f00 */
[----:B----4-:R-:W-:Y:S01]  /*9200*/  IMAD.U32 R6, RZ, RZ, UR6 ;  /* 0x00000006ff067e24 */ /* 0x010fe2000f8e00ff */
[----:B------:R-:W-:Y:S01]  /*9210*/  MOV R7, UR7 ;  /* 0x0000000700077c02 */ /* 0x000fe20008000f00 */
[----:B-----5:R-:W-:Y:S01]  /*9220*/  IMAD.U32 R10, RZ, RZ, UR4 ;  /* 0x00000004ff0a7e24 */ /* 0x020fe2000f8e00ff */
[----:B------:R-:W-:-:S02]  /*9230*/  MOV R11, UR5 ;  /* 0x00000005000b7c02 */ /* 0x000fc40008000f00 */
[----:B------:R-:W-:-:S07]  /*9240*/  LEPC R20, `(.L_x_182) ;  /* 0x000000001014794e */ /* 0x000fce0000000000 */
[----:B-1-3--:R-:W-:Y:S05]  /*9250*/  CALL.ABS.NOINC R2 ;  /* 0x0000000002007343 */ /* 0x00afea0003c00000 */
.L_x_182:
[----:B------:R-:W-:Y:S05]  /*9260*/  BSYNC.RECONVERGENT B6 ;  /* 0x0000000000067941 */ /* 0x000fea0003800200 */
.L_x_181:
        /* <DEDUP_REMOVED lines=12> */
[----:B---3--:R-:W2:Y:S01]  /*9330*/  LDTM.x16 R24, tmem[UR5] ;  /* 0x00000005001879ee */ /* 0x008ea20008240000 */
        /* <DEDUP_REMOVED lines=21> */
.L_x_184:
[----:B------:R-:W-:Y:S05]  /*9490*/  BSYNC.RECONVERGENT B6 ;  /* 0x0000000000067941 */ /* 0x000fea0003800200 */
.L_x_183:
[----:B-1----:R-:W-:Y:S01]  /*94a0*/  LOP3.LUT R0, R23, 0x130, RZ, 0xfc, !PT ;  /* 0x0000013017007812 */ /* 0x002fe200078efcff */
[----:B------:R-:W-:Y:S05]  /*94b0*/  WARPSYNC.ALL ;  /* 0x0000000000007948 */ /* 0x000fea0003800000 */
[----:B------:R-:W-:Y:S02]  /*94c0*/  R2UR UR4, R0 ;  /* 0x00000000000472ca */ /* 0x000fe400000e0000 */
[----:B------:R-:W-:Y:S02]  /*94d0*/  FSETP.NEU.AND P0, PT, R22, 1, PT ;  /* 0x3f8000001600780b */ /* 0x000fe40003f0d000 */
[----:B------:R-:W-:-:S09]  /*94e0*/  R2UR UR5, R57 ;  /* 0x00000000390572ca */ /* 0x000fd200000e0000 */
[----:B------:R-:W1:Y:S01]  /*94f0*/  LDTM.x16 R4, tmem[UR4] ;  /* 0x00000004000479ee */ /* 0x000e620008240000 */
[----:B------:R-:W-:Y:S01]  /*9500*/  R2UR UR4, R0 ;  /* 0x00000000000472ca */ /* 0x000fe200000e0000 */
[C---:B------:R-:W-:Y:S02]  /*9510*/  @P0 FMUL2 R24, R22.reuse.F32, R24.F32x2.HI_LO ;  /* 0x000000181618024a */ /* 0x040fe40000040000 */
[C---:B------:R-:W-:Y:S02]  /*9520*/  @P0 FMUL2 R26, R22.reuse.F32, R26.F32x2.HI_LO ;  /* 0x0000001a161a024a */ /* 0x040fe40000040000 */
[C---:B------:R-:W-:Y:S02]  /*9530*/  @P0 FMUL2 R28, R22.reuse.F32, R28.F32x2.HI_LO ;  /* 0x0000001c161c024a */ /* 0x040fe40000040000 */
[C---:B------:R-:W-:Y:S02]  /*9540*/  @P0 FMUL2 R30, R22.reuse.F32, R30.F32x2.HI_LO ;  /* 0x0000001e161e024a */ /* 0x040fe40000040000 */
[----:B------:R-:W-:-:S02]  /*9550*/  @P0 FMUL2 R32, R22.F32, R32.F32x2.HI_LO ;  /* 0x000000201620024a */ /* 0x000fc40000040000 */
[C---:B------:R-:W-:Y:S02]  /*9560*/  @P0 FMUL2 R34, R22.reuse.F32, R34.F32x2.HI_LO ;  /* 0x000000221622024a */ /* 0x040fe40000040000 */
[C---:B------:R-:W-:Y:S02]  /*9570*/  @P0 FMUL2 R36, R22.reuse.F32, R36.F32x2.HI_LO ;  /* 0x000000241624024a */ /* 0x040fe40000040000 */
[----:B------:R-:W-:-:S04]  /*9580*/  @P0 FMUL2 R38, R22.F32, R38.F32x2.HI_LO ;  /* 0x000000261626024a */ /* 0x000fc80000040000 */
[----:B------:R2:W-:Y:S01]  /*9590*/  STTM.x16 tmem[UR5], R24 ;  /* 0x00000018000079ed */ /* 0x0005e20008240005 */
[C---:B-1----:R-:W-:Y:S02]  /*95a0*/  @P0 FMUL2 R4, R22.reuse.F32, R4.F32x2.HI_LO ;  /* 0x000000041604024a */ /* 0x042fe40000040000 */
[C---:B------:R-:W-:Y:S02]  /*95b0*/  @P0 FMUL2 R6, R22.reuse.F32, R6.F32x2.HI_LO ;  /* 0x000000061606024a */ /* 0x040fe40000040000 */
[C---:B------:R-:W-:Y:S02]  /*95c0*/  @P0 FMUL2 R8, R22.reuse.F32, R8.F32x2.HI_LO ;  /* 0x000000081608024a */ /* 0x040fe40000040000 */
[C---:B------:R-:W-:Y:S02]  /*95d0*/  @P0 FMUL2 R10, R22.reuse.F32, R10.F32x2.HI_LO ;  /* 0x0000000a160a024a */ /* 0x040fe40000040000 */
[C---:B------:R-:W-:Y:S02]  /*95e0*/  @P0 FMUL2 R12, R22.reuse.F32, R12.F32x2.HI_LO ;  /* 0x0000000c160c024a */ /* 0x040fe40000040000 */
[----:B------:R-:W-:-:S02]  /*95f0*/  @P0 FMUL2 R14, R22.F32, R14.F32x2.HI_LO ;  /* 0x0000000e160e024a */ /* 0x000fc40000040000 */
[C---:B------:R-:W-:Y:S02]  /*9600*/  @P0 FMUL2 R16, R22.reuse.F32, R16.F32x2.HI_LO ;  /* 0x000000101610024a */ /* 0x040fe40000040000 */
[----:B------:R-:W-:-:S04]  /*9610*/  @P0 FMUL2 R18, R22.F32, R18.F32x2.HI_LO ;  /* 0x000000121612024a */ /* 0x000fc80000040000 */
[----:B------:R2:W-:Y:S02]  /*9620*/  STTM.x16 tmem[UR4], R4 ;  /* 0x00000004000079ed */ /* 0x0005e40008240004 */
.L_x_178:
[----:B------:R-:W-:-:S09]  /*9630*/  UISETP.NE.AND UP0, UPT, UR39, URZ, UPT ;  /* 0x000000ff2700728c */ /* 0x000fd2000bf05270 */
[----:B------:R-:W-:Y:S05]  /*9640*/  BRA.U !UP0, `(.L_x_185) ;  /* 0x0000000108047547 */ /* 0x000fea000b800000 */
[----:B------:R-:W-:Y:S05]  /*9650*/  BPT.TRAP 0x1 ;  /* 0x000000040000795c */ /* 0x000fea0000300000 */
.L_x_185:
[----:B-1----:R-:W-:Y:S01]  /*9660*/  IADD3 R0, PT, PT, R60, 0x1c088, RZ ;  /* 0x0001c0883c007810 */ /* 0x002fe20007ffe0ff */
[----:B------:R-:W-:Y:S02]  /*9670*/  UISETP.NE.AND UP0, UPT, UR41, URZ, UPT ;  /* 0x000000ff2900728c */ /* 0x000fe4000bf05270 */
[----:B------:R-:W-:Y:S01]  /*9680*/  ULOP3.LUT UR42, UR42, 0x1, URZ, 0x3c, !UPT ;  /* 0x000000012a2a7892 */ /* 0x000fe2000f8e3cff */
[----:B------:R-:W-:-:S04]  /*9690*/  PRMT R0, R62, 0x654, R0 ;  /* 0x000006543e007816 */ /* 0x000fc80000000000 */
[----:B------:R1:W-:Y:S01]  /*96a0*/  SYNCS.ARRIVE.TRANS64.RED.A1T0 RZ, [R0+URZ], RZ ;  /* 0x000000ff00ff79a7 */ /* 0x0003e200081004ff */
[----:B------:R-:W4:Y:S01]  /*96b0*/  FENCE.VIEW.ASYNC.T ;  /* 0x00000000000073c6 */ /* 0x000f220000000200 */
[----:B------:R-:W-:Y:S05]  /*96c0*/  BRA.U UP0, `(.L_x_186) ;  /* 0x0000000100087547 */ /* 0x000fea000b800000 */
[----:B------:R-:W-:Y:S05]  /*96d0*/  BPT.TRAP 0x1 ;  /* 0x000000040000795c */ /* 0x000fea0000300000 */
[----:B------:R-:W-:Y:S05]  /*96e0*/  BPT.TRAP 0x1 ;  /* 0x000000040000795c */ /* 0x000fea0000300000 */
.L_x_186:
[----:B-1----:R-:W-:Y:S01]  /*96f0*/  IADD3 R0, PT, PT, R60, 0x1c0a0, RZ ;  /* 0x0001c0a03c007810 */ /* 0x002fe20007ffe0ff */
[----:B------:R-:W-:-:S03]  /*9700*/  UISETP.NE.AND UP0, UPT, UR39, URZ, UPT ;  /* 0x000000ff2700728c */ /* 0x000fc6000bf05270 */
[----:B------:R-:W-:-:S04]  /*9710*/  PRMT R0, R62, 0x654, R0 ;  /* 0x000006543e007816 */ /* 0x000fc80000000000 */
[----:B----4-:R1:W-:Y:S02]  /*9720*/  SYNCS.ARRIVE.TRANS64.RED.A1T0 RZ, [R0+URZ], RZ ;  /* 0x000000ff00ff79a7 */ /* 0x0103e400081004ff */
[----:B------:R-:W-:Y:S05]  /*9730*/  BRA.U !UP0, `(.L_x_187) ;  /* 0x0000000108047547 */ /* 0x000fea000b800000 */
[----:B------:R-:W-:Y:S05]  /*9740*/  BPT.TRAP 0x1 ;  /* 0x000000040000795c */ /* 0x000fea0000300000 */
.L_x_187:
[----:B-1----:R-:W-:Y:S01]  /*9750*/  IMAD.U32 R0, RZ, RZ, UR42 ;  /* 0x0000002aff007e24 */ /* 0x002fe2000f8e00ff */
[----:B------:R-:W-:-:S04]  /*9760*/  LOP3.LUT R2, R23, 0x80, RZ, 0xfc, !PT ;  /* 0x0000008017027812 */ /* 0x000fc800078efcff */
[----:B------:R-:W-:-:S04]  /*9770*/  SHF.L.U32 R0, R0, 0x1f, RZ ;  /* 0x0000001f00007819 */ /* 0x000fc800000006ff */
[----:B------:R-:W1:Y:S02]  /*9780*/  SYNCS.PHASECHK.TRANS64.TRYWAIT P0, [R60+URZ+0x1c080], R0 ;  /* 0x01c080003c0075a7 */ /* 0x000e6400080011ff */
[----:B-1----:R-:W-:Y:S05]  /*9790*/  @!P0 BRA `(.L_x_188) ;  /* 0x000000bc00c88947 */ /* 0x002fea0003800000 */
.L_x_412:
[----:B------:R-:W-:Y:S01]  /*97a0*/  R2UR UR4, R2 ;  /* 0x00000000020472ca */ /* 0x000fe200000e0000 */
[----:B------:R-:W-:Y:S01]  /*97b0*/  UISETP.NE.AND UP0, UPT, UR41, URZ, UPT ;  /* 0x000000ff2900728c */ /* 0x000fe2000bf05270 */
[----:B------:R-:W-:Y:S01]  /*97c0*/  PLOP3.LUT P0, PT, PT, PT, PT, 0x80, 0x8 ;  /* 0x000000000008781c */ /* 0x000fe20003f0f070 */
[----:B------:R-:W-:-:S10]  /*97d0*/  IMAD.MOV.U32 R22, RZ, RZ, 0x3f800000 ;  /* 0x3f800000ff167424 */ /* 0x000fd400078e00ff */
[----:B------:R-:W4:Y:S02]  /*97e0*/  LDTM.x2 R2, tmem[UR4] ;  /* 0x00000004000279ee */ /* 0x000f2400080c0000 */
[----:B----4-:R-:W-:-:S13]  /*97f0*/  FSETP.NEU.AND P2, PT, R2, R3, PT ;  /* 0x000000030200720b */ /* 0x010fda0003f4d000 */
[----:B--2---:R-:W2:Y:S01]  /*9800*/  @P2 LDC R4, c[0x0][0x704] ;  /* 0x0001c100ff042b82 */ /* 0x004ea20000000800 */
        /* <DEDUP_REMOVED lines=10> */
.L_x_189:
[----:B------:R-:W-:Y:S01]  /*98b0*/  IMAD.U32 R0, RZ, RZ, UR43 ;  /* 0x0000002bff007e24 */ /* 0x000fe2000f8e00ff */
[----:B------:R-:W-:-:S04]  /*98c0*/  FSETP.NEU.AND P1, PT, R22, 1, PT ;  /* 0x3f8000001600780b */ /* 0x000fc80003f2d000 */
[----:B------:R-:W-:-:S04]  /*98d0*/  SHF.L.U32 R0, R0, 0x1f, RZ ;  /* 0x0000001f00007819 */ /* 0x000fc800000006ff */
[----:B------:R-:W1:Y:S02]  /*98e0*/  SYNCS.PHASECHK.TRANS64.TRYWAIT P0, [R60+URZ+0x1c098], R0 ;  /* 0x01c098003c0075a7 */ /* 0x000e6400080011ff */
[----:B-1----:R-:W-:Y:S05]  /*98f0*/  @!P0 BRA `(.L_x_190) ;  /* 0x000000bc00848947 */ /* 0x002fea0003800000 */
.L_x_413:
        /* <DEDUP_REMOVED lines=27> */
.L_x_193:
[----:B------:R-:W-:Y:S05]  /*9ab0*/  BSYNC.RECONVERGENT B6 ;  /* 0x0000000000067941 */ /* 0x000fea0003800200 */
.L_x_192:
        /* <DEDUP_REMOVED lines=34> */
.L_x_195:
[----:B------:R-:W-:Y:S05]  /*9ce0*/  BSYNC.RECONVERGENT B6 ;  /* 0x0000000000067941 */ /* 0x000fea0003800200 */
.L_x_194:
        /* <DEDUP_REMOVED lines=34> */
.L_x_197:
[----:B------:R-:W-:Y:S05]  /*9f10*/  BSYNC.RECONVERGENT B6 ;  /* 0x0000000000067941 */ /* 0x000fea0003800200 */
.L_x_196:
[----:B------:R-:W-:Y:S01]  /*9f20*/  LOP3.LUT R23, R23, 0x1b0, RZ, 0xfc, !PT ;  /* 0x000001b017177812 */ /* 0x000fe200078efcff */
[----:B------:R-:W-:Y:S05]  /*9f30*/  WARPSYNC.ALL ;  /* 0x0000000000007948 */ /* 0x000fea0003800000 */
[----:B------:R-:W-:Y:S02]  /*9f40*/  R2UR UR4, R23 ;  /* 0x00000000170472ca */ /* 0x000fe400000e0000 */
[----:B------:R-:W-:Y:S02]  /*9f50*/  FSETP.NEU.AND P0, PT, R22, 1, PT ;  /* 0x3f8000001600780b */ /* 0x000fe40003f0d000 */
[----:B------:R-:W-:-:S09]  /*9f60*/  R2UR UR5, R57 ;  /* 0x00000000390572ca */ /* 0x000fd200000e0000 */
[----:B------:R-:W2:Y:S01]  /*9f70*/  LDTM.x16 R4, tmem[UR4] ;  /* 0x00000004000479ee */ /* 0x000ea20008240000 */
        /* <DEDUP_REMOVED lines=10> */
[C---:B--2---:R-:W-:Y:S02]  /*a020*/  @P0 FMUL2 R4, R22.reuse.F32, R4.F32x2.HI_LO ;  /* 0x000000041604024a */ /* 0x044fe40000040000 */
        /* <DEDUP_REMOVED lines=8> */
.L_x_191:
[----:B------:R-:W-:-:S09]  /*a0b0*/  UISETP.NE.AND UP0, UPT, UR40, URZ, UPT ;  /* 0x000000ff2800728c */ /* 0x000fd2000bf05270 */
[----:B------:R-:W-:Y:S05]  /*a0c0*/  BRA.U !UP0, `(.L_x_198) ;  /* 0x0000000108047547 */ /* 0x000fea000b800000 */
[----:B------:R-:W-:Y:S05]  /*a0d0*/  BPT.TRAP 0x1 ;  /* 0x000000040000795c */ /* 0x000fea0000300000 */
.L_x_198:
[----:B-1----:R-:W-:Y:S01]  /*a0e0*/  PRMT R0, R62, 0x654, R63 ;  /* 0x000006543e007816 */ /* 0x002fe2000000003f */
[----:B------:R-:W-:-:S03]  /*a0f0*/  UISETP.NE.AND UP0, UPT, UR41, URZ, UPT ;  /* 0x000000ff2900728c */ /* 0x000fc6000bf05270 */
[----:B------:R1:W-:Y:S01]  /*a100*/  SYNCS.ARRIVE.TRANS64.RED.A1T0 RZ, [R0+URZ], RZ ;  /* 0x000000ff00ff79a7 */ /* 0x0003e200081004ff */
[----:B------:R-:W2:Y:S05]  /*a110*/  FENCE.VIEW.ASYNC.T ;  /* 0x00000000000073c6 */ /* 0x000eaa0000000200 */
[----:B------:R-:W-:Y:S05]  /*a120*/  BRA.U UP0, `(.L_x_199) ;  /* 0x0000000100087547 */ /* 0x000fea000b800000 */
[----:B------:R-:W-:Y:S05]  /*a130*/  BPT.TRAP 0x1 ;  /* 0x000000040000795c */ /* 0x000fea0000300000 */
[----:B------:R-:W-:Y:S05]  /*a140*/  BPT.TRAP 0x1 ;  /* 0x000000040000795c */ /* 0x000fea0000300000 */
.L_x_199:
[----:B------:R-:W-:Y:S01]  /*a150*/  ISETP.NE.AND P0, PT, R58, RZ, PT ;  /* 0x000000ff3a00720c */ /* 0x000fe20003f05270 */
[----:B------:R-:W-:Y:S01]  /*a160*/  VIADD R2, R60, 0x1c0a8 ;  /* 0x0001c0a83c027836 */ /* 0x000fe20000000000 */
[----:B------:R-:W-:-:S04]  /*a170*/  ULOP3.LUT UR43, UR43, 0x1, URZ, 0x3c, !UPT ;  /* 0x000000012b2b7892 */ /* 0x000fc8000f8e3cff */
[----:B------:R-:W-:-:S04]  /*a180*/  PRMT R2, R62, 0x654, R2 ;  /* 0x000006543e027816 */ /* 0x000fc80000000002 */
[----:B--2---:R2:W-:Y:S02]  /*a190*/  SYNCS.ARRIVE.TRANS64.RED.A1T0 RZ, [R2+URZ], RZ ;  /* 0x000000ff02ff79a7 */ /* 0x0045e400081004ff */
[----:B--2---:R-:W-:Y:S01]  /*a1a0*/  LOP3.LUT R2, R59, 0x1, RZ, 0x3c, !PT ;  /* 0x000000013b027812 */ /* 0x004fe200078e3cff */
[----:B------:R-:W-:Y:S06]  /*a1b0*/  @P0 BRA `(.L_x_200) ;  /* 0xffffffe800a00947 */ /* 0x000fec000383ffff */
.L_x_173:
[----:B------:R-:W-:-:S09]  /*a1c0*/  UISETP.NE.AND UP0, UPT, UR39, URZ, UPT ;  /* 0x000000ff2700728c */ /* 0x000fd2000bf05270 */
[----:B------:R-:W-:Y:S05]  /*a1d0*/  BRA.U !UP0, `(.L_x_201) ;  /* 0x0000000108047547 */ /* 0x000fea000b800000 */
[----:B------:R-:W-:Y:S05]  /*a1e0*/  BPT.TRAP 0x1 ;  /* 0x000000040000795c */ /* 0x000fea0000300000 */
.L_x_201:
[----:B----4-:R-:W-:Y:S01]  /*a1f0*/  IADD3 R32, PT, PT, R60, 0x1c088, RZ ;  /* 0x0001c0883c207810 */ /* 0x010fe20007ffe0ff */
[----:B------:R-:W-:-:S03]  /*a200*/  UISETP.NE.AND UP0, UPT, UR40, URZ, UPT ;  /* 0x000000ff2800728c */ /* 0x000fc6000bf05270 */
[----:B------:R-:W-:-:S04]  /*a210*/  PRMT R3, R62, 0x654, R32 ;  /* 0x000006543e037816 */ /* 0x000fc80000000020 */
[----:B------:R2:W-:Y:S02]  /*a220*/  SYNCS.ARRIVE.TRANS64.RED.A1T0 RZ, [R3+URZ], RZ ;  /* 0x000000ff03ff79a7 */ /* 0x0005e400081004ff */
[----:B------:R-:W-:Y:S05]  /*a230*/  BRA.U !UP0, `(.L_x_202) ;  /* 0x0000000108047547 */ /* 0x000fea000b800000 */
[----:B------:R-:W-:Y:S05]  /*a240*/  BPT.TRAP 0x1 ;  /* 0x000000040000795c */ /* 0x000fea0000300000 */
.L_x_202:
[----:B------:R-:W-:Y:S01]  /*a250*/  SHF.L.U32 R2, R2, 0x1f, RZ ;  /* 0x0000001f02027819 */ /* 0x000fe200000006ff */
[----:B------:R-:W-:-:S03]  /*a260*/  IMAD.U32 R23, R79, 0x10000, RZ ;  /* 0x000100004f177824 */ /* 0x000fc600078e00ff */
[----:B------:R-:W4:Y:S02]  /*a270*/  SYNCS.PHASECHK.TRANS64.TRYWAIT P0, [R60+URZ+0x1c070], R2 ;  /* 0x01c070023c0075a7 */ /* 0x000f2400080011ff */
[----:B------:R-:W-:Y:S01]  /*a280*/  LOP3.LUT R23, R23, 0x600000, RZ, 0xc0, !PT ;  /* 0x0060000017177812 */ /* 0x000fe200078ec0ff */
[----:B----4-:R-:W-:Y:S06]  /*a290*/  @!P0 BRA `(.L_x_203) ;  /* 0x000000b400308947 */ /* 0x010fec0003800000 */
.L_x_414:
[----:B------:R-:W-:Y:S05]  /*a2a0*/  WARPSYNC.ALL ;  /* 0x0000000000007948 */ /* 0x000fea0003800000 */
[----:B------:R-:W-:Y:S01]  /*a2b0*/  R2UR UR4, R23 ;  /* 0x00000000170472ca */ /* 0x000fe200000e0000 */
[----:B------:R-:W-:-:S12]  /*a2c0*/  UISETP.NE.AND UP0, UPT, UR40, URZ, UPT ;  /* 0x000000ff2800728c */ /* 0x000fd8000bf05270 */
[----:B------:R-:W1:Y:S02]  /*a2d0*/  LDTM.x2 R24, tmem[UR4] ;  /* 0x00000004001879ee */ /* 0x000e6400080c0000 */
[----:B-1----:R-:W-:Y:S05]  /*a2e0*/  BRA.U !UP0, `(.L_x_204) ;  /* 0x0000000108047547 */ /* 0x002fea000b800000 */
[----:B------:R-:W-:Y:S05]  /*a2f0*/  BPT.TRAP 0x1 ;  /* 0x000000040000795c */ /* 0x000fea0000300000 */
.L_x_204:
[----:B------:R1:W-:Y:S01]  /*a300*/  SYNCS.ARRIVE.TRANS64.RED.A1T0 RZ, [R0+URZ], RZ ;  /* 0x000000ff00ff79a7 */ /* 0x0003e200081004ff */
[----:B------:R-:W-:-:S09]  /*a310*/  UISETP.NE.AND UP0, UPT, UR41, URZ, UPT ;  /* 0x000000ff2900728c */ /* 0x000fd2000bf05270 */
[----:B------:R-:W-:Y:S05]  /*a320*/  BRA.U UP0, `(.L_x_205) ;  /* 0x0000000100047547 */ /* 0x000fea000b800000 */
[----:B------:R-:W-:Y:S05]  /*a330*/  BPT.TRAP 0x1 ;  /* 0x000000040000795c */ /* 0x000fea0000300000 */
.L_x_205:
[----:B-1----:R-:W-:-:S04]  /*a340*/  MOV R0, UR43 ;  /* 0x0000002b00007c02 */ /* 0x002fc80008000f00 */
[----:B------:R-:W-:-:S04]  /*a350*/  SHF.L.U32 R0, R0, 0x1f, RZ ;  /* 0x0000001f00007819 */ /* 0x000fc800000006ff */
[----:B------:R-:W1:Y:S02]  /*a360*/  SYNCS.PHASECHK.TRANS64.TRYWAIT P0, [R60+URZ+0x1c090], R0 ;  /* 0x01c090003c0075a7 */ /* 0x000e6400080011ff */
[----:B-1----:R-:W-:Y:S05]  /*a370*/  @!P0 BRA `(.L_x_206) ;  /* 0x000000b4000c8947 */ /* 0x002fea0003800000 */
.L_x_415:
[----:B------:R-:W-:-:S09]  /*a380*/  UISETP.NE.AND UP0, UPT, UR41, URZ, UPT ;  /* 0x000000ff2900728c */ /* 0x000fd2000bf05270 */
[----:B------:R-:W-:Y:S05]  /*a390*/  BRA.U UP0, `(.L_x_207) ;  /* 0x0000000100047547 */ /* 0x000fea000b800000 */
[----:B------:R-:W-:Y:S05]  /*a3a0*/  BPT.TRAP 0x1 ;  /* 0x000000040000795c */ /* 0x000fea0000300000 */
.L_x_207:
[----:B----4-:R-:W-:Y:S01]  /*a3b0*/  SHF.L.U32 R2, R75, 0x1f, RZ ;  /* 0x0000001f4b027819 */ /* 0x010fe200000006ff */
[----:B------:R1:W4:Y:S01]  /*a3c0*/  MUFU.RCP R0, R24 ;  /* 0x0000001800007308 */ /* 0x0003220000001000 */
[----:B------:R-:W-:Y:S02]  /*a3d0*/  BSSY B0, `(.L_x_208) ;  /* 0x0000003000007945 */ /* 0x000fe40003800000 */
[----:B------:R-:W5:Y:S02]  /*a3e0*/  SYNCS.PHASECHK.TRANS64.TRYWAIT P0, [R60+URZ+0x1c0c0], R2 ;  /* 0x01c0c0023c0075a7 */ /* 0x000f6400080011ff */
[----:B-1--45:R-:W-:Y:S05]  /*a3f0*/  @!P0 BRA `(.L_x_209) ;  /* 0x000000b400008947 */ /* 0x032fea0003800000 */
.L_x_416:
[----:B------:R-:W-:Y:S05]  /*a400*/  BSYNC B0 ;  /* 0x0000000000007941 */ /* 0x000fea0003800000 */
.L_x_208:
[----:B------:R-:W4:Y:S01]  /*a410*/  LDCU UR4, c[0x0][0x708] ;  /* 0x0000e100ff0477ac */ /* 0x000f220008000800 */
[----:B-1----:R-:W-:Y:S01]  /*a420*/  FFMA R2, -R24, R0, 1 ;  /* 0x3f80000018027423 */ /* 0x002fe20000000100 */
[----:B------:R-:W1:Y:S03]  /*a430*/  LDC R34, c[0x0][0x708] ;  /* 0x0001c200ff227b82 */ /* 0x000e660000000800 */
[----:B------:R-:W-:Y:S01]  /*a440*/  FFMA R0, R0, R2, R0 ;  /* 0x0000000200007223 */ /* 0x000fe20000000000 */
[----:B----4-:R-:W-:-:S03]  /*a450*/  MOV R2, UR4 ;  /* 0x0000000400027c02 */ /* 0x010fc60008000f00 */
[----:B------:R-:W-:Y:S01]  /*a460*/  FFMA R22, R0, UR4, RZ ;  /* 0x0000000400167c23 */ /* 0x000fe200080000ff */
[----:B------:R4:W5:Y:S03]  /*a470*/  FCHK P0, R2, R24 ;  /* 0x0000001802007302 */ /* 0x0009660000000000 */
[----:B----4-:R-:W-:-:S04]  /*a480*/  FFMA R2, -R24, R22, UR4 ;  /* 0x0000000418027e23 */ /* 0x010fc80008000116 */
[----:B------:R-:W-:Y:S01]  /*a490*/  FFMA R22, R0, R2, R22 ;  /* 0x0000000200167223 */ /* 0x000fe20000000016 */
[----:B-1---5:R-:W-:Y:S06]  /*a4a0*/  @!P0 BRA `(.L_x_210) ;  /* 0x0000000000108947 */ /* 0x022fec0003800000 */
[----:B------:R-:W-:Y:S02]  /*a4b0*/  MOV R0, R24 ;  /* 0x0000001800007202 */ /* 0x000fe40000000f00 */
[----:B------:R-:W-:Y:S02]  /*a4c0*/  MOV R8, 0xa4e0 ;  /* 0x0000a4e000087802 */ /* 0x000fe40000000f00 */
[----:B--23--:R-:W-:Y:S05]  /*a4d0*/  CALL.REL.NOINC `($__internal_3_$__cuda_sm3x_div_rn_noftz_f32_slowpath) ;  /* 0x000000bc00ac7944 */ /* 0x00cfea0003c00000 */
[----:B------:R-:W-:-:S07]  /*a4e0*/  MOV R22, R0 ;  /* 0x0000000000167202 */ /* 0x000fce0000000f00 */
.L_x_210:
[----:B------:R-:W-:Y:S01]  /*a4f0*/  LOP3.LUT R0, R23, 0x100, RZ, 0xfc, !PT ;  /* 0x0000010017007812 */ /* 0x000fe200078efcff */
[----:B------:R-:W-:Y:S05]  /*a500*/  WARPSYNC.ALL ;  /* 0x0000000000007948 */ /* 0x000fea0003800000 */
[----:B------:R-:W-:Y:S01]  /*a510*/  R2UR UR4, R0 ;  /* 0x00000000000472ca */ /* 0x000fe200000e0000 */
[----:B------:R-:W-:Y:S01]  /*a520*/  IMAD.SHL.U32 R33, R79, 0x40, RZ ;  /* 0x000000404f217824 */ /* 0x000fe200078e00ff */
[----:B------:R-:W2:Y:S01]  /*a530*/  S2R R0, SR_SWINHI ;  /* 0x0000000000007919 */ /* 0x000ea20000002f00 */
[----:B------:R-:W-:Y:S02]  /*a540*/  SHF.R.U32.HI R31, RZ, 0x5, R79 ;  /* 0x00000005ff1f7819 */ /* 0x000fe4000001164f */
[----:B------:R-:W-:-:S02]  /*a550*/  SHF.R.U32.HI R30, RZ, 0x15, R23 ;  /* 0x00000015ff1e7819 */ /* 0x000fc40000011617 */
[----:B------:R-:W-:Y:S02]  /*a560*/  LOP3.LUT R33, R33, 0x1fc0, RZ, 0xc0, !PT ;  /* 0x00001fc021217812 */ /* 0x000fe400078ec0ff */
[----:B------:R-:W-:-:S04]  /*a570*/  LOP3.LUT R31, R31, 0x3, RZ, 0xc0, !PT ;  /* 0x000000031f1f7812 */ /* 0x000fc800078ec0ff */
[----:B------:R-:W1:Y:S01]  /*a580*/  LDTM.x16 R4, tmem[UR4] ;  /* 0x00000004000479ee */ /* 0x000e620008240000 */
[----:B------:R-:W-:Y:S02]  /*a590*/  MOV R2, R60 ;  /* 0x0000003c00027202 */ /* 0x000fe40000000f00 */
[----:B--2---:R-:W-:Y:S01]  /*a5a0*/  MOV R3, R0 ;  /* 0x0000000000037202 */ /* 0x004fe20000000f00 */
[----:B-1----:R-:W-:Y:S02]  /*a5b0*/  FMUL2 R4, R22.F32, R4.F32x2.HI_LO ;  /* 0x000000041604724a */ /* 0x002fe40000040000 */
[----:B------:R-:W-:-:S04]  /*a5c0*/  IMAD.WIDE.U32 R2, R33, 0x2, R2 ;  /* 0x0000000221027825 */ /* 0x000fc800078e0002 */
[C---:B------:R-:W-:Y:S01]  /*a5d0*/  FMUL2 R20, R22.reuse.F32, R12.F32x2.HI_LO ;  /* 0x0000000c1614724a */ /* 0x040fe20000040000 */
[----:B------:R-:W-:Y:S01]  /*a5e0*/  F2FP.F16.F32.PACK_AB R12, R5, R4 ;  /* 0x00000004050c723e */ /* 0x000fe200000000ff */
[----:B------:R-:W-:Y:S01]  /*a5f0*/  FMUL2 R6, R22.F32, R6.F32x2.HI_LO ;  /* 0x000000061606724a */ /* 0x000fe20000040000 */
[----:B------:R-:W-:Y:S01]  /*a600*/  IADD3 R0, P1, PT, R2, 0x14000, RZ ;  /* 0x0001400002007810 */ /* 0x000fe20007f3e0ff */
[----:B------:R-:W-:Y:S01]  /*a610*/  FMUL2 R8, R22.F32, R8.F32x2.HI_LO ;  /* 0x000000081608724a */ /* 0x000fe20000040000 */
[----:B------:R-:W-:Y:S01]  /*a620*/  IADD3 R2, P0, PT, R2, 0x14010, RZ ;  /* 0x0001401002027810 */ /* 0x000fe20007f1e0ff */
[C---:B------:R-:W-:Y:S01]  /*a630*/  FMUL2 R26, R22.reuse.F32, R10.F32x2.HI_LO ;  /* 0x0000000a161a724a */ /* 0x040fe20000040000 */
[----:B------:R-:W-:Y:S01]  /*a640*/  F2FP.F16.F32.PACK_AB R13, R7, R6 ;  /* 0x00000006070d723e */ /* 0x000fe200000000ff */
[----:B------:R-:W-:Y:S02]  /*a650*/  IMAD.X R5, RZ, RZ, R3, P1 ;  /* 0x000000ffff057224 */ /* 0x000fe400008e0603 */
[----:B------:R-:W-:-:S02]  /*a660*/  FMUL2 R10, R22.F32, R14.F32x2.HI_LO ;  /* 0x0000000e160a724a */ /* 0x000fc40000040000 */
[----:B------:R-:W-:Y:S02]  /*a670*/  IMAD.X R3, RZ, RZ, R3, P0 ;  /* 0x000000ffff037224 */ /* 0x000fe400000e0603 */
[C---:B------:R-:W-:Y:S01]  /*a680*/  FMUL2 R16, R22.reuse.F32, R16.F32x2.HI_LO ;  /* 0x000000101610724a */ /* 0x040fe20000040000 */
[----:B------:R-:W-:Y:S01]  /*a690*/  F2FP.F16.F32.PACK_AB R14, R9, R8 ;  /* 0x00000008090e723e */ /* 0x000fe200000000ff */
[----:B------:R-:W-:Y:S01]  /*a6a0*/  FMUL2 R18, R22.F32, R18.F32x2.HI_LO ;  /* 0x000000121612724a */ /* 0x000fe20000040000 */
[----:B------:R-:W-:Y:S02]  /*a6b0*/  SHF.R.U64 R4, R0, 0x3, R5 ;  /* 0x0000000300047819 */ /* 0x000fe40000001205 */
[----:B------:R-:W-:Y:S02]  /*a6c0*/  SHF.R.U64 R6, R2, 0x3, R3 ;  /* 0x0000000302067819 */ /* 0x000fe40000001203 */
[----:B------:R-:W-:Y:S02]  /*a6d0*/  F2FP.F16.F32.PACK_AB R15, R27, R26 ;  /* 0x0000001a1b0f723e */ /* 0x000fe400000000ff */
[----:B------:R-:W-:-:S02]  /*a6e0*/  F2FP.F16.F32.PACK_AB R9, R11, R10 ;  /* 0x0000000a0b09723e */ /* 0x000fc400000000ff */
[----:B------:R-:W-:Y:S02]  /*a6f0*/  LOP3.LUT R4, R0, 0x70, R4, 0x78, !PT ;  /* 0x0000007000047812 */ /* 0x000fe400078e7804 */
[----:B------:R-:W-:Y:S02]  /*a700*/  F2FP.F16.F32.PACK_AB R8, R21, R20 ;  /* 0x000000141508723e */ /* 0x000fe400000000ff */
[----:B------:R-:W-:Y:S01]  /*a710*/  F2FP.F16.F32.PACK_AB R10, R17, R16 ;  /* 0x00000010110a723e */ /* 0x000fe200000000ff */
[----:B------:R1:W-:Y:S01]  /*a720*/  ST.E.128 desc[UR44][R4.64], R12 ;  /* 0x0000000c04007985 */ /* 0x0003e2000c101d2c */
[----:B------:R-:W-:Y:S02]  /*a730*/  LOP3.LUT R2, R2, 0x70, R6, 0x78, !PT ;  /* 0x0000007002027812 */ /* 0x000fe400078e7806 */
[----:B------:R-:W-:Y:S02]  /*a740*/  F2FP.F16.F32.PACK_AB R11, R19, R18 ;  /* 0x00000012130b723e */ /* 0x000fe400000000ff */
[----:B------:R-:W-:-:S03]  /*a750*/  ISETP.NE.AND P0, PT, R31, R30, PT ;  /* 0x0000001e1f00720c */ /* 0x000fc60003f05270 */
[----:B------:R1:W-:Y:S10]  /*a760*/  ST.E.128 desc[UR44][R2.64], R8 ;  /* 0x0000000802007985 */ /* 0x0003f4000c101d2c */
[----:B------:R-:W-:Y:S05]  /*a770*/  @!P0 BRA `(.L_x_211) ;  /* 0x0000000000408947 */ /* 0x000fea0003800000 */
[----:B-1----:R-:W-:Y:S01]  /*a780*/  MOV R2, 0x8 ;  /* 0x0000000800027802 */ /* 0x002fe20000000f00 */
[----:B------:R-:W1:Y:S01]  /*a790*/  LDCU.64 UR6, c[0x4][0xb0] ;  /* 0x01001600ff0677ac */ /* 0x000e620008000a00 */
[----:B------:R-:W-:Y:S02]  /*a7a0*/  HFMA2 R12, -RZ, RZ, 0, 5.9604644775390625e-08 ;  /* 0x00000001ff0c7431 */ /* 0x000fe400000001ff */
[----:B------:R-:W-:Y:S01]  /*a7b0*/  IMAD.MOV.U32 R8, RZ, RZ, 0x192 ;  /* 0x00000192ff087424 */ /* 0x000fe200078e00ff */
[----:B------:R-:W2:Y:S01]  /*a7c0*/  LDCU.64 UR4, c[0x4][0xb8] ;  /* 0x01001700ff0477ac */ /* 0x000ea20008000a00 */
[----:B------:R-:W4:Y:S01]  /*a7d0*/  LDC.64 R2, c[0x4][R2] ;  /* 0x0100000002027b82 */ /* 0x000f220000000a00 */
[----:B------:R-:W-:Y:S01]  /*a7e0*/  IMAD.MOV.U32 R13, RZ, RZ, RZ ;  /* 0x000000ffff0d7224 */ /* 0x000fe200078e00ff */
[----:B------:R-:W5:Y:S01]  /*a7f0*/  LDCU.64 UR8, c[0x4][0x40] ;  /* 0x01000800ff0877ac */ /* 0x000f620008000a00 */
[----:B-1----:R-:W-:Y:S01]  /*a800*/  IMAD.U32 R4, RZ, RZ, UR6 ;  /* 0x00000006ff047e24 */ /* 0x002fe2000f8e00ff */
[----:B------:R-:W-:Y:S01]  /*a810*/  MOV R5, UR7 ;  /* 0x0000000700057c02 */ /* 0x000fe20008000f00 */
[----:B--2---:R-:W-:Y:S01]  /*a820*/  IMAD.U32 R6, RZ, RZ, UR4 ;  /* 0x00000004ff067e24 */ /* 0x004fe2000f8e00ff */
[----:B------:R-:W-:Y:S01]  /*a830*/  MOV R7, UR5 ;  /* 0x0000000500077c02 */ /* 0x000fe20008000f00 */
[----:B-----5:R-:W-:Y:S01]  /*a840*/  IMAD.U32 R10, RZ, RZ, UR8 ;  /* 0x00000008ff0a7e24 */ /* 0x020fe2000f8e00ff */
[----:B------:R-:W-:-:S02]  /*a850*/  MOV R11, UR9 ;  /* 0x00000009000b7c02 */ /* 0x000fc40008000f00 */
[----:B------:R-:W-:-:S07]  /*a860*/  LEPC R20, `(.L_x_211) ;  /* 0x000000001014794e */ /* 0x000fce0000000000 */
[----:B---34-:R-:W-:Y:S05]  /*a870*/  CALL.ABS.NOINC R2 ;  /* 0x0000000002007343 */ /* 0x018fea0003c00000 */
.L_x_211:
[----:B------:R-:W-:Y:S01]  /*a880*/  LOP3.LUT R0, R23, 0x110, RZ, 0xfc, !PT ;  /* 0x0000011017007812 */ /* 0x000fe200078efcff */
[----:B------:R-:W-:Y:S05]  /*a890*/  WARPSYNC.ALL ;  /* 0x0000000000007948 */ /* 0x000fea0003800000 */
[----:B------:R-:W-:Y:S02]  /*a8a0*/  R2UR UR4, R0 ;  /* 0x00000000000472ca */ /* 0x000fe400000e0000 */
[----:B------:R-:W2:Y:S11]  /*a8b0*/  S2R R0, SR_SWINHI ;  /* 0x0000000000007919 */ /* 0x000eb60000002f00 */
[----:B-1----:R-:W1:Y:S01]  /*a8c0*/  LDTM.x16 R4, tmem[UR4] ;  /* 0x00000004000479ee */ /* 0x002e620008240000 */
[----:B------:R-:W-:-:S02]  /*a8d0*/  MOV R2, R60 ;  /* 0x0000003c00027202 */ /* 0x000fc40000000f00 */
[----:B--2---:R-:W-:Y:S01]  /*a8e0*/  MOV R3, R0 ;  /* 0x0000000000037202 */ /* 0x004fe20000000f00 */
[----:B-1----:R-:W-:Y:S02]  /*a8f0*/  FMUL2 R28, R22.F32, R4.F32x2.HI_LO ;  /* 0x00000004161c724a */ /* 0x002fe40000040000 */
[----:B------:R-:W-:-:S04]  /*a900*/  IMAD.WIDE.U32 R2, R33, 0x2, R2 ;  /* 0x0000000221027825 */ /* 0x000fc800078e0002 */
[C---:B------:R-:W-:Y:S02]  /*a910*/  FMUL2 R26, R22.reuse.F32, R6.F32x2.HI_LO ;  /* 0x00000006161a724a */ /* 0x040fe40000040000 */
        /* <DEDUP_REMOVED lines=16> */
[----:B------:R-:W-:Y:S02]  /*aa20*/  F2FP.F16.F32.PACK_AB R14, R21, R20 ;  /* 0x00000014150e723e */ /* 0x000fe400000000ff */
[----:B------:R-:W-:Y:S02]  /*aa30*/  F2FP.F16.F32.PACK_AB R9, R11, R10 ;  /* 0x0000000a0b09723e */ /* 0x000fe400000000ff */
[----:B------:R-:W-:Y:S02]  /*aa40*/  LOP3.LUT R2, R0, 0x70, R2, 0x78, !PT ;  /* 0x0000007000027812 */ /* 0x000fe400078e7802 */
[----:B------:R-:W-:Y:S02]  /*aa50*/  F2FP.F16.F32.PACK_AB R10, R17, R16 ;  /* 0x00000010110a723e */ /* 0x000fe400000000ff */
[----:B------:R-:W-:Y:S01]  /*aa60*/  LOP3.LUT R4, R4, 0x70, R6, 0x78, !PT ;  /* 0x0000007004047812 */ /* 0x000fe200078e7806 */
[----:B------:R1:W-:Y:S01]  /*aa70*/  ST.E.128 desc[UR44][R2.64], R12 ;  /* 0x0000000c02007985 */ /* 0x0003e2000c101d2c */
[----:B------:R-:W-:-:S02]  /*aa80*/  F2FP.F16.F32.PACK_AB R11, R19, R18 ;  /* 0x00000012130b723e */ /* 0x000fc400000000ff */
        /* <DEDUP_REMOVED lines=19> */
.L_x_212:
        /* <DEDUP_REMOVED lines=52> */
.L_x_213:
[----:B------:R-:W-:Y:S01]  /*af00*/  LOP3.LUT R0, R23, 0x130, RZ, 0xfc, !PT ;  /* 0x0000013017007812 */ /* 0x000fe200078efcff */
[----:B------:R-:W-:Y:S05]  /*af10*/  WARPSYNC.ALL ;  /* 0x0000000000007948 */ /* 0x000fea0003800000 */
[----:B------:R-:W-:Y:S02]  /*af20*/  R2UR UR4, R0 ;  /* 0x00000000000472ca */ /* 0x000fe400000e0000 */
[----:B------:R-:W2:Y:S11]  /*af30*/  S2R R0, SR_SWINHI ;  /* 0x0000000000007919 */ /* 0x000eb60000002f00 */
[----:B-1----:R-:W1:Y:S01]  /*af40*/  LDTM.x16 R4, tmem[UR4] ;  /* 0x00000004000479ee */ /* 0x002e620008240000 */
[----:B------:R-:W4:Y:S02]  /*af50*/  LDCU.64 UR4, c[0x0][0x880] ;  /* 0x00011000ff0477ac */ /* 0x000f240008000a00 */
[----:B----4-:R-:W-:Y:S01]  /*af60*/  UISETP.NE.U32.AND UP0, UPT, UR4, URZ, UPT ;  /* 0x000000ff0400728c */ /* 0x010fe2000bf05070 */
[----:B------:R-:W-:-:S02]  /*af70*/  MOV R2, R60 ;  /* 0x0000003c00027202 */ /* 0x000fc40000000f00 */
[----:B--2---:R-:W-:Y:S01]  /*af80*/  MOV R3, R0 ;  /* 0x0000000000037202 */ /* 0x004fe20000000f00 */
[----:B------:R-:W-:Y:S01]  /*af90*/  UISETP.NE.AND.EX UP0, UPT, UR5, URZ, UPT, UP0 ;  /* 0x000000ff0500728c */ /* 0x000fe2000bf05300 */
        /* <DEDUP_REMOVED lines=25> */
[----:B------:R-:W-:-:S05]  /*b130*/  F2FP.F16.F32.PACK_AB R11, R19, R18 ;  /* 0x00000012130b723e */ /* 0x000fca00000000ff */
[----:B------:R1:W-:Y:S01]  /*b140*/  ST.E.128 desc[UR44][R4.64], R8 ;  /* 0x0000000804007985 */ /* 0x0003e2000c101d2c */
[----:B------:R-:W-:Y:S01]  /*b150*/  @!PT LDS RZ, [RZ] ;  /* 0x00000000fffff984 */ /* 0x000fe20000000800 */
[----:B------:R-:W-:Y:S01]  /*b160*/  @!PT LDS RZ, [RZ] ;  /* 0x00000000fffff984 */ /* 0x000fe20000000800 */
[----:B------:R-:W-:Y:S01]  /*b170*/  @!PT LDS RZ, [RZ] ;  /* 0x00000000fffff984 */ /* 0x000fe20000000800 */
[----:B------:R-:W-:Y:S01]  /*b180*/  @!PT LDS RZ, [RZ] ;  /* 0x00000000fffff984 */ /* 0x000fe20000000800 */
[----:B------:R2:W-:Y:S06]  /*b190*/  MEMBAR.ALL.CTA ;  /* 0x0000000000007992 */ /* 0x0005ec0000008000 */
[----:B--2---:R-:W2:Y:S01]  /*b1a0*/  FENCE.VIEW.ASYNC.S ;  /* 0x00000000000073c6 */ /* 0x004ea20000000000 */
[----:B------:R-:W-:Y:S05]  /*b1b0*/  BRA.U !UP0, `(.L_x_214) ;  /* 0x0000000508347547 */ /* 0x000fea000b800000 */
[C---:B------:R-:W-:Y:S01]  /*b1c0*/  FSETP.GEU.AND P0, PT, R24.reuse, 1.175494350822287508e-38, PT ;  /* 0x008000001800780b */ /* 0x040fe20003f0e000 */
[----:B------:R-:W4:Y:S01]  /*b1d0*/  LDC R7, c[0x0][0x904] ;  /* 0x00024100ff077b82 */ /* 0x000f220000000800 */
[----:B-1----:R-:W-:Y:S01]  /*b1e0*/  MOV R3, 0x3e055027 ;  /* 0x3e05502700037802 */ /* 0x002fe20000000f00 */
[----:B------:R-:W1:Y:S01]  /*b1f0*/  LDCU.64 UR4, c[0x0][0x908] ;  /* 0x00012100ff0477ac */ /* 0x000e620008000a00 */
[----:B------:R-:W-:Y:S01]  /*b200*/  FSEL R6, RZ, -23, P0 ;  /* 0xc1b80000ff067808 */ /* 0x000fe20000000000 */
[----:B------:R-:W-:Y:S08]  /*b210*/  BSSY.RECONVERGENT B0, `(.L_x_214) ;  /* 0x0000047000007945 */ /* 0x000ff00003800200 */
[----:B------:R-:W-:-:S05]  /*b220*/  @!P0 FMUL R24, R24, 8388608 ;  /* 0x4b00000018188820 */ /* 0x000fca0000400000 */
[C---:B------:R-:W-:Y:S02]  /*b230*/  IADD3 R2, PT, PT, R24.reuse, -0x3f2aaaab, RZ ;  /* 0xc0d5555518027810 */ /* 0x040fe40007ffe0ff */
[----:B------:R-:W-:Y:S01]  /*b240*/  ISETP.GT.U32.AND P1, PT, R24, 0x7f7fffff, PT ;  /* 0x7f7fffff1800780c */ /* 0x000fe20003f24070 */
[----:B-1----:R-:W-:Y:S01]  /*b250*/  IMAD.HI.U32 R4, R72, UR4, RZ ;  /* 0x0000000448047c27 */ /* 0x002fe2000f8e00ff */
[----:B------:R-:W-:Y:S01]  /*b260*/  LOP3.LUT R2, R2, 0xff800000, RZ, 0xc0, !PT ;  /* 0xff80000002027812 */ /* 0x000fe200078ec0ff */
[----:B------:R-:W1:Y:S01]  /*b270*/  LDCU UR4, c[0x0][0x380] ;  /* 0x00007000ff0477ac */ /* 0x000e620008000800 */
[----:B----4-:R-:W-:Y:S02]  /*b280*/  ISETP.NE.AND P0, PT, R7, 0x1, PT ;  /* 0x000000010700780c */ /* 0x010fe40003f05270 */
[-C--:B------:R-:W-:Y:S02]  /*b290*/  IADD3 R0, PT, PT, R24, -R2.reuse, RZ ;  /* 0x8000000218007210 */ /* 0x080fe40007ffe0ff */
[----:B------:R-:W-:Y:S01]  /*b2a0*/  SHF.R.U32.HI R5, RZ, UR5, R4 ;  /* 0x00000005ff057c19 */ /* 0x000fe20008011604 */
[----:B------:R-:W4:Y:S01]  /*b2b0*/  LDCU UR5, c[0x0][0x700] ;  /* 0x0000e000ff0577ac */ /* 0x000f220008000800 */
[----:B------:R-:W-:Y:S01]  /*b2c0*/  I2FP.F32.S32 R4, R2 ;  /* 0x0000000200047245 */ /* 0x000fe20000201400 */
[----:B------:R-:W-:Y:S01]  /*b2d0*/  FADD R0, R0, -1 ;  /* 0xbf80000000007421 */ /* 0x000fe20000000000 */
[----:B------:R-:W-:-:S03]  /*b2e0*/  SEL R5, R72, R5, !P0 ;  /* 0x0000000548057207 */ /* 0x000fc60004000000 */
[----:B------:R-:W-:-:S04]  /*b2f0*/  FFMA R3, R0, -R3, 0.14084610342979431152 ;  /* 0x3e1039f600037423 */ /* 0x000fc80000000803 */
[----:B------:R-:W-:-:S04]  /*b300*/  FFMA R3, R0, R3, -0.12148627638816833496 ;  /* 0xbdf8cdcc00037423 */ /* 0x000fc80000000003 */
[----:B------:R-:W-:-:S04]  /*b310*/  FFMA R3, R0, R3, 0.13980610668659210205 ;  /* 0x3e0f295500037423 */ /* 0x000fc80000000003 */
[----:B------:R-:W-:-:S04]  /*b320*/  FFMA R3, R0, R3, -0.16684235632419586182 ;  /* 0xbe2ad8b900037423 */ /* 0x000fc80000000003 */
[----:B------:R-:W-:-:S04]  /*b330*/  FFMA R3, R0, R3, 0.20012299716472625732 ;  /* 0x3e4ced0b00037423 */ /* 0x000fc80000000003 */
[----:B------:R-:W-:-:S04]  /*b340*/  FFMA R3, R0, R3, -0.24999669194221496582 ;  /* 0xbe7fff2200037423 */ /* 0x000fc80000000003 */
[----:B------:R-:W-:-:S04]  /*b350*/  FFMA R3, R0, R3, 0.33333182334899902344 ;  /* 0x3eaaaa7800037423 */ /* 0x000fc80000000003 */
[----:B------:R-:W-:-:S04]  /*b360*/  FFMA R3, R0, R3, -0.5 ;  /* 0xbf00000000037423 */ /* 0x000fc80000000003 */
[----:B------:R-:W-:Y:S01]  /*b370*/  FMUL R2, R0, R3 ;  /* 0x0000000300027220 */ /* 0x000fe20000400000 */
[----:B------:R-:W-:-:S03]  /*b380*/  FFMA R3, R4, 1.1920928955078125e-07, R6 ;  /* 0x3400000004037823 */ /* 0x000fc60000000006 */
[----:B------:R-:W-:Y:S01]  /*b390*/  FFMA R0, R0, R2, R0 ;  /* 0x0000000200007223 */ /* 0x000fe20000000000 */
[----:B------:R-:W-:-:S03]  /*b3a0*/  IADD3 R2, PT, PT, -R5, RZ, RZ ;  /* 0x000000ff05027210 */ /* 0x000fc60007ffe1ff */
[----:B------:R-:W-:Y:S01]  /*b3b0*/  FFMA R0, R3, 0.69314718246459960938, R0 ;  /* 0x3f31721803007823 */ /* 0x000fe20000000000 */
[----:B------:R-:W-:Y:S01]  /*b3c0*/  MOV R3, 0x7f800000 ;  /* 0x7f80000000037802 */ /* 0x000fe20000000f00 */
[----:B------:R-:W-:-:S04]  /*b3d0*/  IMAD R2, R7, R2, R72 ;  /* 0x0000000207027224 */ /* 0x000fc800078e0248 */
[----:B------:R-:W-:Y:S01]  /*b3e0*/  @P1 FFMA R0, R24, R3, +INF ;  /* 0x7f80000018001423 */ /* 0x000fe20000000003 */
[----:B------:R-:W-:Y:S02]  /*b3f0*/  LEA R5, R2, R78, 0x8 ;  /* 0x0000004e02057211 */ /* 0x000fe400078e40ff */
[----:B------:R-:W-:Y:S02]  /*b400*/  FSETP.NEU.AND P1, PT, R24, RZ, PT ;  /* 0x000000ff1800720b */ /* 0x000fe40003f2d000 */
[----:B-1----:R-:W-:Y:S02]  /*b410*/  ISETP.GE.AND P0, PT, R5, UR4, PT ;  /* 0x0000000405007c0c */ /* 0x002fe4000bf06270 */
[----:B------:R-:W-:-:S05]  /*b420*/  FSEL R0, R0, -INF , P1 ;  /* 0xff80000000007808 */ /* 0x000fca0000800000 */
[----:B----4-:R-:W-:-:S06]  /*b430*/  FFMA R25, R25, UR5, R0 ;  /* 0x0000000519197c23 */ /* 0x010fcc0008000000 */
[----:B------:R-:W-:Y:S05]  /*b440*/  @P0 BRA `(.L_x_215) ;  /* 0x00000000008c0947 */ /* 0x000fea0003800000 */
[----:B------:R-:W1:Y:S01]  /*b450*/  LDC R7, c[0x0][0x38c] ;  /* 0x0000e300ff077b82 */ /* 0x000e620000000800 */
[----:B------:R-:W-:Y:S01]  /*b460*/  IABS R4, R74 ;  /* 0x0000004a00047213 */ /* 0x000fe20000000000 */
[----:B------:R-:W4:Y:S01]  /*b470*/  LDCU UR6, c[0x0][0x890] ;  /* 0x00011200ff0677ac */ /* 0x000f220008000800 */
[----:B------:R-:W5:Y:S05]  /*b480*/  LDCU.64 UR4, c[0x0][0x888] ;  /* 0x00011100ff0477ac */ /* 0x000f6a0008000a00 */
[----:B------:R-:W2:Y:S01]  /*b490*/  LDC.64 R8, c[0x0][0x880] ;  /* 0x00022000ff087b82 */ /* 0x000ea20000000a00 */
[----:B-1----:R-:W-:-:S04]  /*b4a0*/  IABS R6, R7 ;  /* 0x0000000700067213 */ /* 0x002fc80000000000 */
[----:B------:R-:W1:Y:S08]  /*b4b0*/  I2F.RP R2, R6 ;  /* 0x0000000600027306 */ /* 0x000e700000209400 */
[----:B-1----:R-:W1:Y:S02]  /*b4c0*/  MUFU.RCP R2, R2 ;  /* 0x0000000200027308 */ /* 0x002e640000001000 */
[----:B-1----:R-:W-:-:S06]  /*b4d0*/  IADD3 R2, PT, PT, R2, 0xffffffe, RZ ;  /* 0x0ffffffe02027810 */ /* 0x002fcc0007ffe0ff */
[----:B------:R1:W3:Y:S02]  /*b4e0*/  F2I.FTZ.U32.TRUNC.NTZ R3, R2 ;  /* 0x0000000200037305 */ /* 0x0002e4000021f000 */
[----:B-1----:R-:W-:Y:S02]  /*b4f0*/  HFMA2 R2, -RZ, RZ, 0, 0 ;  /* 0x00000000ff027431 */ /* 0x002fe400000001ff */
[----:B---3--:R-:W-:-:S04]  /*b500*/  IMAD.MOV R0, RZ, RZ, -R3 ;  /* 0x000000ffff007224 */ /* 0x008fc800078e0a03 */
[----:B------:R-:W-:-:S04]  /*b510*/  IMAD R0, R0, R6, RZ ;  /* 0x0000000600007224 */ /* 0x000fc800078e02ff */
[----:B------:R-:W-:-:S04]  /*b520*/  IMAD.HI.U32 R0, R3, R0, R2 ;  /* 0x0000000003007227 */ /* 0x000fc800078e0002 */
[----:B------:R-:W-:-:S04]  /*b530*/  IMAD.MOV.U32 R2, RZ, RZ, R4 ;  /* 0x000000ffff027224 */ /* 0x000fc800078e0004 */
[----:B------:R-:W-:-:S05]  /*b540*/  IMAD.HI.U32 R0, R0, R2, RZ ;  /* 0x0000000200007227 */ /* 0x000fca00078e00ff */
[----:B------:R-:W-:-:S05]  /*b550*/  IADD3 R3, PT, PT, -R0, RZ, RZ ;  /* 0x000000ff00037210 */ /* 0x000fca0007ffe1ff */
[----:B------:R-:W-:-:S05]  /*b560*/  IMAD R2, R6, R3, R2 ;  /* 0x0000000306027224 */ /* 0x000fca00078e0202 */
[----:B------:R-:W-:-:S13]  /*b570*/  ISETP.GT.U32.AND P0, PT, R6, R2, PT ;  /* 0x000000020600720c */ /* 0x000fda0003f04070 */
[----:B------:R-:W-:Y:S01]  /*b580*/  @!P0 IMAD.IADD R2, R2, 0x1, -R6 ;  /* 0x0000000102028824 */ /* 0x000fe200078e0a06 */
[----:B------:R-:W-:Y:S02]  /*b590*/  @!P0 IADD3 R0, PT, PT, R0, 0x1, RZ ;  /* 0x0000000100008810 */ /* 0x000fe40007ffe0ff */
[----:B------:R-:W-:Y:S02]  /*b5a0*/  ISETP.NE.AND P0, PT, R7, RZ, PT ;  /* 0x000000ff0700720c */ /* 0x000fe40003f05270 */
[----:B------:R-:W-:Y:S02]  /*b5b0*/  ISETP.GE.U32.AND P2, PT, R2, R6, PT ;  /* 0x000000060200720c */ /* 0x000fe40003f46070 */
[----:B------:R-:W-:-:S04]  /*b5c0*/  LOP3.LUT R2, R74, R7, RZ, 0x3c, !PT ;  /* 0x000000074a027212 */ /* 0x000fc800078e3cff */
[----:B------:R-:W-:Y:S01]  /*b5d0*/  ISETP.GE.AND P1, PT, R2, RZ, PT ;  /* 0x000000ff0200720c */ /* 0x000fe20003f26270 */
[----:B----4-:R-:W-:-:S06]  /*b5e0*/  IMAD R2, R77, UR6, R5 ;  /* 0x000000064d027c24 */ /* 0x010fcc000f8e0205 */
[----:B------:R-:W-:-:S06]  /*b5f0*/  @P2 VIADD R0, R0, 0x1 ;  /* 0x0000000100002836 */ /* 0x000fcc0000000000 */
[----:B------:R-:W-:Y:S02]  /*b600*/  @!P1 IADD3 R0, PT, PT, -R0, RZ, RZ ;  /* 0x000000ff00009210 */ /* 0x000fe40007ffe1ff */
[----:B------:R-:W-:-:S04]  /*b610*/  @!P0 LOP3.LUT R0, RZ, R7, RZ, 0x33, !PT ;  /* 0x00000007ff008212 */ /* 0x000fc800078e33ff */
[C---:B------:R-:W-:Y:S01]  /*b620*/  IADD3 R3, PT, PT, -R0.reuse, RZ, RZ ;  /* 0x000000ff00037210 */ /* 0x040fe20007ffe1ff */
[----:B-----5:R-:W-:-:S04]  /*b630*/  IMAD R0, R0, UR5, R2 ;  /* 0x0000000500007c24 */ /* 0x020fc8000f8e0202 */
[----:B------:R-:W-:-:S04]  /*b640*/  IMAD R2, R7, R3, R74 ;  /* 0x0000000307027224 */ /* 0x000fc800078e024a */
[----:B------:R-:W-:-:S04]  /*b650*/  IMAD R2, R2, UR4, R0 ;  /* 0x0000000402027c24 */ /* 0x000fc8000f8e0200 */
[----:B--2---:R-:W-:-:S05]  /*b660*/  IMAD.WIDE R2, R2, 0x4, R8 ;  /* 0x0000000402027825 */ /* 0x004fca00078e0208 */
[----:B------:R1:W-:Y:S02]  /*b670*/  STG.E desc[UR44][R2.64], R25 ;  /* 0x0000001902007986 */ /* 0x0003e4000c10192c */
.L_x_215:
[----:B------:R-:W-:Y:S05]  /*b680*/  BSYNC.RECONVERGENT B0 ;  /* 0x0000000000007941 */ /* 0x000fea0003800200 */
.L_x_214:
[----:B------:R-:W-:Y:S01]  /*b690*/  UISETP.NE.AND UP0, UPT, UR41, URZ, UPT ;  /* 0x000000ff2900728c */ /* 0x000fe2000bf05270 */
[----:B------:R-:W-:-:S08]  /*b6a0*/  NOP ;  /* 0x0000000000007918 */ /* 0x000fd00000000000 */
[----:B------:R-:W-:Y:S05]  /*b6b0*/  BRA.U UP0, `(.L_x_216) ;  /* 0x0000000100087547 */ /* 0x000fea000b800000 */
[----:B------:R-:W-:Y:S05]  /*b6c0*/  BPT.TRAP 0x1 ;  /* 0x000000040000795c */ /* 0x000fea0000300000 */
[----:B------:R-:W-:Y:S05]  /*b6d0*/  BPT.TRAP 0x1 ;  /* 0x000000040000795c */ /* 0x000fea0000300000 */
.L_x_216:
[----:B------:R-:W-:Y:S01]  /*b6e0*/  IADD3 R0, PT, PT, R60, 0x1c0a0, RZ ;  /* 0x0001c0a03c007810 */ /* 0x000fe20007ffe0ff */
[----:B------:R-:W-:-:S03]  /*b6f0*/  UISETP.NE.AND UP0, UPT, UR41, URZ, UPT ;  /* 0x000000ff2900728c */ /* 0x000fc6000bf05270 */
[----:B------:R-:W-:-:S04]  /*b700*/  PRMT R0, R62, 0x654, R0 ;  /* 0x000006543e007816 */ /* 0x000fc80000000000 */
[----:B--2---:R2:W-:Y:S02]  /*b710*/  SYNCS.ARRIVE.TRANS64.RED.A1T0 RZ, [R0+URZ], RZ ;  /* 0x000000ff00ff79a7 */ /* 0x0045e400081004ff */
[----:B------:R-:W-:Y:S05]  /*b720*/  BRA.U UP0, `(.L_x_217) ;  /* 0x0000000100047547 */ /* 0x000fea000b800000 */
[----:B------:R-:W-:Y:S05]  /*b730*/  BPT.TRAP 0x1 ;  /* 0x000000040000795c */ /* 0x000fea0000300000 */
.L_x_217:
[----:B------:R4:W-:Y:S01]  /*b740*/  SYNCS.ARRIVE.TRANS64.A1T0 RZ, [R60+URZ+0x1c0b0], RZ ;  /* 0x01c0b0ff3cff79a7 */ /* 0x0009e200081000ff */
[----:B------:R-:W-:-:S09]  /*b750*/  UISETP.NE.AND UP0, UPT, UR39, URZ, UPT ;  /* 0x000000ff2700728c */ /* 0x000fd2000bf05270 */
[----:B------:R-:W-:Y:S05]  /*b760*/  BRA.U !UP0, `(.L_x_218) ;  /* 0x0000000108047547 */ /* 0x000fea000b800000 */
[----:B------:R-:W-:Y:S05]  /*b770*/  BPT.TRAP 0x1 ;  /* 0x000000040000795c */ /* 0x000fea0000300000 */
.L_x_218:
[----:B------:R-:W-:Y:S01]  /*b780*/  ULOP3.LUT UR4, UR42, 0x1, URZ, 0x3c, !UPT ;  /* 0x000000012a047892 */ /* 0x000fe2000f8e3cff */
[----:B-1----:R-:W-:-:S05]  /*b790*/  LOP3.LUT R2, R23, 0x80, RZ, 0xfc, !PT ;  /* 0x0000008017027812 */ /* 0x002fca00078efcff */
[----:B--2---:R-:W-:-:S05]  /*b7a0*/  IMAD.U32 R0, RZ, RZ, UR4 ;  /* 0x00000004ff007e24 */ /* 0x004fca000f8e00ff */
[----:B------:R-:W-:-:S04]  /*b7b0*/  SHF.L.U32 R0, R0, 0x1f, RZ ;  /* 0x0000001f00007819 */ /* 0x000fc800000006ff */
[----:B------:R-:W1:Y:S02]  /*b7c0*/  SYNCS.PHASECHK.TRANS64.TRYWAIT P0, [R60+URZ+0x1c080], R0 ;  /* 0x01c080003c0075a7 */ /* 0x000e6400080011ff */
[----:B-1----:R-:W-:Y:S05]  /*b7d0*/  @!P0 BRA `(.L_x_219) ;  /* 0x000000a0001c8947 */ /* 0x002fea0003800000 */
.L_x_417:
[----:B------:R-:W-:Y:S01]  /*b7e0*/  R2UR UR4, R2 ;  /* 0x00000000020472ca */ /* 0x000fe200000e0000 */
[----:B------:R-:W-:-:S12]  /*b7f0*/  UISETP.NE.AND UP0, UPT, UR39, URZ, UPT ;  /* 0x000000ff2700728c */ /* 0x000fd8000bf05270 */
[----:B------:R-:W2:Y:S02]  /*b800*/  LDTM.x2 R24, tmem[UR4] ;  /* 0x00000004001879ee */ /* 0x000ea400080c0000 */
[----:B--2---:R-:W-:Y:S05]  /*b810*/  BRA.U !UP0, `(.L_x_220) ;  /* 0x0000000108047547 */ /* 0x004fea000b800000 */
[----:B------:R-:W-:Y:S05]  /*b820*/  BPT.TRAP 0x1 ;  /* 0x000000040000795c */ /* 0x000fea0000300000 */
.L_x_220:
[----:B-1----:R-:W-:Y:S01]  /*b830*/  PRMT R0, R62, 0x654, R32 ;  /* 0x000006543e007816 */ /* 0x002fe20000000020 */
[----:B------:R-:W-:-:S03]  /*b840*/  UISETP.NE.AND UP0, UPT, UR41, URZ, UPT ;  /* 0x000000ff2900728c */ /* 0x000fc6000bf05270 */
[----:B------:R1:W-:Y:S06]  /*b850*/  SYNCS.ARRIVE.TRANS64.RED.A1T0 RZ, [R0+URZ], RZ ;  /* 0x000000ff00ff79a7 */ /* 0x0003ec00081004ff */
[----:B------:R-:W-:Y:S05]  /*b860*/  BRA.U UP0, `(.L_x_221) ;  /* 0x0000000100047547 */ /* 0x000fea000b800000 */
[----:B------:R-:W-:Y:S05]  /*b870*/  BPT.TRAP 0x1 ;  /* 0x000000040000795c */ /* 0x000fea0000300000 */
.L_x_221:
[----:B-1----:R-:W-:-:S04]  /*b880*/  MOV R0, UR43 ;  /* 0x0000002b00007c02 */ /* 0x002fc80008000f00 */
[----:B------:R-:W-:-:S04]  /*b890*/  SHF.L.U32 R0, R0, 0x1f, RZ ;  /* 0x0000001f00007819 */ /* 0x000fc800000006ff */
[----:B------:R-:W1:Y:S02]  /*b8a0*/  SYNCS.PHASECHK.TRANS64.TRYWAIT P0, [R60+URZ+0x1c098], R0 ;  /* 0x01c098003c0075a7 */ /* 0x000e6400080011ff */
[----:B-1----:R-:W-:Y:S05]  /*b8b0*/  @!P0 BRA `(.L_x_222) ;  /* 0x0000009c00f88947 */ /* 0x002fea0003800000 */
.L_x_418:
[----:B------:R-:W-:-:S09]  /*b8c0*/  UISETP.NE.AND UP0, UPT, UR41, URZ, UPT ;  /* 0x000000ff2900728c */ /* 0x000fd2000bf05270 */
[----:B------:R-:W-:Y:S05]  /*b8d0*/  BRA.U UP0, `(.L_x_223) ;  /* 0x0000000100047547 */ /* 0x000fea000b800000 */
[----:B------:R-:W-:Y:S05]  /*b8e0*/  BPT.TRAP 0x1 ;  /* 0x000000040000795c */ /* 0x000fea0000300000 */
.L_x_223:
[----:B------:R-:W-:Y:S01]  /*b8f0*/  SHF.L.U32 R2, R75, 0x1f, RZ ;  /* 0x0000001f4b027819 */ /* 0x000fe200000006ff */
[----:B-1----:R1:W2:Y:S01]  /*b900*/  MUFU.RCP R0, R24 ;  /* 0x0000001800007308 */ /* 0x0022a20000001000 */
[----:B------:R-:W-:Y:S02]  /*b910*/  BSSY B0, `(.L_x_224) ;  /* 0x0000003000007945 */ /* 0x000fe40003800000 */
[----:B------:R-:W5:Y:S02]  /*b920*/  SYNCS.PHASECHK.TRANS64.TRYWAIT P0, [R60+URZ+0x1c0c8], R2 ;  /* 0x01c0c8023c0075a7 */ /* 0x000f6400080011ff */
[----:B-12--5:R-:W-:Y:S05]  /*b930*/  @!P0 BRA `(.L_x_225) ;  /* 0x0000009c00ec8947 */ /* 0x026fea0003800000 */
.L_x_419:
[----:B------:R-:W-:Y:S05]  /*b940*/  BSYNC B0 ;  /* 0x0000000000007941 */ /* 0x000fea0003800000 */
.L_x_224:
[----:B------:R-:W2:Y:S01]  /*b950*/  LDCU UR4, c[0x0][0x708] ;  /* 0x0000e100ff0477ac */ /* 0x000ea20008000800 */
[----:B-1----:R-:W-:-:S04]  /*b960*/  FFMA R2, -R24, R0, 1 ;  /* 0x3f80000018027423 */ /* 0x002fc80000000100 */
[----:B------:R-:W-:Y:S01]  /*b970*/  FFMA R0, R0, R2, R0 ;  /* 0x0000000200007223 */ /* 0x000fe20000000000 */
[----:B--2---:R-:W-:-:S03]  /*b980*/  MOV R2, UR4 ;  /* 0x0000000400027c02 */ /* 0x004fc60008000f00 */
[----:B------:R-:W-:Y:S01]  /*b990*/  FFMA R22, R0, UR4, RZ ;  /* 0x0000000400167c23 */ /* 0x000fe200080000ff */
[----:B------:R1:W2:Y:S03]  /*b9a0*/  FCHK P0, R2, R24 ;  /* 0x0000001802007302 */ /* 0x0002a60000000000 */
[----:B-1----:R-:W-:-:S04]  /*b9b0*/  FFMA R2, -R24, R22, UR4 ;  /* 0x0000000418027e23 */ /* 0x002fc80008000116 */
[----:B------:R-:W-:Y:S01]  /*b9c0*/  FFMA R22, R0, R2, R22 ;  /* 0x0000000200167223 */ /* 0x000fe20000000016 */
[----:B--2---:R-:W-:Y:S06]  /*b9d0*/  @!P0 BRA `(.L_x_226) ;  /* 0x0000000000108947 */ /* 0x004fec0003800000 */
[----:B------:R-:W-:Y:S02]  /*b9e0*/  MOV R0, R24 ;  /* 0x0000001800007202 */ /* 0x000fe40000000f00 */
[----:B------:R-:W-:Y:S02]  /*b9f0*/  MOV R8, 0xba10 ;  /* 0x0000ba1000087802 */ /* 0x000fe40000000f00 */
[----:B---34-:R-:W-:Y:S05]  /*ba00*/  CALL.REL.NOINC `($__internal_3_$__cuda_sm3x_div_rn_noftz_f32_slowpath) ;  /* 0x000000a800607944 */ /* 0x018fea0003c00000 */
[----:B------:R-:W-:-:S07]  /*ba10*/  MOV R22, R0 ;  /* 0x0000000000167202 */ /* 0x000fce0000000f00 */
.L_x_226:
[----:B------:R-:W-:Y:S01]  /*ba20*/  LOP3.LUT R0, R23, 0x180, RZ, 0xfc, !PT ;  /* 0x0000018017007812 */ /* 0x000fe200078efcff */
[----:B------:R-:W-:Y:S05]  /*ba30*/  WARPSYNC.ALL ;  /* 0x0000000000007948 */ /* 0x000fea0003800000 */
[----:B------:R-:W-:Y:S02]  /*ba40*/  R2UR UR4, R0 ;  /* 0x00000000000472ca */ /* 0x000fe400000e0000 */
[----:B------:R-:W1:Y:S11]  /*ba50*/  S2R R0, SR_SWINHI ;  /* 0x0000000000007919 */ /* 0x000e760000002f00 */
[----:B------:R-:W2:Y:S01]  /*ba60*/  LDTM.x16 R4, tmem[UR4] ;  /* 0x00000004000479ee */ /* 0x000ea20008240000 */
[----:B------:R-:W-:-:S02]  /*ba70*/  MOV R2, R60 ;  /* 0x0000003c00027202 */ /* 0x000fc40000000f00 */
[----:B-1----:R-:W-:Y:S01]  /*ba80*/  MOV R3, R0 ;  /* 0x0000000000037202 */ /* 0x002fe20000000f00 */
[----:B--2---:R-:W-:Y:S02]  /*ba90*/  FMUL2 R28, R22.F32, R4.F32x2.HI_LO ;  /* 0x00000004161c724a */ /* 0x004fe40000040000 */
        /* <DEDUP_REMOVED lines=33> */
[----:B------:R-:W3:Y:S01]  /*bcb0*/  LDC.64 R2, c[0x4][R2] ;  /* 0x0100000002027b82 */ /* 0x000ee20000000a00 */
        /* <DEDUP_REMOVED lines=10> */
.L_x_227:
        /* <DEDUP_REMOVED lines=52> */
.L_x_228:
        /* <DEDUP_REMOVED lines=52> */
.L_x_229:
[----:B------:R-:W2:Y:S01]  /*c3e0*/  LDCU.64 UR4, c[0x0][0x880] ;  /* 0x00011000ff0477ac */ /* 0x000ea20008000a00 */
[----:B------:R-:W-:Y:S01]  /*c3f0*/  LOP3.LUT R0, R23, 0x1b0, RZ, 0xfc, !PT ;  /* 0x000001b017007812 */ /* 0x000fe200078efcff */
[----:B------:R-:W5:Y:S01]  /*c400*/  S2R R20, SR_SWINHI ;  /* 0x0000000000147919 */ /* 0x000f620000002f00 */
[----:B--2---:R-:W-:-:S04]  /*c410*/  ISETP.NE.U32.AND P0, PT, RZ, UR4, PT ;  /* 0x00000004ff007c0c */ /* 0x004fc8000bf05070 */
[----:B------:R-:W-:Y:S01]  /*c420*/  ISETP.NE.AND.EX P0, PT, RZ, UR5, PT, P0 ;  /* 0x00000005ff007c0c */ /* 0x000fe2000bf05300 */
[----:B------:R-:W-:Y:S05]  /*c430*/  WARPSYNC.ALL ;  /* 0x0000000000007948 */ /* 0x000fea0003800000 */
[----:B------:R-:W-:Y:S02]  /*c440*/  R2UR UR4, R0 ;  /* 0x00000000000472ca */ /* 0x000fe400000e0000 */
[----:B-1----:R-:W-:Y:S02]  /*c450*/  MOV R2, R60 ;  /* 0x0000003c00027202 */ /* 0x002fe40000000f00 */
[----:B-----5:R-:W-:-:S03]  /*c460*/  MOV R3, R20 ;  /* 0x0000001400037202 */ /* 0x020fc60000000f00 */
[----:B------:R-:W-:-:S06]  /*c470*/  IMAD.WIDE.U32 R2, R33, 0x2, R2 ;  /* 0x0000000221027825 */ /* 0x000fcc00078e0002 */
[----:B------:R-:W1:Y:S01]  /*c480*/  LDTM.x16 R4, tmem[UR4] ;  /* 0x00000004000479ee */ /* 0x000e620008240000 */
[----:B------:R-:W-:Y:S01]  /*c490*/  IADD3 R0, P2, PT, R2, 0x18070, RZ ;  /* 0x0001807002007810 */ /* 0x000fe20007f5e0ff */
[----:B-1----:R-:W-:Y:S01]  /*c4a0*/  FMUL2 R30, R22.F32, R4.F32x2.HI_LO ;  /* 0x00000004161e724a */ /* 0x002fe20000040000 */
[----:B------:R-:W-:Y:S01]  /*c4b0*/  IADD3 R4, P1, PT, R2, 0x18060, RZ ;  /* 0x0001806002047810 */ /* 0x000fe20007f3e0ff */
[C---:B------:R-:W-:Y:S02]  /*c4c0*/  FMUL2 R26, R22.reuse.F32, R8.F32x2.HI_LO ;  /* 0x00000008161a724a */ /* 0x040fe40000040000 */
[C---:B------:R-:W-:Y:S02]  /*c4d0*/  FMUL2 R20, R22.reuse.F32, R10.F32x2.HI_LO ;  /* 0x0000000a1614724a */ /* 0x040fe40000040000 */
[----:B------:R-:W-:Y:S02]  /*c4e0*/  IMAD.X R5, RZ, RZ, R3, P1 ;  /* 0x000000ffff057224 */ /* 0x000fe400008e0603 */
[----:B------:R-:W-:-:S02]  /*c4f0*/  FMUL2 R8, R22.F32, R12.F32x2.HI_LO ;  /* 0x0000000c1608724a */ /* 0x000fc40000040000 */
[----:B------:R-:W-:Y:S02]  /*c500*/  IMAD.X R3, RZ, RZ, R3, P2 ;  /* 0x000000ffff037224 */ /* 0x000fe400010e0603 */
[C---:B------:R-:W-:Y:S01]  /*c510*/  FMUL2 R28, R22.reuse.F32, R6.F32x2.HI_LO ;  /* 0x00000006161c724a */ /* 0x040fe20000040000 */
[----:B------:R-:W-:Y:S01]  /*c520*/  F2FP.F16.F32.PACK_AB R12, R31, R30 ;  /* 0x0000001e1f0c723e */ /* 0x000fe200000000ff */
[----:B------:R-:W-:Y:S01]  /*c530*/  FMUL2 R10, R22.F32, R14.F32x2.HI_LO ;  /* 0x0000000e160a724a */ /* 0x000fe20000040000 */
[----:B------:R-:W-:Y:S01]  /*c540*/  SHF.R.U64 R6, R4, 0x3, R5 ;  /* 0x0000000304067819 */ /* 0x000fe20000001205 */
[----:B------:R-:W-:Y:S01]  /*c550*/  FMUL2 R16, R22.F32, R16.F32x2.HI_LO ;  /* 0x000000101610724a */ /* 0x000fe20000040000 */
[----:B------:R-:W-:Y:S01]  /*c560*/  SHF.R.U64 R2, R0, 0x3, R3 ;  /* 0x0000000300027819 */ /* 0x000fe20000001203 */
[----:B------:R-:W-:Y:S01]  /*c570*/  FMUL2 R18, R22.F32, R18.F32x2.HI_LO ;  /* 0x000000121612724a */ /* 0x000fe20000040000 */
[----:B------:R-:W-:Y:S02]  /*c580*/  F2FP.F16.F32.PACK_AB R8, R9, R8 ;  /* 0x000000080908723e */ /* 0x000fe400000000ff */
[----:B------:R-:W-:-:S02]  /*c590*/  LOP3.LUT R4, R4, 0x70, R6, 0x78, !PT ;  /* 0x0000007004047812 */ /* 0x000fc400078e7806 */
[----:B------:R-:W-:Y:S02]  /*c5a0*/  F2FP.F16.F32.PACK_AB R13, R29, R28 ;  /* 0x0000001c1d0d723e */ /* 0x000fe400000000ff */
[----:B------:R-:W-:Y:S02]  /*c5b0*/  F2FP.F16.F32.PACK_AB R14, R27, R26 ;  /* 0x0000001a1b0e723e */ /* 0x000fe400000000ff */
[----:B------:R-:W-:Y:S02]  /*c5c0*/  F2FP.F16.F32.PACK_AB R15, R21, R20 ;  /* 0x00000014150f723e */ /* 0x000fe400000000ff */
[----:B------:R-:W-:Y:S02]  /*c5d0*/  F2FP.F16.F32.PACK_AB R9, R11, R10 ;  /* 0x0000000a0b09723e */ /* 0x000fe400000000ff */
[----:B------:R-:W-:Y:S01]  /*c5e0*/  LOP3.LUT R2, R0, 0x70, R2, 0x78, !PT ;  /* 0x0000007000027812 */ /* 0x000fe200078e7802 */
[----:B------:R1:W-:Y:S01]  /*c5f0*/  ST.E.128 desc[UR44][R4.64], R12 ;  /* 0x0000000c04007985 */ /* 0x0003e2000c101d2c */
[----:B------:R-:W-:-:S02]  /*c600*/  F2FP.F16.F32.PACK_AB R10, R17, R16 ;  /* 0x00000010110a723e */ /* 0x000fc400000000ff */
        /* <DEDUP_REMOVED lines=8> */
[----:B------:R-:W-:Y:S05]  /*c690*/  @!P0 BRA `(.L_x_230) ;  /* 0x0000000400388947 */ /* 0x000fea0003800000 */
[C---:B------:R-:W-:Y:S01]  /*c6a0*/  FSETP.GEU.AND P1, PT, R24.reuse, 1.175494350822287508e-38, PT ;  /* 0x008000001800780b */ /* 0x040fe20003f2e000 */
[----:B------:R-:W5:Y:S01]  /*c6b0*/  LDC R7, c[0x0][0x904] ;  /* 0x00024100ff077b82 */ /* 0x000f620000000800 */
[----:B-1----:R-:W-:Y:S01]  /*c6c0*/  MOV R3, 0x3e055027 ;  /* 0x3e05502700037802 */ /* 0x002fe20000000f00 */
[----:B------:R-:W1:Y:S01]  /*c6d0*/  LDCU.64 UR4, c[0x0][0x908] ;  /* 0x00012100ff0477ac */ /* 0x000e620008000a00 */
[----:B------:R-:W-:Y:S01]  /*c6e0*/  FSEL R6, RZ, -23, P1 ;  /* 0xc1b80000ff067808 */ /* 0x000fe20000800000 */
[----:B------:R-:W-:Y:S08]  /*c6f0*/  BSSY.RECONVERGENT B0, `(.L_x_230) ;  /* 0x0000048000007945 */ /* 0x000ff00003800200 */
[----:B------:R-:W-:-:S05]  /*c700*/  @!P1 FMUL R24, R24, 8388608 ;  /* 0x4b00000018189820 */ /* 0x000fca0000400000 */
[C---:B------:R-:W-:Y:S02]  /*c710*/  IADD3 R2, PT, PT, R24.reuse, -0x3f2aaaab, RZ ;  /* 0xc0d5555518027810 */ /* 0x040fe40007ffe0ff */
[----:B------:R-:W-:Y:S01]  /*c720*/  FSETP.NEU.AND P1, PT, R24, RZ, PT ;  /* 0x000000ff1800720b */ /* 0x000fe20003f2d000 */
[----:B-1----:R-:W-:Y:S01]  /*c730*/  IMAD.HI.U32 R4, R72, UR4, RZ ;  /* 0x0000000448047c27 */ /* 0x002fe2000f8e00ff */
[----:B------:R-:W-:Y:S01]  /*c740*/  LOP3.LUT R2, R2, 0xff800000, RZ, 0xc0, !PT ;  /* 0xff80000002027812 */ /* 0x000fe200078ec0ff */
[----:B------:R-:W1:Y:S01]  /*c750*/  LDCU UR4, c[0x0][0x380] ;  /* 0x00007000ff0477ac */ /* 0x000e620008000800 */
[----:B-----5:R-:W-:Y:S02]  /*c760*/  ISETP.NE.AND P0, PT, R7, 0x1, PT ;  /* 0x000000010700780c */ /* 0x020fe40003f05270 */
[----:B------:R-:W-:Y:S02]  /*c770*/  IADD3 R0, PT, PT, R24, -R2, RZ ;  /* 0x8000000218007210 */ /* 0x000fe40007ffe0ff */
[----:B------:R-:W-:Y:S01]  /*c780*/  SHF.R.U32.HI R4, RZ, UR5, R4 ;  /* 0x00000005ff047c19 */ /* 0x000fe20008011604 */
[----:B------:R-:W5:Y:S02]  /*c790*/  LDCU UR5, c[0x0][0x700] ;  /* 0x0000e000ff0577ac */ /* 0x000f640008000800 */
[----:B------:R-:W-:Y:S01]  /*c7a0*/  FADD R0, R0, -1 ;  /* 0xbf80000000007421 */ /* 0x000fe20000000000 */
[----:B------:R-:W-:-:S02]  /*c7b0*/  SEL R5, R72, R4, !P0 ;  /* 0x0000000448057207 */ /* 0x000fc40004000000 */
[----:B------:R-:W-:Y:S01]  /*c7c0*/  I2FP.F32.S32 R4, R2 ;  /* 0x0000000200047245 */ /* 0x000fe20000201400 */
[----:B------:R-:W-:Y:S01]  /*c7d0*/  FFMA R3, R0, -R3, 0.14084610342979431152 ;  /* 0x3e1039f600037423 */ /* 0x000fe20000000803 */
[----:B------:R-:W-:Y:S02]  /*c7e0*/  IADD3 R5, PT, PT, -R5, RZ, RZ ;  /* 0x000000ff05057210 */ /* 0x000fe40007ffe1ff */
[----:B------:R-:W-:Y:S01]  /*c7f0*/  ISETP.GT.U32.AND P0, PT, R24, 0x7f7fffff, PT ;  /* 0x7f7fffff1800780c */ /* 0x000fe20003f04070 */
[----:B------:R-:W-:Y:S01]  /*c800*/  FFMA R3, R0, R3, -0.12148627638816833496 ;  /* 0xbdf8cdcc00037423 */ /* 0x000fe20000000003 */
[----:B------:R-:W-:-:S03]  /*c810*/  FFMA R4, R4, 1.1920928955078125e-07, R6 ;  /* 0x3400000004047823 */ /* 0x000fc60000000006 */
[----:B------:R-:W-:-:S04]  /*c820*/  FFMA R3, R0, R3, 0.13980610668659210205 ;  /* 0x3e0f295500037423 */ /* 0x000fc80000000003 */
[----:B------:R-:W-:-:S04]  /*c830*/  FFMA R3, R0, R3, -0.16684235632419586182 ;  /* 0xbe2ad8b900037423 */ /* 0x000fc80000000003 */
[----:B------:R-:W-:-:S04]  /*c840*/  FFMA R3, R0, R3, 0.20012299716472625732 ;  /* 0x3e4ced0b00037423 */ /* 0x000fc80000000003 */
[----:B------:R-:W-:-:S04]  /*c850*/  FFMA R3, R0, R3, -0.24999669194221496582 ;  /* 0xbe7fff2200037423 */ /* 0x000fc80000000003 */
[----:B------:R-:W-:-:S04]  /*c860*/  FFMA R3, R0, R3, 0.33333182334899902344 ;  /* 0x3eaaaa7800037423 */ /* 0x000fc80000000003 */
[----:B------:R-:W-:-:S04]  /*c870*/  FFMA R3, R0, R3, -0.5 ;  /* 0xbf00000000037423 */ /* 0x000fc80000000003 */
[----:B------:R-:W-:Y:S01]  /*c880*/  FMUL R2, R0, R3 ;  /* 0x0000000300027220 */ /* 0x000fe20000400000 */
[----:B------:R-:W-:-:S03]  /*c890*/  MOV R3, 0x7f800000 ;  /* 0x7f80000000037802 */ /* 0x000fc60000000f00 */
[----:B------:R-:W-:Y:S01]  /*c8a0*/  FFMA R0, R0, R2, R0 ;  /* 0x0000000200007223 */ /* 0x000fe20000000000 */
[----:B------:R-:W-:-:S03]  /*c8b0*/  IMAD R2, R7, R5, R72 ;  /* 0x0000000507027224 */ /* 0x000fc600078e0248 */
[----:B------:R-:W-:Y:S01]  /*c8c0*/  FFMA R0, R4, 0.69314718246459960938, R0 ;  /* 0x3f31721804007823 */ /* 0x000fe20000000000 */
[----:B------:R-:W-:Y:S01]  /*c8d0*/  @P0 FFMA R0, R24, R3, +INF ;  /* 0x7f80000018000423 */ /* 0x000fe20000000003 */
[----:B------:R-:W-:-:S04]  /*c8e0*/  LEA R2, R2, R78, 0x8 ;  /* 0x0000004e02027211 */ /* 0x000fc800078e40ff */
[----:B------:R-:W-:Y:S02]  /*c8f0*/  IADD3 R5, PT, PT, R2, 0x80, RZ ;  /* 0x0000008002057810 */ /* 0x000fe40007ffe0ff */
[----:B------:R-:W-:Y:S02]  /*c900*/  FSEL R0, R0, -INF , P1 ;  /* 0xff80000000007808 */ /* 0x000fe40000800000 */
[----:B-1----:R-:W-:-:S03]  /*c910*/  ISETP.GE.AND P0, PT, R5, UR4, PT ;  /* 0x0000000405007c0c */ /* 0x002fc6000bf06270 */
[----:B-----5:R-:W-:-:S10]  /*c920*/  FFMA R25, R25, UR5, R0 ;  /* 0x0000000519197c23 */ /* 0x020fd40008000000 */
[----:B------:R-:W-:Y:S05]  /*c930*/  @P0 BRA `(.L_x_231) ;  /* 0x00000000008c0947 */ /* 0x000fea0003800000 */
[----:B------:R-:W1:Y:S01]  /*c940*/  LDC R7, c[0x0][0x38c] ;  /* 0x0000e300ff077b82 */ /* 0x000e620000000800 */
[----:B------:R-:W-:Y:S01]  /*c950*/  IABS R4, R74 ;  /* 0x0000004a00047213 */ /* 0x000fe20000000000 */
[----:B------:R-:W5:Y:S01]  /*c960*/  LDCU UR6, c[0x0][0x890] ;  /* 0x00011200ff0677ac */ /* 0x000f620008000800 */
[----:B------:R-:W2:Y:S05]  /*c970*/  LDCU.64 UR4, c[0x0][0x888] ;  /* 0x00011100ff0477ac */ /* 0x000eaa0008000a00 */
[----:B------:R-:W3:Y:S01]  /*c980*/  LDC.64 R8, c[0x0][0x880] ;  /* 0x00022000ff087b82 */ /* 0x000ee20000000a00 */
[----:B-1----:R-:W-:-:S04]  /*c990*/  IABS R6, R7 ;  /* 0x0000000700067213 */ /* 0x002fc80000000000 */
[----:B------:R-:W1:Y:S08]  /*c9a0*/  I2F.RP R2, R6 ;  /* 0x0000000600027306 */ /* 0x000e700000209400 */
[----:B-1----:R-:W1:Y:S02]  /*c9b0*/  MUFU.RCP R2, R2 ;  /* 0x0000000200027308 */ /* 0x002e640000001000 */
[----:B-1----:R-:W-:-:S06]  /*c9c0*/  IADD3 R2, PT, PT, R2, 0xffffffe, RZ ;  /* 0x0ffffffe02027810 */ /* 0x002fcc0007ffe0ff */
[----:B------:R1:W4:Y:S02]  /*c9d0*/  F2I.FTZ.U32.TRUNC.NTZ R3, R2 ;  /* 0x0000000200037305 */ /* 0x000324000021f000 */
[----:B-1----:R-:W-:Y:S02]  /*c9e0*/  HFMA2 R2, -RZ, RZ, 0, 0 ;  /* 0x00000000ff027431 */ /* 0x002fe400000001ff */
[----:B----4-:R-:W-:-:S04]  /*c9f0*/  IMAD.MOV R0, RZ, RZ, -R3 ;  /* 0x000000ffff007224 */ /* 0x010fc800078e0a03 */
        /* <DEDUP_REMOVED lines=13> */
[----:B-----5:R-:W-:-:S06]  /*cad0*/  IMAD R2, R77, UR6, R5 ;  /* 0x000000064d027c24 */ /* 0x020fcc000f8e0205 */
[----:B------:R-:W-:-:S06]  /*cae0*/  @P2 VIADD R0, R0, 0x1 ;  /* 0x0000000100002836 */ /* 0x000fcc0000000000 */
[----:B------:R-:W-:Y:S02]  /*caf0*/  @!P1 IADD3 R0, PT, PT, -R0, RZ, RZ ;  /* 0x000000ff00009210 */ /* 0x000fe40007ffe1ff */
[----:B------:R-:W-:-:S04]  /*cb00*/  @!P0 LOP3.LUT R0, RZ, R7, RZ, 0x33, !PT ;  /* 0x00000007ff008212 */ /* 0x000fc800078e33ff */
[C---:B------:R-:W-:Y:S01]  /*cb10*/  IADD3 R3, PT, PT, -R0.reuse, RZ, RZ ;  /* 0x000000ff00037210 */ /* 0x040fe20007ffe1ff */
[----:B--2---:R-:W-:-:S04]  /*cb20*/  IMAD R0, R0, UR5, R2 ;  /* 0x0000000500007c24 */ /* 0x004fc8000f8e0202 */
[----:B------:R-:W-:-:S04]  /*cb30*/  IMAD R2, R7, R3, R74 ;  /* 0x0000000307027224 */ /* 0x000fc800078e024a */
[----:B------:R-:W-:-:S04]  /*cb40*/  IMAD R2, R2, UR4, R0 ;  /* 0x0000000402027c24 */ /* 0x000fc8000f8e0200 */
[----:B---3--:R-:W-:-:S05]  /*cb50*/  IMAD.WIDE R2, R2, 0x4, R8 ;  /* 0x0000000402027825 */ /* 0x008fca00078e0208 */
[----:B------:R1:W-:Y:S02]  /*cb60*/  STG.E desc[UR44][R2.64], R25 ;  /* 0x0000001902007986 */ /* 0x0003e4000c10192c */
.L_x_231:
[----:B------:R-:W-:Y:S05]  /*cb70*/  BSYNC.RECONVERGENT B0 ;  /* 0x0000000000007941 */ /* 0x000fea0003800200 */
.L_x_230:
[----:B------:R-:W-:Y:S01]  /*cb80*/  UISETP.NE.AND UP0, UPT, UR41, URZ, UPT ;  /* 0x000000ff2900728c */ /* 0x000fe2000bf05270 */
[----:B------:R-:W-:-:S08]  /*cb90*/  NOP ;  /* 0x0000000000007918 */ /* 0x000fd00000000000 */
[----:B------:R-:W-:Y:S05]  /*cba0*/  BRA.U UP0, `(.L_x_232) ;  /* 0x0000000100087547 */ /* 0x000fea000b800000 */
[----:B------:R-:W-:Y:S05]  /*cbb0*/  BPT.TRAP 0x1 ;  /* 0x000000040000795c */ /* 0x000fea0000300000 */
[----:B------:R-:W-:Y:S05]  /*cbc0*/  BPT.TRAP 0x1 ;  /* 0x000000040000795c */ /* 0x000fea0000300000 */
.L_x_232:
[----:B------:R-:W-:Y:S01]  /*cbd0*/  IADD3 R0, PT, PT, R60, 0x1c0a8, RZ ;  /* 0x0001c0a83c007810 */ /* 0x000fe20007ffe0ff */
[----:B------:R-:W-:-:S03]  /*cbe0*/  UISETP.NE.AND UP0, UPT, UR41, URZ, UPT ;  /* 0x000000ff2900728c */ /* 0x000fc6000bf05270 */
[----:B------:R-:W-:-:S04]  /*cbf0*/  PRMT R62, R62, 0x654, R0 ;  /* 0x000006543e3e7816 */ /* 0x000fc80000000000 */
[----:B--2---:R2:W-:Y:S02]  /*cc00*/  SYNCS.ARRIVE.TRANS64.RED.A1T0 RZ, [R62+URZ], RZ ;  /* 0x000000ff3eff79a7 */ /* 0x0045e400081004ff */
[----:B------:R-:W-:Y:S05]  /*cc10*/  BRA.U UP0, `(.L_x_233) ;  /* 0x0000000100047547 */ /* 0x000fea000b800000 */
[----:B------:R-:W-:Y:S05]  /*cc20*/  BPT.TRAP 0x1 ;  /* 0x000000040000795c */ /* 0x000fea0000300000 */
.L_x_233:
[----:B------:R1:W-:Y:S01]  /*cc30*/  SYNCS.ARRIVE.TRANS64.A1T0 RZ, [R60+URZ+0x1c0b8], RZ ;  /* 0x01c0b8ff3cff79a7 */ /* 0x0003e200081000ff */
[----:B------:R-:W-:Y:S01]  /*cc40*/  LOP3.LUT R75, R75, 0x1, RZ, 0x3c, !PT ;  /* 0x000000014b4b7812 */ /* 0x000fe200078e3cff */
[----:B------:R-:W-:Y:S01]  /*cc50*/  ULOP3.LUT UR43, UR43, 0x1, URZ, 0x3c, !UPT ;  /* 0x000000012b2b7892 */ /* 0x000fe2000f8e3cff */
[----:B------:R-:W-:-:S11]  /*cc60*/  IADD3 R56, PT, PT, R61, 0x2, RZ ;  /* 0x000000023d387810 */ /* 0x000fd60007ffe0ff */
.L_x_92:
[----:B------:R-:W-:Y:S05]  /*cc70*/  BSYNC B7 ;  /* 0x0000000000077941 */ /* 0x000fea0003800000 */
.L_x_91:
[----:B------:R-:W5:Y:S01]  /*cc80*/  LDCU UR4, c[0x0][0x900] ;  /* 0x00012000ff0477ac */ /* 0x000f620008000800 */
[----:B------:R-:W-:-:S04]  /*cc90*/  IADD3 R72, PT, PT, R72, UR36, RZ ;  /* 0x0000002448487c10 */ /* 0x000fc8000fffe0ff */
[----:B-----5:R-:W-:-:S13]  /*cca0*/  ISETP.GE.AND P0, PT, R72, UR4, PT ;  /* 0x0000000448007c0c */ /* 0x020fda000bf06270 */
[----:B------:R-:W-:Y:S05]  /*ccb0*/  @!P0 BRA `(.L_x_234) ;  /* 0xffffff7800a08947 */ /* 0x000fea000383ffff */
[----:B------:R-:W-:Y:S05]  /*ccc0*/  BSYNC B8 ;  /* 0x0000000000087941 */ /* 0x000fea0003800000 */
.L_x_90:
[----:B------:R-:W-:Y:S05]  /*ccd0*/  EXIT ;  /* 0x000000000000794d */ /* 0x000fea0003800000 */
.L_x_27:
[----:B------:R-:W-:-:S08]  /*cce0*/  NOP ;  /* 0x0000000000007918 */ /* 0x000fd00000000000 */
[----:B------:R-:W1:Y:S02]  /*ccf0*/  USETMAXREG.TRY_ALLOC.CTAPOOL UP0, 0xc0 ;  /* 0x000000c0000079c8 */ /* 0x000e640008000600 */
[----:B-1----:R-:W-:Y:S05]  /*cd00*/  BRA.U !UP0, `(.L_x_27) ;  /* 0xfffffffd08f47547 */ /* 0x002fea000b83ffff */
[----:B------:R-:W1:Y:S08]  /*cd10*/  LDC R0, c[0x0][0x900] ;  /* 0x00024000ff007b82 */ /* 0x000e700000000800 */
[----:B------:R-:W2:Y:S01]  /*cd20*/  S2UR UR39, SR_CgaCtaId ;  /* 0x00000000002779c3 */ /* 0x000ea20000008800 */
[----:B-1----:R-:W-:-:S13]  /*cd30*/  ISETP.LE.AND P0, PT, R0, UR36, PT ;  /* 0x0000002400007c0c */ /* 0x002fda000bf03270 */
[----:B--2---:R-:W-:Y:S05]  /*cd40*/  @P0 EXIT ;  /* 0x000000000000094d */ /* 0x004fea0003800000 */
[----:B------:R-:W-:Y:S02]  /*cd50*/  UISETP.NE.AND UP0, UPT, UR51, URZ, UPT ;  /* 0x000000ff3300728c */ /* 0x000fe4000bf05270 */
[----:B------:R-:W-:Y:S01]  /*cd60*/  USEL UR42, URZ, 0x8, !UP4 ;  /* 0x00000008ff2a7887 */ /* 0x000fe2000e000000 */
[----:B------:R-:W-:Y:S01]  /*cd70*/  UMOV UR41, 0x400 ;  /* 0x0000040000297882 */ /* 0x000fe20000000000 */
[----:B------:R-:W-:Y:S02]  /*cd80*/  USEL UR44, UR7, UR4, UP0 ;  /* 0x00000004072c7287 */ /* 0x000fe40008000000 */
[----:B------:R-:W-:Y:S02]  /*cd90*/  ULEA UR41, UR39, UR41, 0x18 ;  /* 0x0000002927297291 */ /* 0x000fe4000f8ec0ff */
[----:B------:R-:W-:Y:S02]  /*cda0*/  ULOP3.LUT UR8, UR42, 0x8, URZ, 0x3c, !UPT ;  /* 0x000000082a087892 */ /* 0x000fe4000f8e3cff */
[----:B------:R-:W-:-:S02]  /*cdb0*/  UIADD3 UR42, UPT, UPT, UR42, 0x1c0d0, UR41 ;  /* 0x0001c0d02a2a7890 */ /* 0x000fc4000fffe029 */
[----:B------:R-:W-:Y:S02]  /*cdc0*/  USEL UR43, UR6, UR5, UP0 ;  /* 0x00000005062b7287 */ /* 0x000fe40008000000 */
[----:B------:R-:W-:Y:S02]  /*cdd0*/  USEL UR50, URZ, 0x1, UP4 ;  /* 0x00000001ff327887 */ /* 0x000fe4000a000000 */
[----:B------:R-:W-:Y:S02]  /*cde0*/  ULOP3.LUT UR44, UR44, 0x1, URZ, 0xc0, !UPT ;  /* 0x000000012c2c7892 */ /* 0x000fe4000f8ec0ff */
[----:B------:R-:W-:Y:S01]  /*cdf0*/  UIADD3 UR41, UPT, UPT, UR8, 0x1c0d0, UR41 ;  /* 0x0001c0d008297890 */ /* 0x000fe2000fffe029 */
[----:B------:R-:W-:Y:S01]  /*ce00*/  UMOV UR49, URZ ;  /* 0x000000ff00317c82 */ /* 0x000fe20008000000 */
[----:B------:R-:W-:Y:S01]  /*ce10*/  UMOV UR48, 0x1 ;  /* 0x0000000100307882 */ /* 0x000fe20000000000 */
[----:B------:R-:W-:Y:S01]  /*ce20*/  UMOV UR47, 0x1 ;  /* 0x00000001002f7882 */ /* 0x000fe20000000000 */
[----:B------:R-:W-:-:S08]  /*ce30*/  UMOV UR46, URZ ;  /* 0x000000ff002e7c82 */ /* 0x000fd00008000000 */
.L_x_264:
[----:B-1----:R-:W1:Y:S01]  /*ce40*/  LDCU.64 UR6, c[0x0][0x908] ;  /* 0x00012100ff0677ac */ /* 0x002e620008000a00 */
[----:B--2---:R-:W2:Y:S01]  /*ce50*/  LDCU UR8, c[0x0][0x904] ;  /* 0x00012080ff0877ac */ /* 0x004ea20008000800 */
[----:B------:R-:W3:Y:S01]  /*ce60*/  LDCU.64 UR4, c[0x0][0x380] ;  /* 0x00007000ff0477ac */ /* 0x000ee20008000a00 */
[----:B-1----:R-:W-:Y:S02]  /*ce70*/  UIMAD.WIDE.U32 UR10, UR36, UR6, URZ ;  /* 0x00000006240a72a5 */ /* 0x002fe4000f8e00ff */
[----:B--2---:R-:W-:Y:S02]  /*ce80*/  UISETP.NE.AND UP0, UPT, UR8, 0x1, UPT ;  /* 0x000000010800788c */ /* 0x004fe4000bf05270 */
[----:B------:R-:W-:-:S04]  /*ce90*/  USHF.R.U32.HI UR6, URZ, UR7, UR11 ;  /* 0x00000007ff067299 */ /* 0x000fc8000801160b */
[----:B------:R-:W-:Y:S02]  /*cea0*/  USEL UR6, UR36, UR6, !UP0 ;  /* 0x0000000624067287 */ /* 0x000fe4000c000000 */
[----:B---3--:R-:W-:Y:S02]  /*ceb0*/  UISETP.NE.AND UP0, UPT, UR5, URZ, UPT ;  /* 0x000000ff0500728c */ /* 0x008fe4000bf05270 */
[----:B------:R-:W-:-:S04]  /*cec0*/  UIADD3 UR6, UPT, UPT, -UR6, URZ, URZ ;  /* 0x000000ff06067290 */ /* 0x000fc8000fffe1ff */
[----:B------:R-:W-:-:S04]  /*ced0*/  UIMAD UR6, UR8, UR6, UR36 ;  /* 0x00000006080672a4 */ /* 0x000fc8000f8e0224 */
[----:B------:R-:W-:-:S04]  /*cee0*/  USHF.L.U32 UR6, UR6, 0x8, URZ ;  /* 0x0000000806067899 */ /* 0x000fc800080006ff */
[----:B------:R-:W-:-:S09]  /*cef0*/  UISETP.GE.OR UP0, UPT, UR6, UR4, !UP0 ;  /* 0x000000040600728c */ /* 0x000fd2000c706670 */
[----:B------:R-:W-:Y:S05]  /*cf00*/  BRA.U UP0, `(.L_x_235) ;  /* 0x0000004900807547 */ /* 0x000fea000b800000 */
[----:B------:R-:W-:-:S09]  /*cf10*/  UISETP.NE.AND UP0, UPT, UR44, URZ, UPT ;  /* 0x000000ff2c00728c */ /* 0x000fd2000bf05270 */
[----:B------:R-:W-:Y:S05]  /*cf20*/  BRA.U UP0, `(.L_x_236) ;  /* 0x0000000100047547 */ /* 0x000fea000b800000 */
[----:B------:R-:W-:Y:S05]  /*cf30*/  BPT.TRAP 0x1 ;  /* 0x000000040000795c */ /* 0x000fea0000300000 */
.L_x_236:
[----:B------:R-:W1:Y:S01]  /*cf40*/  S2UR UR4, SR_CgaCtaId ;  /* 0x00000000000479c3 */ /* 0x000e620000008800 */
[----:B------:R-:W-:Y:S01]  /*cf50*/  UISETP.NE.AND UP0, UPT, UR51, URZ, UPT ;  /* 0x000000ff3300728c */ /* 0x000fe2000bf05270 */
[----:B------:R-:W-:Y:S02]  /*cf60*/  UMOV UR6, 0x400 ;  /* 0x0000040000067882 */ /* 0x000fe40000000000 */
[----:B-1----:R-:W-:Y:S02]  /*cf70*/  ULEA UR4, UR4, UR6, 0x18 ;  /* 0x0000000604047291 */ /* 0x002fe4000f8ec0ff */
[----:B------:R-:W-:Y:S02]  /*cf80*/  USEL UR6, UR47, UR48, UP0 ;  /* 0x000000302f067287 */ /* 0x000fe40008000000 */
[----:B------:R-:W-:-:S04]  /*cf90*/  UIADD3 UR7, UPT, UPT, UR4, 0x1c088, URZ ;  /* 0x0001c08804077890 */ /* 0x000fc8000fffe0ff */
[----:B------:R-:W-:Y:S01]  /*cfa0*/  @UP0 UIADD3 UR7, UPT, UPT, UR4, 0x1c078, URZ ;  /* 0x0001c07804070890 */ /* 0x000fe2000fffe0ff */
[----:B------:R-:W-:-:S04]  /*cfb0*/  MOV R0, UR6 ;  /* 0x0000000600007c02 */ /* 0x000fc80008000f00 */
[----:B------:R-:W-:-:S04]  /*cfc0*/  SHF.L.U32 R0, R0, 0x1f, RZ ;  /* 0x0000001f00007819 */ /* 0x000fc800000006ff */
[----:B------:R-:W1:Y:S02]  /*cfd0*/  SYNCS.PHASECHK.TRANS64.TRYWAIT P0, [UR7], R0 ;  /* 0x00000000ff0075a7 */ /* 0x000e640008001107 */
[----:B-1----:R-:W-:Y:S05]  /*cfe0*/  @!P0 BRA `(.L_x_237) ;  /* 0x0000008800548947 */ /* 0x002fea0003800000 */
.L_x_421:
[----:B------:R-:W-:-:S09]  /*cff0*/  UISETP.GE.AND UP0, UPT, UR5, 0x1, UPT ;  /* 0x000000010500788c */ /* 0x000fd2000bf06270 */
[----:B------:R-:W-:Y:S05]  /*d000*/  BRA.U !UP0, `(.L_x_238) ;  /* 0x0000004508b07547 */ /* 0x000fea000b800000 */
[----:B------:R-:W-:Y:S01]  /*d010*/  UIADD3 UR5, UPT, UPT, UR5, 0x7f, URZ ;  /* 0x0000007f05057890 */ /* 0x000fe2000fffe0ff */
[----:B------:R-:W-:Y:S01]  /*d020*/  HFMA2 R178, -RZ, RZ, 0, 0 ;  /* 0x00000000ffb27431 */ /* 0x000fe200000001ff */
[----:B------:R-:W-:Y:S01]  /*d030*/  MOV R156, 0xff800000 ;  /* 0xff800000009c7802 */ /* 0x000fe20000000f00 */
[----:B------:R-:W2:Y:S01]  /*d040*/  LDCU UR37, c[0x0][0x704] ;  /* 0x0000e080ff2577ac */ /* 0x000ea20008000800 */
[----:B------:R-:W-:-:S04]  /*d050*/  USHF.R.S32.HI UR4, URZ, 0x1f, UR5 ;  /* 0x0000001fff047899 */ /* 0x000fc80008011405 */
[----:B------:R-:W-:-:S04]  /*d060*/  ULEA.HI UR4, UR4, UR5, URZ, 0x7 ;  /* 0x0000000504047291 */ /* 0x000fc8000f8f38ff */
[----:B------:R-:W-:-:S12]  /*d070*/  ULEA.HI.SX32 UR45, UR4, 0xffffffff, 0x19 ;  /* 0xffffffff042d7891 */ /* 0x000fd8000f8fcaff */
.L_x_259:
[----:B-1----:R-:W1:Y:S01]  /*d080*/  S2R R3, SR_TID.X ;  /* 0x0000000000037919 */ /* 0x002e620000002100 */
[----:B------:R-:W-:Y:S01]  /*d090*/  UISETP.NE.AND UP0, UPT, UR51, URZ, UPT ;  /* 0x000000ff3300728c */ /* 0x000fe2000bf05270 */
[----:B------:R-:W-:-:S03]  /*d0a0*/  UMOV UR4, 0x20 ;  /* 0x0000002000047882 */ /* 0x000fc60000000000 */
[----:B------:R-:W-:Y:S01]  /*d0b0*/  USEL UR4, UR4, 0xa0, UP0 ;  /* 0x000000a004047887 */ /* 0x000fe20008000000 */
[----:B-1----:R-:W-:-:S05]  /*d0c0*/  IMAD.U32 R2, R3, 0x10000, RZ ;  /* 0x0001000003027824 */ /* 0x002fca00078e00ff */
[----:B------:R-:W-:-:S05]  /*d0d0*/  LOP3.LUT R2, R2, 0x600000, RZ, 0xc0, !PT ;  /* 0x0060000002027812 */ /* 0x000fca00078ec0ff */
[----:B------:R-:W-:Y:S01]  /*d0e0*/  VIADD R0, R2, UR4 ;  /* 0x0000000402007c36 */ /* 0x000fe20008000000 */
[----:B------:R-:W-:Y:S02]  /*d0f0*/  USEL UR4, UR46, UR49, UP0 ;  /* 0x000000312e047287 */ /* 0x000fe40008000000 */
[----:B------:R-:W-:-:S03]  /*d100*/  UISETP.GT.U32.AND UP0, UPT, UR43, 0x1, UPT ;  /* 0x000000012b00788c */ /* 0x000fc6000bf04070 */
[----:B------:R-:W1:Y:S02]  /*d110*/  SHFL.IDX PT, R0, R0, RZ, 0x1f ;  /* 0x00001fff00007589 */ /* 0x000e6400000e0000 */
[----:B-1----:R-:W-:-:S04]  /*d120*/  R2UR UR40, R0 ;  /* 0x00000000002872ca */ /* 0x002fc800000e0000 */
[----:B--2---:R-:W-:Y:S11]  /*d130*/  BRA.U UP0, `(.L_x_239) ;  /* 0x0000000100047547 */ /* 0x004ff6000b800000 */
[----:B--2---:R-:W-:Y:S05]  /*d140*/  BPT.TRAP 0x1 ;  /* 0x000000040000795c */ /* 0x004fea0000300000 */
.L_x_239:
[----:B------:R-:W1:Y:S01]  /*d150*/  S2UR UR38, SR_CgaCtaId ;  /* 0x00000000002679c3 */ /* 0x000e620000008800 */
[----:B------:R-:W-:Y:S01]  /*d160*/  UISETP.NE.AND UP0, UPT, UR51, URZ, UPT ;  /* 0x000000ff3300728c */ /* 0x000fe2000bf05270 */
[----:B------:R-:W-:Y:S01]  /*d170*/  IMAD.U32 R0, RZ, RZ, UR4 ;  /* 0x00000004ff007e24 */ /* 0x000fe2000f8e00ff */
[----:B------:R-:W-:Y:S01]  /*d180*/  UMOV UR5, 0x400 ;  /* 0x0000040000057882 */ /* 0x000fe20000000000 */
[----:B------:R-:W-:Y:S01]  /*d190*/  SHF.R.U32.HI R56, RZ, 0x5, R3 ;  /* 0x00000005ff387819 */ /* 0x000fe20000011603 */
[----:B------:R-:W-:Y:S01]  /*d1a0*/  USEL UR4, URZ, 0x80, UP0 ;  /* 0x00000080ff047887 */ /* 0x000fe20008000000 */
[----:B------:R-:W-:Y:S02]  /*d1b0*/  SHF.R.U32.HI R17, RZ, 0x15, R2 ;  /* 0x00000015ff117819 */ /* 0x000fe40000011602 */
[----:B------:R-:W-:Y:S02]  /*d1c0*/  SHF.L.U32 R0, R0, 0x1f, RZ ;  /* 0x0000001f00007819 */ /* 0x000fe400000006ff */
[----:B------:R-:W-:-:S02]  /*d1d0*/  LOP3.LUT R18, R56, 0x3, RZ, 0xc0, !PT ;  /* 0x0000000338127812 */ /* 0x000fc400078ec0ff */
[----:B------:R-:W-:Y:S02]  /*d1e0*/  LOP3.LUT R16, R2, UR4, RZ, 0xfc, !PT ;  /* 0x0000000402107c12 */ /* 0x000fe4000f8efcff */
[----:B------:R-:W-:Y:S01]  /*d1f0*/  ISETP.NE.AND P0, PT, R18, R17, PT ;  /* 0x000000111200720c */ /* 0x000fe20003f05270 */
[----:B-1----:R-:W-:-:S04]  /*d200*/  ULEA UR38, UR38, UR5, 0x18 ;  /* 0x0000000526267291 */ /* 0x002fc8000f8ec0ff */
[----:B------:R-:W-:Y:S02]  /*d210*/  UIADD3 UR5, UPT, UPT, UR38, 0x1c060, URZ ;  /* 0x0001c06026057890 */ /* 0x000fe4000fffe0ff */
[----:B------:R-:W-:-:S09]  /*d220*/  @UP0 UIADD3 UR5, UPT, UPT, UR38, 0x1c050, URZ ;  /* 0x0001c05026050890 */ /* 0x000fd2000fffe0ff */
[----:B------:R-:W1:Y:S02]  /*d230*/  SYNCS.PHASECHK.TRANS64.TRYWAIT P1, [UR5], R0 ;  /* 0x00000000ff0075a7 */ /* 0x000e640008021105 */
[----:B-1----:R-:W-:Y:S05]  /*d240*/  @!P1 BRA `(.L_x_240) ;  /* 0x0000008400d49947 */ /* 0x002fea0003800000 */
.L_x_423:
[----:B------:R-:W-:Y:S05]  /*d250*/  @!P0 BRA `(.L_x_241) ;  /* 0x0000000000408947 */ /* 0x000fea0003800000 */
[----:B-1----:R-:W-:Y:S01]  /*d260*/  MOV R0, 0x8 ;  /* 0x0000000800007802 */ /* 0x002fe20000000f00 */
[----:B------:R-:W1:Y:S01]  /*d270*/  LDCU.64 UR6, c[0x4][0xb0] ;  /* 0x01001600ff0677ac */ /* 0x000e620008000a00 */
[----:B------:R-:W-:Y:S02]  /*d280*/  HFMA2 R12, -RZ, RZ, 0, 5.9604644775390625e-08 ;  /* 0x00000001ff0c7431 */ /* 0x000fe400000001ff */
[----:B------:R-:W-:Y:S01]  /*d290*/  IMAD.MOV.U32 R8, RZ, RZ, 0x192 ;  /* 0x00000192ff087424 */ /* 0x000fe200078e00ff */
[----:B------:R3:W4:Y:S01]  /*d2a0*/  LDC.64 R2, c[0x4][R0] ;  /* 0x0100000000027b82 */ /* 0x0007220000000a00 */
[----:B------:R-:W5:Y:S01]  /*d2b0*/  LDCU.64 UR4, c[0x4][0xb8] ;  /* 0x01001700ff0477ac */ /* 0x000f620008000a00 */
[----:B------:R-:W-:Y:S01]  /*d2c0*/  IMAD.MOV.U32 R13, RZ, RZ, RZ ;  /* 0x000000ffff0d7224 */ /* 0x000fe200078e00ff */
[----:B------:R-:W2:Y:S01]  /*d2d0*/  LDCU.64 UR8, c[0x4][0x10] ;  /* 0x01000200ff0877ac */ /* 0x000ea20008000a00 */
[----:B-1----:R-:W-:Y:S01]  /*d2e0*/  IMAD.U32 R4, RZ, RZ, UR6 ;  /* 0x00000006ff047e24 */ /* 0x002fe2000f8e00ff */
[----:B------:R-:W-:Y:S01]  /*d2f0*/  MOV R5, UR7 ;  /* 0x0000000700057c02 */ /* 0x000fe20008000f00 */
[----:B-----5:R-:W-:Y:S01]  /*d300*/  IMAD.U32 R6, RZ, RZ, UR4 ;  /* 0x00000004ff067e24 */ /* 0x020fe2000f8e00ff */
[----:B------:R-:W-:Y:S01]  /*d310*/  MOV R7, UR5 ;  /* 0x0000000500077c02 */ /* 0x000fe20008000f00 */
[----:B--2---:R-:W-:Y:S01]  /*d320*/  IMAD.U32 R10, RZ, RZ, UR8 ;  /* 0x00000008ff0a7e24 */ /* 0x004fe2000f8e00ff */
[----:B------:R-:W-:-:S02]  /*d330*/  MOV R11, UR9 ;  /* 0x00000009000b7c02 */ /* 0x000fc40008000f00 */
[----:B------:R-:W-:-:S07]  /*d340*/  LEPC R20, `(.L_x_241) ;  /* 0x000000001014794e */ /* 0x000fce0000000000 */
[----:B---34-:R-:W-:Y:S05]  /*d350*/  CALL.ABS.NOINC R2 ;  /* 0x0000000002007343 */ /* 0x018fea0003c00000 */
.L_x_241:
[C---:B-1----:R-:W-:Y:S01]  /*d360*/  VIADD R0, R16.reuse, 0x20 ;  /* 0x0000002010007836 */ /* 0x042fe20000000000 */
[----:B------:R-:W-:Y:S05]  /*d370*/  WARPSYNC.ALL ;  /* 0x0000000000007948 */ /* 0x000fea0003800000 */
[----:B------:R-:W-:Y:S02]  /*d380*/  SHF.R.U32.HI R0, RZ, 0x15, R0 ;  /* 0x00000015ff007819 */ /* 0x000fe40000011600 */
[----:B------:R-:W-:Y:S02]  /*d390*/  R2UR UR4, R16 ;  /* 0x00000000100472ca */ /* 0x000fe400000e0000 */
[----:B------:R-:W-:-:S11]  /*d3a0*/  ISETP.NE.AND P0, PT, R18, R0, PT ;  /* 0x000000001200720c */ /* 0x000fd60003f05270 */
[----:B------:R-:W1:Y:S02]  /*d3b0*/  LDTM.x32 R124, tmem[UR4] ;  /* 0x00000004007c79ee */ /* 0x000e6400082c0000 */
[----:B-1----:R-:W-:Y:S05]  /*d3c0*/  @!P0 BRA `(.L_x_242) ;  /* 0x0000000000408947 */ /* 0x002fea0003800000 */
[----:B------:R-:W-:Y:S01]  /*d3d0*/  MOV R2, 0x8 ;  /* 0x0000000800027802 */ /* 0x000fe20000000f00 */
[----:B------:R-:W1:Y:S01]  /*d3e0*/  LDCU.64 UR8, c[0x4][0xb0] ;  /* 0x01001600ff0877ac */ /* 0x000e620008000a00 */
[----:B------:R-:W-:Y:S02]  /*d3f0*/  HFMA2 R12, -RZ, RZ, 0, 5.9604644775390625e-08 ;  /* 0x00000001ff0c7431 */ /* 0x000fe400000001ff */
[----:B------:R-:W-:Y:S01]  /*d400*/  IMAD.MOV.U32 R8, RZ, RZ, 0x192 ;  /* 0x00000192ff087424 */ /* 0x000fe200078e00ff */
[----:B------:R-:W3:Y:S01]  /*d410*/  LDCU.64 UR6, c[0x4][0xb8] ;  /* 0x01001700ff0677ac */ /* 0x000ee20008000a00 */
[----:B------:R-:W4:Y:S01]  /*d420*/  LDC.64 R2, c[0x4][R2] ;  /* 0x0100000002027b82 */ /* 0x000f220000000a00 */
[----:B------:R-:W-:Y:S01]  /*d430*/  IMAD.MOV.U32 R13, RZ, RZ, RZ ;  /* 0x000000ffff0d7224 */ /* 0x000fe200078e00ff */
[----:B------:R-:W5:Y:S01]  /*d440*/  LDCU.64 UR4, c[0x4][0x10] ;  /* 0x01000200ff0477ac */ /* 0x000f620008000a00 */
[----:B-1----:R-:W-:Y:S01]  /*d450*/  IMAD.U32 R4, RZ, RZ, UR8 ;  /* 0x00000008ff047e24 */ /* 0x002fe2000f8e00ff */
[----:B------:R-:W-:Y:S01]  /*d460*/  MOV R5, UR9 ;  /* 0x0000000900057c02 */ /* 0x000fe20008000f00 */
[----:B---3--:R-:W-:Y:S01]  /*d470*/  IMAD.U32 R6, RZ, RZ, UR6 ;  /* 0x00000006ff067e24 */ /* 0x008fe2000f8e00ff */
[----:B------:R-:W-:Y:S01]  /*d480*/  MOV R7, UR7 ;  /* 0x0000000700077c02 */ /* 0x000fe20008000f00 */
[----:B-----5:R-:W-:Y:S01]  /*d490*/  IMAD.U32 R10, RZ, RZ, UR4 ;  /* 0x00000004ff0a7e24 */ /* 0x020fe2000f8e00ff */
[----:B------:R-:W-:-:S02]  /*d4a0*/  MOV R11, UR5 ;  /* 0x00000005000b7c02 */ /* 0x000fc40008000f00 */
[----:B------:R-:W-:-:S07]  /*d4b0*/  LEPC R20, `(.L_x_242) ;  /* 0x000000001014794e */ /* 0x000fce0000000000 */
[----:B--2-4-:R-:W-:Y:S05]  /*d4c0*/  CALL.ABS.NOINC R2 ;  /* 0x0000000002007343 */ /* 0x014fea0003c00000 */
.L_x_242:
[C---:B------:R-:W-:Y:S01]  /*d4d0*/  VIADD R0, R16.reuse, 0x40 ;  /* 0x0000004010007836 */ /* 0x040fe20000000000 */
[----:B------:R-:W-:Y:S05]  /*d4e0*/  WARPSYNC.ALL ;  /* 0x0000000000007948 */ /* 0x000fea0003800000 */
[----:B------:R-:W-:Y:S02]  /*d4f0*/  SHF.R.U32.HI R0, RZ, 0x15, R0 ;  /* 0x00000015ff007819 */ /* 0x000fe40000011600 */
[----:B------:R-:W-:Y:S02]  /*d500*/  R2UR UR4, R16 ;  /* 0x00000000100472ca */ /* 0x000fe400000e0000 */
[----:B------:R-:W-:-:S11]  /*d510*/  ISETP.NE.AND P0, PT, R18, R0, PT ;  /* 0x000000001200720c */ /* 0x000fd60003f05270 */
[----:B------:R-:W1:Y:S02]  /*d520*/  LDTM.x32 R92, tmem[UR4+0x20] ;  /* 0x00002004005c79ee */ /* 0x000e6400082c0000 */
        /* <DEDUP_REMOVED lines=17> */
.L_x_243:
        /* <DEDUP_REMOVED lines=23> */
.L_x_244:
[C---:B------:R-:W-:Y:S01]  /*d7b0*/  FMNMX3 R2, R156.reuse, R124, R128, !PT ;  /* 0x0000007c9c027276 */ /* 0x040fe20007800080 */
[----:B------:R-:W-:Y:S05]  /*d7c0*/  WARPSYNC.ALL ;  /* 0x0000000000007948 */ /* 0x000fea0003800000 */
[C---:B------:R-:W-:Y:S02]  /*d7d0*/  FMNMX3 R0, R156.reuse, R125, R129, !PT ;  /* 0x0000007d9c007276 */ /* 0x040fe40007800081 */
[C---:B------:R-:W-:Y:S02]  /*d7e0*/  FMNMX3 R4, R156.reuse, R126, R130, !PT ;  /* 0x0000007e9c047276 */ /* 0x040fe40007800082 */
[----:B------:R-:W-:-:S02]  /*d7f0*/  FMNMX3 R6, R156, R127, R131, !PT ;  /* 0x0000007f9c067276 */ /* 0x000fc40007800083 */
[----:B------:R-:W-:Y:S02]  /*d800*/  FMNMX3 R5, R2, R132, R136, !PT ;  /* 0x0000008402057276 */ /* 0x000fe40007800088 */
[----:B------:R-:W-:Y:S02]  /*d810*/  FMNMX3 R3, R0, R133, R137, !PT ;  /* 0x0000008500037276 */ /* 0x000fe40007800089 */
[----:B------:R-:W-:Y:S02]  /*d820*/  FMNMX3 R2, R4, R134, R138, !PT ;  /* 0x0000008604027276 */ /* 0x000fe4000780008a */
[----:B------:R-:W-:Y:S02]  /*d830*/  FMNMX3 R0, R6, R135, R139, !PT ;  /* 0x0000008706007276 */ /* 0x000fe4000780008b */
[----:B------:R-:W-:Y:S02]  /*d840*/  FMNMX3 R3, R3, R141, R145, !PT ;  /* 0x0000008d03037276 */ /* 0x000fe40007800091 */
[----:B------:R-:W-:-:S02]  /*d850*/  FMNMX3 R5, R5, R140, R144, !PT ;  /* 0x0000008c05057276 */ /* 0x000fc40007800090 */
[----:B------:R-:W-:Y:S02]  /*d860*/  FMNMX3 R2, R2, R142, R146, !PT ;  /* 0x0000008e02027276 */ /* 0x000fe40007800092 */
[----:B------:R-:W-:Y:S02]  /*d870*/  R2UR UR4, R16 ;  /* 0x00000000100472ca */ /* 0x000fe400000e0000 */
[----:B------:R-:W-:Y:S02]  /*d880*/  FMNMX3 R0, R0, R143, R147, !PT ;  /* 0x0000008f00007276 */ /* 0x000fe40007800093 */
[----:B------:R-:W-:Y:S02]  /*d890*/  FMNMX3 R4, R3, R149, R153, !PT ;  /* 0x0000009503047276 */ /* 0x000fe40007800099 */
[----:B------:R-:W-:Y:S02]  /*d8a0*/  FMNMX3 R5, R5, R148, R152, !PT ;  /* 0x0000009405057276 */ /* 0x000fe40007800098 */
[----:B------:R-:W-:-:S02]  /*d8b0*/  FMNMX3 R3, R2, R150, R154, !PT ;  /* 0x0000009602037276 */ /* 0x000fc4000780009a */
[----:B------:R-:W-:Y:S02]  /*d8c0*/  FMNMX3 R0, R0, R151, R155, !PT ;  /* 0x0000009700007276 */ /* 0x000fe4000780009b */
[----:B------:R-:W-:Y:S01]  /*d8d0*/  FMNMX3 R5, R5, R92, R96, !PT ;  /* 0x0000005c05057276 */ /* 0x000fe20007800060 */
[----:B------:R-:W1:Y:S01]  /*d8e0*/  LDTM.x32 R60, tmem[UR4+0x60] ;  /* 0x00006004003c79ee */ /* 0x000e6200082c0000 */
[----:B------:R-:W-:Y:S02]  /*d8f0*/  FMNMX3 R4, R4, R93, R97, !PT ;  /* 0x0000005d04047276 */ /* 0x000fe40007800061 */
[----:B------:R-:W-:Y:S02]  /*d900*/  FMNMX3 R3, R3, R94, R98, !PT ;  /* 0x0000005e03037276 */ /* 0x000fe40007800062 */
[----:B------:R-:W-:Y:S02]  /*d910*/  FMNMX3 R0, R0, R95, R99, !PT ;  /* 0x0000005f00007276 */ /* 0x000fe40007800063 */
        /* <DEDUP_REMOVED lines=28> */
[----:B-1----:R-:W-:Y:S02]  /*dae0*/  FMNMX3 R5, R5, R60, R64, !PT ;  /* 0x0000003c05057276 */ /* 0x002fe40007800040 */
        /* <DEDUP_REMOVED lines=14> */
[----:B------:R-:W-:Y:S02]  /*dbd0*/  ISETP.NE.AND P0, PT, R18, R17, PT ;  /* 0x000000111200720c */ /* 0x000fe40003f05270 */
[----:B------:R-:W-:Y:S02]  /*dbe0*/  FMNMX3 R2, R0, R87, R91, !PT ;  /* 0x0000005700027276 */ /* 0x000fe4000780005b */
[----:B------:R-:W-:-:S04]  /*dbf0*/  FMNMX3 R0, R5, R4, R3, !PT ;  /* 0x0000000405007276 */ /* 0x000fc80007800003 */
[----:B------:R-:W-:-:S04]  /*dc00*/  FMNMX R179, R2, R0, !PT ;  /* 0x0000000002b37209 */ /* 0x000fc80007800000 */
[----:B------:R-:W-:-:S04]  /*dc10*/  FSETP.NEU.AND P1, PT, R179, -INF , PT ;  /* 0xff800000b300780b */ /* 0x000fc80003f2d000 */
[----:B------:R-:W-:Y:S01]  /*dc20*/  FSEL R157, R179, RZ, P1 ;  /* 0x000000ffb39d7208 */ /* 0x000fe20000800000 */
[----:B------:R-:W-:Y:S08]  /*dc30*/  @!P0 BRA `(.L_x_245) ;  /* 0x0000000000408947 */ /* 0x000ff00003800000 */
        /* <DEDUP_REMOVED lines=16> */
.L_x_245:
[----:B------:R-:W-:Y:S05]  /*dd40*/  WARPSYNC.ALL ;  /* 0x0000000000007948 */ /* 0x000fea0003800000 */
[----:B------:R-:W-:Y:S02]  /*dd50*/  R2UR UR4, R16 ;  /* 0x00000000100472ca */ /* 0x000fe400000e0000 */
[----:B------:R-:W-:-:S11]  /*dd60*/  ISETP.NE.AND P0, PT, RZ, UR44, PT ;  /* 0x0000002cff007c0c */ /* 0x000fd6000bf05270 */
[----:B------:R1:W-:Y:S02]  /*dd70*/  STTM.x2 tmem[UR4], R156 ;  /* 0x0000009c000079ed */ /* 0x0003e400080c0004 */
[----:B------:R-:W-:Y:S05]  /*dd80*/  @P0 BRA `(.L_x_246) ;  /* 0x0000000000040947 */ /* 0x000fea0003800000 */
[----:B--2---:R-:W-:Y:S05]  /*dd90*/  BPT.TRAP 0x1 ;  /* 0x000000040000795c */ /* 0x004fea0000300000 */
.L_x_246:
[----:B------:R-:W-:Y:S01]  /*dda0*/  UISETP.NE.AND UP0, UPT, UR51, URZ, UPT ;  /* 0x000000ff3300728c */ /* 0x000fe2000bf05270 */
[----:B------:R-:W-:Y:S01]  /*ddb0*/  MOV R0, UR50 ;  /* 0x0000003200007c02 */ /* 0x000fe20008000f00 */
[----:B------:R-:W-:Y:S01]  /*ddc0*/  UIADD3 UR4, UPT, UPT, UR38, 0x1c080, URZ ;  /* 0x0001c08026047890 */ /* 0x000fe2000fffe0ff */
[C---:B------:R-:W-:Y:S02]  /*ddd0*/  FSETP.NEU.AND P0, PT, R179.reuse, -INF , PT ;  /* 0xff800000b300780b */ /* 0x040fe40003f0d000 */
[----:B------:R-:W-:Y:S02]  /*dde0*/  SHF.L.U32 R2, R0, 0x1f, RZ ;  /* 0x0000001f00027819 */ /* 0x000fe400000006ff */
[----:B------:R-:W-:-:S04]  /*ddf0*/  FSEL R0, R179, RZ, P0 ;  /* 0x000000ffb3007208 */ /* 0x000fc80000000000 */
[----:B------:R-:W-:Y:S01]  /*de00*/  @UP0 UIADD3 UR4, UPT, UPT, UR38, 0x1c070, URZ ;  /* 0x0001c07026040890 */ /* 0x000fe2000fffe0ff */
[----:B--2---:R-:W-:Y:S01]  /*de10*/  FMUL R0, R0, -UR37 ;  /* 0x8000002500007c20 */ /* 0x004fe20008400000 */
[----:B------:R-:W-:-:S03]  /*de20*/  USEL UR38, UR47, UR48, UP0 ;  /* 0x000000302f267287 */ /* 0x000fc60008000000 */
[--C-:B------:R-:W-:Y:S01]  /*de30*/  FFMA2 R124, R124.F32x2.HI_LO, UR37.F32, R0.reuse.F32 ;  /* 0x000000257c7c7c49 */ /* 0x100fe20009200000 */
[----:B------:R-:W-:Y:S01]  /*de40*/  ULOP3.LUT UR38, UR38, 0x1, URZ, 0x3c, !UPT ;  /* 0x0000000126267892 */ /* 0x000fe2000f8e3cff */
[--C-:B------:R-:W-:Y:S02]  /*de50*/  FFMA2 R126, R126.F32x2.HI_LO, UR37.F32, R0.reuse.F32 ;  /* 0x000000257e7e7c49 */ /* 0x100fe40009200000 */
[----:B------:R-:W-:Y:S01]  /*de60*/  SYNCS.ARRIVE.TRANS64.A1T0 RZ, [UR4], RZ ;  /* 0x000000ffffff79a7 */ /* 0x000fe20008100004 */
[----:B------:R-:W-:Y:S01]  /*de70*/  FSETP.GEU.AND P4, PT, R124, -126, PT ;  /* 0xc2fc00007c00780b */ /* 0x000fe20003f8e000 */
[--C-:B------:R-:W-:Y:S01]  /*de80*/  FFMA2 R128, R128.F32x2.HI_LO, UR37.F32, R0.reuse.F32 ;  /* 0x0000002580807c49 */ /* 0x100fe20009200000 */
[----:B------:R-:W-:Y:S01]  /*de90*/  FSETP.GEU.AND P2, PT, R126, -126, PT ;  /* 0xc2fc00007e00780b */ /* 0x000fe20003f4e000 */
[----:B------:R-:W-:Y:S01]  /*dea0*/  FFMA2 R130, R130.F32x2.HI_LO, UR37.F32, R0.F32 ;  /* 0x0000002582827c49 */ /* 0x000fe20009200000 */
[----:B------:R-:W-:Y:S02]  /*deb0*/  FSETP.GEU.AND P3, PT, R125, -126, PT ;  /* 0xc2fc00007d00780b */ /* 0x000fe40003f6e000 */
[----:B------:R-:W-:Y:S01]  /*dec0*/  FSETP.GEU.AND P1, PT, R127, -126, PT ;  /* 0xc2fc00007f00780b */ /* 0x000fe20003f2e000 */
[----:B------:R-:W2:Y:S01]  /*ded0*/  SYNCS.PHASECHK.TRANS64.TRYWAIT P5, [UR42], R2 ;  /* 0x00000002ff0075a7 */ /* 0x000ea200080a112a */
[----:B------:R-:W-:-:S02]  /*dee0*/  FSETP.GEU.AND P0, PT, R128, -126, PT ;  /* 0xc2fc00008000780b */ /* 0x000fc40003f0e000 */
[----:B------:R-:W-:-:S03]  /*def0*/  FSETP.GEU.AND P6, PT, R129, -126, PT ;  /* 0xc2fc00008100780b */ /* 0x000fc60003fce000 */
[----:B------:R-:W-:Y:S02]  /*df00*/  @!P4 FMUL R124, R124, 0.5 ;  /* 0x3f0000007c7cc820 */ /* 0x000fe40000400000 */
[----:B------:R-:W-:Y:S02]  /*df10*/  @!P2 FMUL R126, R126, 0.5 ;  /* 0x3f0000007e7ea820 */ /* 0x000fe40000400000 */
[----:B------:R-:W3:Y:S01]  /*df20*/  MUFU.EX2 R3, R124 ;  /* 0x0000007c00037308 */ /* 0x000ee20000000800 */
[----:B------:R-:W-:Y:S01]  /*df30*/  @!P3 FMUL R125, R125, 0.5 ;  /* 0x3f0000007d7db820 */ /* 0x000fe20000400000 */
[----:B------:R-:W-:-:S06]  /*df40*/  @!P1 FMUL R127, R127, 0.5 ;  /* 0x3f0000007f7f9820 */ /* 0x000fcc0000400000 */
[----:B------:R-:W4:Y:S01]  /*df50*/  MUFU.EX2 R4, R125 ;  /* 0x0000007d00047308 */ /* 0x000f220000000800 */
[----:B---3--:R3:W-:Y:S04]  /*df60*/  STL [R1+0x68], R3 ;  /* 0x0000680301007387 */ /* 0x0087e80000100800 */
[----:B----4-:R-:W-:Y:S03]  /*df70*/  STL [R1+0x6c], R4 ;  /* 0x00006c0401007387 */ /* 0x010fe60000100800 */
[----:B---3--:R-:W3:Y:S02]  /*df80*/  MUFU.EX2 R3, R126 ;  /* 0x0000007e00037308 */ /* 0x008ee40000000800 */
[----:B---3--:R3:W-:Y:S06]  /*df90*/  STL [R1+0x40], R3 ;  /* 0x0000400301007387 */ /* 0x0087ec0000100800 */
[----:B---3--:R-:W3:Y:S02]  /*dfa0*/  MUFU.EX2 R3, R127 ;  /* 0x0000007f00037308 */ /* 0x008ee40000000800 */
[----:B---3--:R3:W-:Y:S01]  /*dfb0*/  STL [R1+0x44], R3 ;  /* 0x0000440301007387 */ /* 0x0087e20000100800 */
[----:B--2---:R-:W-:Y:S05]  /*dfc0*/  @!P5 BRA `(.L_x_247) ;  /* 0x00000078008cd947 */ /* 0x004fea0003800000 */
.L_x_424:
[----:B------:R-:W4:Y:S04]  /*dfd0*/  LDL R18, [R1+0x44] ;  /* 0x0000440001127983 */ /* 0x000f280000100800 */
[----:B------:R-:W5:Y:S04]  /*dfe0*/  LDL R17, [R1+0x68] ;  /* 0x0000680001117983 */ /* 0x000f680000100800 */
[----:B------:R-:W5:Y:S04]  /*dff0*/  LDL R16, [R1+0x6c] ;  /* 0x00006c0001107983 */ /* 0x000f680000100800 */
[----:B------:R-:W5:Y:S01]  /*e000*/  LDL R57, [R1+0x40] ;  /* 0x0000400001397983 */ /* 0x000f620000100800 */
[----:B------:R-:W-:Y:S01]  /*e010*/  @!P0 FMUL R128, R128, 0.5 ;  /* 0x3f00000080808820 */ /* 0x000fe20000400000 */
[--C-:B------:R-:W-:Y:S01]  /*e020*/  FFMA2 R132, R132.F32x2.HI_LO, UR37.F32, R0.reuse.F32 ;  /* 0x0000002584847c49 */ /* 0x100fe20009200000 */
[----:B------:R-:W-:Y:S01]  /*e030*/  FSETP.GEU.AND P5, PT, R130, -126, PT ;  /* 0xc2fc00008200780b */ /* 0x000fe20003fae000 */
[--C-:B------:R-:W-:Y:S01]  /*e040*/  FFMA2 R134, R134.F32x2.HI_LO, UR37.F32, R0.reuse.F32 ;  /* 0x0000002586867c49 */ /* 0x100fe20009200000 */
[----:B------:R-:W1:Y:S01]  /*e050*/  MUFU.EX2 R58, R128 ;  /* 0x00000080003a7308 */ /* 0x000e620000000800 */
[----:B------:R-:W-:Y:S01]  /*e060*/  @!P6 FMUL R129, R129, 0.5 ;  /* 0x3f0000008181e820 */ /* 0x000fe20000400000 */
[--C-:B------:R-:W-:Y:S01]  /*e070*/  FFMA2 R136, R136.F32x2.HI_LO, UR37.F32, R0.reuse.F32 ;  /* 0x0000002588887c49 */ /* 0x100fe20009200000 */
[----:B------:R-:W-:Y:S01]  /*e080*/  USHF.R.U32.HI UR4, URZ, 0x15, UR40 ;  /* 0x00000015ff047899 */ /* 0x000fe20008011628 */
[--C-:B------:R-:W-:Y:S01]  /*e090*/  FFMA2 R138, R138.F32x2.HI_LO, UR37.F32, R0.reuse.F32 ;  /* 0x000000258a8a7c49 */ /* 0x100fe20009200000 */
[----:B------:R-:W-:Y:S01]  /*e0a0*/  UISETP.NE.AND UP0, UPT, UR51, URZ, UPT ;  /* 0x000000ff3300728c */ /* 0x000fe2000bf05270 */
[--C-:B------:R-:W-:Y:S01]  /*e0b0*/  FFMA2 R140, R140.F32x2.HI_LO, UR37.F32, R0.reuse.F32 ;  /* 0x000000258c8c7c49 */ /* 0x100fe20009200000 */
[----:B------:R-:W-:Y:S01]  /*e0c0*/  ULOP3.LUT UR50, UR50, 0x1, URZ, 0x3c, !UPT ;  /* 0x0000000132327892 */ /* 0x000fe2000f8e3cff */
[----:B------:R-:W2:Y:S01]  /*e0d0*/  MUFU.EX2 R19, R129 ;  /* 0x0000008100137308 */ /* 0x000ea20000000800 */
[--C-:B------:R-:W-:Y:S01]  /*e0e0*/  FFMA2 R142, R142.F32x2.HI_LO, UR37.F32, R0.reuse.F32 ;  /* 0x000000258e8e7c49 */ /* 0x100fe20009200000 */
[----:B------:R-:W-:Y:S01]  /*e0f0*/  USEL UR47, UR38, UR47, UP0 ;  /* 0x0000002f262f7287 */ /* 0x000fe20008000000 */
[----:B------:R-:W-:Y:S01]  /*e100*/  @!P5 FMUL R130, R130, 0.5 ;  /* 0x3f0000008282d820 */ /* 0x000fe20000400000 */
[--C-:B------:R-:W-:Y:S01]  /*e110*/  FFMA2 R144, R144.F32x2.HI_LO, UR37.F32, R0.reuse.F32 ;  /* 0x0000002590907c49 */ /* 0x100fe20009200000 */
[----:B------:R-:W-:Y:S01]  /*e120*/  USEL UR48, UR48, UR38, UP0 ;  /* 0x0000002630307287 */ /* 0x000fe20008000000 */
[--C-:B------:R-:W-:Y:S01]  /*e130*/  FFMA2 R146, R146.F32x2.HI_LO, UR37.F32, R0.reuse.F32 ;  /* 0x0000002592927c49 */ /* 0x100fe20009200000 */
[----:B------:R-:W-:Y:S01]  /*e140*/  SYNCS.ARRIVE.TRANS64.A1T0 RZ, [UR41], RZ ;  /* 0x000000ffffff79a7 */ /* 0x000fe20008100029 */
[----:B------:R-:W3:Y:S01]  /*e150*/  MUFU.EX2 R21, R130 ;  /* 0x0000008200157308 */ /* 0x000ee20000000800 */
[----:B-1----:R-:W-:Y:S01]  /*e160*/  @!P0 FMUL R58, R58, R58 ;  /* 0x0000003a3a3a8220 */ /* 0x002fe20000400000 */
[----:B------:R-:W-:Y:S01]  /*e170*/  FSETP.GEU.AND P0, PT, R135, -126, PT ;  /* 0xc2fc00008700780b */ /* 0x000fe20003f0e000 */
[----:B------:R-:W-:-:S02]  /*e180*/  FFMA2 R148, R148.F32x2.HI_LO, UR37.F32, R0.F32 ;  /* 0x0000002594947c49 */ /* 0x000fc40009200000 */
[--C-:B------:R-:W-:Y:S01]  /*e190*/  FFMA2 R150, R150.F32x2.HI_LO, UR37.F32, R0.reuse.F32 ;  /* 0x0000002596967c49 */ /* 0x100fe20009200000 */
[----:B------:R-:W-:Y:S01]  /*e1a0*/  STL [R1+0x38], R58 ;  /* 0x0000383a01007387 */ /* 0x000fe20000100800 */
[--C-:B------:R-:W-:Y:S02]  /*e1b0*/  FFMA2 R152, R152.F32x2.HI_LO, UR37.F32, R0.reuse.F32 ;  /* 0x0000002598987c49 */ /* 0x100fe40009200000 */
[----:B--2---:R-:W-:Y:S01]  /*e1c0*/  @!P6 FMUL R19, R19, R19 ;  /* 0x000000131313e220 */ /* 0x004fe20000400000 */
[----:B------:R-:W-:Y:S01]  /*e1d0*/  FSETP.GEU.AND P6, PT, R136, -126, PT ;  /* 0xc2fc00008800780b */ /* 0x000fe20003fce000 */
[--C-:B------:R-:W-:Y:S02]  /*e1e0*/  FFMA2 R154, R154.F32x2.HI_LO, UR37.F32, R0.reuse.F32 ;  /* 0x000000259a9a7c49 */ /* 0x100fe40009200000 */
[--C-:B------:R-:W-:Y:S01]  /*e1f0*/  FFMA2 R92, R92.F32x2.HI_LO, UR37.F32, R0.reuse.F32 ;  /* 0x000000255c5c7c49 */ /* 0x100fe20009200000 */
[----:B------:R-:W-:Y:S01]  /*e200*/  STL [R1+0x3c], R19 ;  /* 0x00003c1301007387 */ /* 0x000fe20000100800 */
[----:B------:R-:W-:Y:S01]  /*e210*/  @!P0 FMUL R135, R135, 0.5 ;  /* 0x3f00000087878820 */ /* 0x000fe20000400000 */
[----:B------:R-:W-:-:S02]  /*e220*/  FFMA2 R94, R94.F32x2.HI_LO, UR37.F32, R0.F32 ;  /* 0x000000255e5e7c49 */ /* 0x000fc40009200000 */
[----:B---3--:R-:W-:Y:S01]  /*e230*/  @!P5 FMUL R21, R21, R21 ;  /* 0x000000151515d220 */ /* 0x008fe20000400000 */
[----:B------:R-:W1:Y:S01]  /*e240*/  MUFU.EX2 R14, R135 ;  /* 0x00000087000e7308 */ /* 0x000e620000000800 */
[----:B------:R-:W-:Y:S01]  /*e250*/  FSETP.GEU.AND P5, PT, R137, -126, PT ;  /* 0xc2fc00008900780b */ /* 0x000fe20003fae000 */
[--C-:B------:R-:W-:Y:S02]  /*e260*/  FFMA2 R96, R96.F32x2.HI_LO, UR37.F32, R0.reuse.F32 ;  /* 0x0000002560607c49 */ /* 0x100fe40009200000 */
[----:B------:R-:W-:Y:S01]  /*e270*/  @!P6 FMUL R136, R136, 0.5 ;  /* 0x3f0000008888e820 */ /* 0x000fe20000400000 */
[--C-:B------:R-:W-:Y:S01]  /*e280*/  FFMA2 R98, R98.F32x2.HI_LO, UR37.F32, R0.reuse.F32 ;  /* 0x0000002562627c49 */ /* 0x100fe20009200000 */
[----:B------:R-:W-:Y:S01]  /*e290*/  STL [R1+0x30], R21 ;  /* 0x0000301501007387 */ /* 0x000fe20000100800 */
[--C-:B------:R-:W-:Y:S01]  /*e2a0*/  FFMA2 R100, R100.F32x2.HI_LO, UR37.F32, R0.reuse.F32 ;  /* 0x0000002564647c49 */ /* 0x100fe20009200000 */
[----:B------:R-:W2:Y:S01]  /*e2b0*/  MUFU.EX2 R11, R136 ;  /* 0x00000088000b7308 */ /* 0x000ea20000000800 */
[----:B------:R-:W-:-:S02]  /*e2c0*/  FFMA2 R102, R102.F32x2.HI_LO, UR37.F32, R0.F32 ;  /* 0x0000002566667c49 */ /* 0x000fc40009200000 */
[--C-:B------:R-:W-:Y:S02]  /*e2d0*/  FFMA2 R104, R104.F32x2.HI_LO, UR37.F32, R0.reuse.F32 ;  /* 0x0000002568687c49 */ /* 0x100fe40009200000 */
[--C-:B------:R-:W-:Y:S02]  /*e2e0*/  FFMA2 R106, R106.F32x2.HI_LO, UR37.F32, R0.reuse.F32 ;  /* 0x000000256a6a7c49 */ /* 0x100fe40009200000 */
[----:B------:R-:W-:Y:S01]  /*e2f0*/  @!P5 FMUL R137, R137, 0.5 ;  /* 0x3f0000008989d820 */ /* 0x000fe20000400000 */
[--C-:B------:R-:W-:Y:S02]  /*e300*/  FFMA2 R108, R108.F32x2.HI_LO, UR37.F32, R0.reuse.F32 ;  /* 0x000000256c6c7c49 */ /* 0x100fe40009200000 */
[----:B-1----:R-:W-:Y:S01]  /*e310*/  @!P0 FMUL R14, R14, R14 ;  /* 0x0000000e0e0e8220 */ /* 0x002fe20000400000 */
[----:B------:R-:W-:Y:S01]  /*e320*/  FSETP.GEU.AND P0, PT, R142, -126, PT ;  /* 0xc2fc00008e00780b */ /* 0x000fe20003f0e000 */
[----:B------:R-:W1:Y:S01]  /*e330*/  MUFU.EX2 R12, R137 ;  /* 0x00000089000c7308 */ /* 0x000e620000000800 */
[----:B------:R-:W-:-:S02]  /*e340*/  FFMA2 R110, R110.F32x2.HI_LO, UR37.F32, R0.F32 ;  /* 0x000000256e6e7c49 */ /* 0x000fc40009200000 */
[--C-:B------:R-:W-:Y:S01]  /*e350*/  FFMA2 R112, R112.F32x2.HI_LO, UR37.F32, R0.reuse.F32 ;  /* 0x0000002570707c49 */ /* 0x100fe20009200000 */
[----:B------:R-:W-:Y:S01]  /*e360*/  STL [R1+0x24], R14 ;  /* 0x0000240e01007387 */ /* 0x000fe20000100800 */
[----:B--2---:R-:W-:Y:S01]  /*e370*/  @!P6 FMUL R11, R11, R11 ;  /* 0x0000000b0b0be220 */ /* 0x004fe20000400000 */
[----:B------:R-:W-:Y:S01]  /*e380*/  FSETP.GEU.AND P6, PT, R143, -126, PT ;  /* 0xc2fc00008f00780b */ /* 0x000fe20003fce000 */
[--C-:B------:R-:W-:Y:S02]  /*e390*/  FFMA2 R114, R114.F32x2.HI_LO, UR37.F32, R0.reuse.F32 ;  /* 0x0000002572727c49 */ /* 0x100fe40009200000 */
[--C-:B------:R-:W-:Y:S01]  /*e3a0*/  FFMA2 R116, R116.F32x2.HI_LO, UR37.F32, R0.reuse.F32 ;  /* 0x0000002574747c49 */ /* 0x100fe20009200000 */
[----:B------:R-:W-:Y:S01]  /*e3b0*/  STL [R1+0x18], R11 ;  /* 0x0000180b01007387 */ /* 0x000fe20000100800 */
[--C-:B------:R-:W-:Y:S02]  /*e3c0*/  FFMA2 R118, R118.F32x2.HI_LO, UR37.F32, R0.reuse.F32 ;  /* 0x0000002576767c49 */ /* 0x100fe40009200000 */
[----:B------:R-:W-:Y:S01]  /*e3d0*/  @!P0 FMUL R142, R142, 0.5 ;  /* 0x3f0000008e8e8820 */ /* 0x000fe20000400000 */
[----:B------:R-:W-:-:S02]  /*e3e0*/  FFMA2 R120, R120.F32x2.HI_LO, UR37.F32, R0.F32 ;  /* 0x0000002578787c49 */ /* 0x000fc40009200000 */
[--C-:B------:R-:W-:Y:S01]  /*e3f0*/  FFMA2 R122, R122.F32x2.HI_LO, UR37.F32, R0.reuse.F32 ;  /* 0x000000257a7a7c49 */ /* 0x100fe20009200000 */
[----:B------:R-:W2:Y:S01]  /*e400*/  MUFU.EX2 R186, R142 ;  /* 0x0000008e00ba7308 */ /* 0x000ea20000000800 */
[----:B-1----:R-:W-:Y:S01]  /*e410*/  @!P5 FMUL R12, R12, R12 ;  /* 0x0000000c0c0cd220 */ /* 0x002fe20000400000 */
[----:B------:R-:W-:Y:S01]  /*e420*/  FSETP.GEU.AND P5, PT, R144, -126, PT ;  /* 0xc2fc00009000780b */ /* 0x000fe20003fae000 */
[----:B------:R-:W-:Y:S01]  /*e430*/  @!P6 FMUL R143, R143, 0.5 ;  /* 0x3f0000008f8fe820 */ /* 0x000fe20000400000 */
[--C-:B------:R-:W-:Y:S02]  /*e440*/  FFMA2 R24, R24.F32x2.HI_LO, UR37.F32, R0.reuse.F32 ;  /* 0x0000002518187c49 */ /* 0x100fe40009200000 */
[--C-:B------:R-:W-:Y:S01]  /*e450*/  FFMA2 R26, R26.F32x2.HI_LO, UR37.F32, R0.reuse.F32 ;  /* 0x000000251a1a7c49 */ /* 0x100fe20009200000 */
[----:B------:R-:W-:Y:S01]  /*e460*/  STL [R1+0x1c], R12 ;  /* 0x00001c0c01007387 */ /* 0x000fe20000100800 */
[----:B------:R-:W1:Y:S01]  /*e470*/  MUFU.EX2 R187, R143 ;  /* 0x0000008f00bb7308 */ /* 0x000e620000000800 */
[----:B------:R-:W-:-:S02]  /*e480*/  FFMA2 R28, R28.F32x2.HI_LO, UR37.F32, R0.F32 ;  /* 0x000000251c1c7c49 */ /* 0x000fc40009200000 */
[--C-:B------:R-:W-:Y:S02]  /*e490*/  FFMA2 R30, R30.F32x2.HI_LO, UR37.F32, R0.reuse.F32 ;  /* 0x000000251e1e7c49 */ /* 0x100fe40009200000 */
[--C-:B------:R-:W-:Y:S02]  /*e4a0*/  FFMA2 R32, R32.F32x2.HI_LO, UR37.F32, R0.reuse.F32 ;  /* 0x0000002520207c49 */ /* 0x100fe40009200000 */
[----:B------:R-:W-:Y:S01]  /*e4b0*/  @!P5 FMUL R144, R144, 0.5 ;  /* 0x3f0000009090d820 */ /* 0x000fe20000400000 */
[--C-:B------:R-:W-:Y:S02]  /*e4c0*/  FFMA2 R34, R34.F32x2.HI_LO, UR37.F32, R0.reuse.F32 ;  /* 0x0000002522227c49 */ /* 0x100fe40009200000 */
[----:B--2---:R-:W-:Y:S01]  /*e4d0*/  @!P0 FMUL R186, R186, R186 ;  /* 0x000000bababa8220 */ /* 0x004fe20000400000 */
[----:B------:R-:W-:Y:S01]  /*e4e0*/  FSETP.GEU.AND P0, PT, R149, -126, PT ;  /* 0xc2fc00009500780b */ /* 0x000fe20003f0e000 */
[----:B------:R-:W2:Y:S01]  /*e4f0*/  MUFU.EX2 R184, R144 ;  /* 0x0000009000b87308 */ /* 0x000ea20000000800 */
[----:B------:R-:W-:-:S02]  /*e500*/  FFMA2 R36, R36.F32x2.HI_LO, UR37.F32, R0.F32 ;  /* 0x0000002524247c49 */ /* 0x000fc40009200000 */
[--C-:B------:R-:W-:Y:S02]  /*e510*/  FFMA2 R38, R38.F32x2.HI_LO, UR37.F32, R0.reuse.F32 ;  /* 0x0000002526267c49 */ /* 0x100fe40009200000 */
[----:B-1----:R-:W-:Y:S01]  /*e520*/  @!P6 FMUL R187, R187, R187 ;  /* 0x000000bbbbbbe220 */ /* 0x002fe20000400000 */
[----:B------:R-:W-:Y:S01]  /*e530*/  FSETP.GEU.AND P6, PT, R150, -126, PT ;  /* 0xc2fc00009600780b */ /* 0x000fe20003fce000 */
[--C-:B------:R-:W-:Y:S02]  /*e540*/  FFMA2 R40, R40.F32x2.HI_LO, UR37.F32, R0.reuse.F32 ;  /* 0x0000002528287c49 */ /* 0x100fe40009200000 */
[--C-:B------:R-:W-:Y:S02]  /*e550*/  FFMA2 R42, R42.F32x2.HI_LO, UR37.F32, R0.reuse.F32 ;  /* 0x000000252a2a7c49 */ /* 0x100fe40009200000 */
[--C-:B------:R-:W-:Y:S02]  /*e560*/  FFMA2 R44, R44.F32x2.HI_LO, UR37.F32, R0.reuse.F32 ;  /* 0x000000252c2c7c49 */ /* 0x100fe40009200000 */
[----:B------:R-:W-:Y:S01]  /*e570*/  @!P0 FMUL R149, R149, 0.5 ;  /* 0x3f00000095958820 */ /* 0x000fe20000400000 */
[----:B------:R-:W-:-:S02]  /*e580*/  FFMA2 R46, R46.F32x2.HI_LO, UR37.F32, R0.F32 ;  /* 0x000000252e2e7c49 */ /* 0x000fc40009200000 */
[--C-:B------:R-:W-:Y:S01]  /*e590*/  FFMA2 R48, R48.F32x2.HI_LO, UR37.F32, R0.reuse.F32 ;  /* 0x0000002530307c49 */ /* 0x100fe20009200000 */
[----:B------:R-:W1:Y:S01]  /*e5a0*/  MUFU.EX2 R7, R149 ;  /* 0x0000009500077308 */ /* 0x000e620000000800 */
[----:B--2---:R-:W-:Y:S01]  /*e5b0*/  @!P5 FMUL R184, R184, R184 ;  /* 0x000000b8b8b8d220 */ /* 0x004fe20000400000 */
[----:B------:R-:W-:Y:S01]  /*e5c0*/  FSETP.GEU.AND P5, PT, R151, -126, PT ;  /* 0xc2fc00009700780b */ /* 0x000fe20003fae000 */
[----:B------:R-:W-:Y:S01]  /*e5d0*/  @!P6 FMUL R150, R150, 0.5 ;  /* 0x3f0000009696e820 */ /* 0x000fe20000400000 */
[--C-:B------:R-:W-:Y:S02]  /*e5e0*/  FFMA2 R50, R50.F32x2.HI_LO, UR37.F32, R0.reuse.F32 ;  /* 0x0000002532327c49 */ /* 0x100fe40009200000 */
[--C-:B------:R-:W-:Y:S02]  /*e5f0*/  FFMA2 R52, R52.F32x2.HI_LO, UR37.F32, R0.reuse.F32 ;  /* 0x0000002534347c49 */ /* 0x100fe40009200000 */
        /* <DEDUP_REMOVED lines=15> */
[--C-:B------:R-:W-:Y:S02]  /*e6f0*/  FFMA2 R72, R72.F32x2.HI_LO, UR37.F32, R0.reuse.F32 ;  /* 0x0000002548487c49 */ /* 0x100fe40009200000 */
        /* <DEDUP_REMOVED lines=9> */
[--C-:B------:R-:W-:Y:S02]  /*e790*/  FFMA2 R82, R82.F32x2.HI_LO, UR37.F32, R0.reuse.F32 ;  /* 0x0000002552527c49 */ /* 0x100fe40009200000 */
[----:B------:R-:W1:Y:S01]  /*e7a0*/  MUFU.EX2 R5, R93 ;  /* 0x0000005d00057308 */ /* 0x000e620000000800 */
[----:B------:R-:W-:-:S02]  /*e7b0*/  FFMA2 R84, R84.F32x2.HI_LO, UR37.F32, R0.F32 ;  /* 0x0000002554547c49 */ /* 0x000fc40009200000 */
[----:B------:R-:W-:Y:S01]  /*e7c0*/  FFMA2 R86, R86.F32x2.HI_LO, UR37.F32, R0.F32 ;  /* 0x0000002556567c49 */ /* 0x000fe20009200000 */
[----:B------:R-:W-:-:S03]  /*e7d0*/  MOV R0, UR4 ;  /* 0x0000000400007c02 */ /* 0x000fc60008000f00 */
[----:B------:R-:W-:Y:S01]  /*e7e0*/  @!P5 FMUL R94, R94, 0.5 ;  /* 0x3f0000005e5ed820 */ /* 0x000fe20000400000 */
[----:B--2---:R-:W-:Y:S01]  /*e7f0*/  @!P0 FMUL R4, R4, R4 ;  /* 0x0000000404048220 */ /* 0x004fe20000400000 */
[----:B------:R-:W-:Y:S02]  /*e800*/  FSETP.GEU.AND P0, PT, R99, -126, PT ;  /* 0xc2fc00006300780b */ /* 0x000fe40003f0e000 */
[----:B------:R-:W2:Y:S02]  /*e810*/  MUFU.EX2 R168, R94 ;  /* 0x0000005e00a87308 */ /* 0x000ea40000000800 */
[----:B------:R-:W-:Y:S01]  /*e820*/  STL [R1+0x48], R4 ;  /* 0x0000480401007387 */ /* 0x000fe20000100800 */
[----:B-1----:R-:W-:Y:S01]  /*e830*/  @!P6 FMUL R5, R5, R5 ;  /* 0x000000050505e220 */ /* 0x002fe20000400000 */
[----:B------:R-:W-:-:S04]  /*e840*/  FSETP.GEU.AND P6, PT, R100, -126, PT ;  /* 0xc2fc00006400780b */ /* 0x000fc80003fce000 */
[----:B------:R-:W-:Y:S03]  /*e850*/  STL [R1+0x4c], R5 ;  /* 0x00004c0501007387 */ /* 0x000fe60000100800 */
[----:B------:R-:W-:-:S04]  /*e860*/  @!P0 FMUL R99, R99, 0.5 ;  /* 0x3f00000063638820 */ /* 0x000fc80000400000 */
[----:B------:R-:W1:Y:S01]  /*e870*/  MUFU.EX2 R165, R99 ;  /* 0x0000006300a57308 */ /* 0x000e620000000800 */
[----:B--2---:R-:W-:Y:S01]  /*e880*/  @!P5 FMUL R168, R168, R168 ;  /* 0x000000a8a8a8d220 */ /* 0x004fe20000400000 */
[----:B------:R-:W-:Y:S01]  /*e890*/  FSETP.GEU.AND P5, PT, R101, -126, PT ;  /* 0xc2fc00006500780b */ /* 0x000fe20003fae000 */
[----:B------:R-:W-:-:S05]  /*e8a0*/  @!P6 FMUL R100, R100, 0.5 ;  /* 0x3f0000006464e820 */ /* 0x000fca0000400000 */
[----:B------:R-:W2:Y:S07]  /*e8b0*/  MUFU.EX2 R2, R100 ;  /* 0x0000006400027308 */ /* 0x000eae0000000800 */
[----:B------:R-:W-:Y:S01]  /*e8c0*/  @!P5 FMUL R101, R101, 0.5 ;  /* 0x3f0000006565d820 */ /* 0x000fe20000400000 */
[----:B-1----:R-:W-:Y:S01]  /*e8d0*/  @!P0 FMUL R165, R165, R165 ;  /* 0x000000a5a5a58220 */ /* 0x002fe20000400000 */
[----:B------:R-:W-:Y:S02]  /*e8e0*/  FSETP.GEU.AND P0, PT, R106, -126, PT ;  /* 0xc2fc00006a00780b */ /* 0x000fe40003f0e000 */
[----:B------:R-:W1:Y:S01]  /*e8f0*/  MUFU.EX2 R3, R101 ;  /* 0x0000006500037308 */ /* 0x000e620000000800 */
[----:B--2---:R-:W-:Y:S01]  /*e900*/  @!P6 FMUL R2, R2, R2 ;  /* 0x000000020202e220 */ /* 0x004fe20000400000 */
[----:B------:R-:W-:-:S04]  /*e910*/  FSETP.GEU.AND P6, PT, R107, -126, PT ;  /* 0xc2fc00006b00780b */ /* 0x000fc80003fce000 */
[----:B------:R-:W-:Y:S05]  /*e920*/  STL [R1+0x28], R2 ;  /* 0x0000280201007387 */ /* 0x000fea0000100800 */
[----:B------:R-:W-:-:S04]  /*e930*/  @!P0 FMUL R106, R106, 0.5 ;  /* 0x3f0000006a6a8820 */ /* 0x000fc80000400000 */
[----:B------:R-:W2:Y:S01]  /*e940*/  MUFU.EX2 R158, R106 ;  /* 0x0000006a009e7308 */ /* 0x000ea20000000800 */
[----:B-1----:R-:W-:Y:S01]  /*e950*/  @!P5 FMUL R3, R3, R3 ;  /* 0x000000030303d220 */ /* 0x002fe20000400000 */
[----:B------:R-:W-:Y:S01]  /*e960*/  FSETP.GEU.AND P5, PT, R108, -126, PT ;  /* 0xc2fc00006c00780b */ /* 0x000fe20003fae000 */
[----:B------:R-:W-:-:S03]  /*e970*/  @!P6 FMUL R107, R107, 0.5 ;  /* 0x3f0000006b6be820 */ /* 0x000fc60000400000 */
[----:B------:R-:W-:Y:S02]  /*e980*/  STL [R1+0x2c], R3 ;  /* 0x00002c0301007387 */ /* 0x000fe40000100800 */
[----:B------:R-:W1:Y:S07]  /*e990*/  MUFU.EX2 R159, R107 ;  /* 0x0000006b009f7308 */ /* 0x000e6e0000000800 */
[----:B------:R-:W-:Y:S01]  /*e9a0*/  @!P5 FMUL R108, R108, 0.5 ;  /* 0x3f0000006c6cd820 */ /* 0x000fe20000400000 */
[----:B--2---:R-:W-:Y:S01]  /*e9b0*/  @!P0 FMUL R158, R158, R158 ;  /* 0x0000009e9e9e8220 */ /* 0x004fe20000400000 */
[----:B------:R-:W-:-:S02]  /*e9c0*/  FSETP.GEU.AND P0, PT, R113, -126, PT ;  /* 0xc2fc00007100780b */ /* 0x000fc40003f0e000 */
[----:B------:R-:W2:Y:S01]  /*e9d0*/  MUFU.EX2 R188, R108 ;  /* 0x0000006c00bc7308 */ /* 0x000ea20000000800 */
[----:B-1----:R-:W-:Y:S01]  /*e9e0*/  @!P6 FMUL R159, R159, R159 ;  /* 0x0000009f9f9fe220 */ /* 0x002fe20000400000 */
[----:B------:R-:W-:-:S09]  /*e9f0*/  FSETP.GEU.AND P6, PT, R114, -126, PT ;  /* 0xc2fc00007200780b */ /* 0x000fd20003fce000 */
[----:B------:R-:W-:-:S04]  /*ea00*/  @!P0 FMUL R113, R113, 0.5 ;  /* 0x3f00000071718820 */ /* 0x000fc80000400000 */
[----:B------:R-:W1:Y:S01]  /*ea10*/  MUFU.EX2 R151, R113 ;  /* 0x0000007100977308 */ /* 0x000e620000000800 */
[----:B--2---:R-:W-:Y:S01]  /*ea20*/  @!P5 FMUL R188, R188, R188 ;  /* 0x000000bcbcbcd220 */ /* 0x004fe20000400000 */
[----:B------:R-:W-:Y:S01]  /*ea30*/  FSETP.GEU.AND P5, PT, R115, -126, PT ;  /* 0xc2fc00007300780b */ /* 0x000fe20003fae000 */
[----:B------:R-:W-:-:S12]  /*ea40*/  @!P6 FMUL R114, R114, 0.5 ;  /* 0x3f0000007272e820 */ /* 0x000fd80000400000 */
[----:B------:R-:W-:Y:S01]  /*ea50*/  @!P5 FMUL R115, R115, 0.5 ;  /* 0x3f0000007373d820 */ /* 0x000fe20000400000 */
[----:B-1----:R-:W-:Y:S01]  /*ea60*/  @!P0 FMUL R151, R151, R151 ;  /* 0x0000009797978220 */ /* 0x002fe20000400000 */
[C---:B------:R-:W-:Y:S02]  /*ea70*/  FSETP.GEU.AND P0, PT, R120.reuse, -126, PT ;  /* 0xc2fc00007800780b */ /* 0x040fe40003f0e000 */
[----:B------:R-:W1:Y:S11]  /*ea80*/  MUFU.EX2 R149, R115 ;  /* 0x0000007300957308 */ /* 0x000e760000000800 */
[----:B------:R-:W-:Y:S01]  /*ea90*/  @!P0 FMUL R120, R120, 0.5 ;  /* 0x3f00000078788820 */ /* 0x000fe20000400000 */
[----:B----4-:R-:W-:-:S03]  /*eaa0*/  @!P1 FMUL R18, R18, R18 ;  /* 0x0000001212129220 */ /* 0x010fc60000400000 */
[----:B------:R-:W2:Y:S01]  /*eab0*/  MUFU.EX2 R142, R120 ;  /* 0x00000078008e7308 */ /* 0x000ea20000000800 */
[----:B-----5:R-:W-:Y:S01]  /*eac0*/  @!P4 FMUL R17, R17, R17 ;  /* 0x000000111111c220 */ /* 0x020fe20000400000 */
[----:B------:R-:W-:Y:S01]  /*ead0*/  @!P1 STL [R1+0x44], R18 ;  /* 0x0000441201009387 */ /* 0x000fe20000100800 */
[----:B------:R-:W-:Y:S01]  /*eae0*/  FSETP.GEU.AND P1, PT, R134, -126, PT ;  /* 0xc2fc00008600780b */ /* 0x000fe20003f2e000 */
[----:B-1----:R-:W-:Y:S01]  /*eaf0*/  @!P5 FMUL R149, R149, R149 ;  /* 0x000000959595d220 */ /* 0x002fe20000400000 */
[----:B------:R-:W-:Y:S01]  /*eb00*/  @!P3 FMUL R16, R16, R16 ;  /* 0x000000101010b220 */ /* 0x000fe20000400000 */
[----:B------:R-:W-:Y:S01]  /*eb10*/  @!P4 STL [R1+0x68], R17 ;  /* 0x000068110100c387 */ /* 0x000fe20000100800 */
[----:B------:R-:W-:Y:S01]  /*eb20*/  FSETP.GEU.AND P4, PT, R131, -126, PT ;  /* 0xc2fc00008300780b */ /* 0x000fe20003f8e000 */
[----:B------:R-:W-:Y:S02]  /*eb30*/  @!P2 FMUL R57, R57, R57 ;  /* 0x000000393939a220 */ /* 0x000fe40000400000 */
[----:B------:R-:W-:Y:S01]  /*eb40*/  @!P3 STL [R1+0x6c], R16 ;  /* 0x00006c100100b387 */ /* 0x000fe20000100800 */
[----:B------:R-:W-:-:S02]  /*eb50*/  FSETP.GEU.AND P3, PT, R132, -126, PT ;  /* 0xc2fc00008400780b */ /* 0x000fc40003f6e000 */
[----:B------:R-:W-:Y:S01]  /*eb60*/  FSETP.GEU.AND P5, PT, R122, -126, PT ;  /* 0xc2fc00007a00780b */ /* 0x000fe20003fae000 */
[----:B------:R-:W-:Y:S01]  /*eb70*/  @!P2 STL [R1+0x40], R57 ;  /* 0x000040390100a387 */ /* 0x000fe20000100800 */
[----:B------:R-:W-:Y:S01]  /*eb80*/  FSETP.GEU.AND P2, PT, R133, -126, PT ;  /* 0xc2fc00008500780b */ /* 0x000fe20003f4e000 */
[----:B------:R-:W-:Y:S01]  /*eb90*/  @!P1 FMUL R134, R134, 0.5 ;  /* 0x3f00000086869820 */ /* 0x000fe20000400000 */
[----:B--2---:R-:W-:Y:S01]  /*eba0*/  @!P0 FMUL R142, R142, R142 ;  /* 0x0000008e8e8e8220 */ /* 0x004fe20000400000 */
[----:B------:R-:W-:Y:S02]  /*ebb0*/  FSETP.GEU.AND P0, PT, R27, -126, PT ;  /* 0xc2fc00001b00780b */ /* 0x000fe40003f0e000 */
[----:B------:R-:W-:Y:S01]  /*ebc0*/  @!P4 FMUL R131, R131, 0.5 ;  /* 0x3f0000008383c820 */ /* 0x000fe20000400000 */
[----:B------:R-:W1:Y:S03]  /*ebd0*/  MUFU.EX2 R13, R134 ;  /* 0x00000086000d7308 */ /* 0x000e660000000800 */
[----:B------:R-:W-:-:S02]  /*ebe0*/  @!P3 FMUL R132, R132, 0.5 ;  /* 0x3f0000008484b820 */ /* 0x000fc40000400000 */
[----:B------:R-:W-:Y:S02]  /*ebf0*/  @!P5 FMUL R122, R122, 0.5 ;  /* 0x3f0000007a7ad820 */ /* 0x000fe40000400000 */
[----:B------:R-:W-:Y:S01]  /*ec00*/  @!P2 FMUL R133, R133, 0.5 ;  /* 0x3f0000008585a820 */ /* 0x000fe20000400000 */
[----:B------:R-:W2:Y:S02]  /*ec10*/  MUFU.EX2 R59, R131 ;  /* 0x00000083003b7308 */ /* 0x000ea40000000800 */
[----:B------:R-:W-:-:S06]  /*ec20*/  @!P0 FMUL R27, R27, 0.5 ;  /* 0x3f0000001b1b8820 */ /* 0x000fcc0000400000 */
[----:B------:R-:W3:Y:S01]  /*ec30*/  MUFU.EX2 R15, R132 ;  /* 0x00000084000f7308 */ /* 0x000ee20000000800 */
[----:B-1----:R-:W-:Y:S01]  /*ec40*/  @!P1 FMUL R13, R13, R13 ;  /* 0x0000000d0d0d9220 */ /* 0x002fe20000400000 */
[----:B------:R-:W-:-:S04]  /*ec50*/  FSETP.GEU.AND P1, PT, R141, -126, PT ;  /* 0xc2fc00008d00780b */ /* 0x000fc80003f2e000 */
[----:B------:R-:W-:Y:S02]  /*ec60*/  STL [R1+0x20], R13 ;  /* 0x0000200d01007387 */ /* 0x000fe40000100800 */
[----:B------:R-:W1:Y:S01]  /*ec70*/  MUFU.EX2 R20, R133 ;  /* 0x0000008500147308 */ /* 0x000e620000000800 */
[----:B--2---:R-:W-:Y:S01]  /*ec80*/  @!P4 FMUL R59, R59, R59 ;  /* 0x0000003b3b3bc220 */ /* 0x004fe20000400000 */
[----:B------:R-:W-:-:S04]  /*ec90*/  FSETP.GEU.AND P4, PT, R138, -126, PT ;  /* 0xc2fc00008a00780b */ /* 0x000fc80003f8e000 */
[----:B------:R2:W-:Y:S01]  /*eca0*/  STL [R1+0x34], R59 ;  /* 0x0000343b01007387 */ /* 0x0005e20000100800 */
[----:B------:R-:W-:Y:S01]  /*ecb0*/  @!P1 FMUL R141, R141, 0.5 ;  /* 0x3f0000008d8d9820 */ /* 0x000fe20000400000 */
[----:B------:R-:W4:Y:S01]  /*ecc0*/  MUFU.EX2 R137, R27 ;  /* 0x0000001b00897308 */ /* 0x000f220000000800 */
[----:B---3--:R-:W-:Y:S01]  /*ecd0*/  @!P3 FMUL R15, R15, R15 ;  /* 0x0000000f0f0fb220 */ /* 0x008fe20000400000 */
[----:B------:R-:W-:-:S04]  /*ece0*/  FSETP.GEU.AND P3, PT, R139, -126, PT ;  /* 0xc2fc00008b00780b */ /* 0x000fc80003f6e000 */
[----:B------:R3:W-:Y:S01]  /*ecf0*/  STL [R1+0x60], R15 ;  /* 0x0000600f01007387 */ /* 0x0007e20000100800 */
[----:B------:R-:W-:Y:S01]  /*ed00*/  @!P4 FMUL R138, R138, 0.5 ;  /* 0x3f0000008a8ac820 */ /* 0x000fe20000400000 */
[----:B------:R-:W5:Y:S01]  /*ed10*/  MUFU.EX2 R9, R141 ;  /* 0x0000008d00097308 */ /* 0x000f620000000800 */
[----:B-1----:R-:W-:Y:S01]  /*ed20*/  @!P2 FMUL R20, R20, R20 ;  /* 0x000000141414a220 */ /* 0x002fe20000400000 */
[----:B------:R-:W-:-:S04]  /*ed30*/  FSETP.GEU.AND P2, PT, R140, -126, PT ;  /* 0xc2fc00008c00780b */ /* 0x000fc80003f4e000 */
[----:B------:R3:W-:Y:S01]  /*ed40*/  STL [R1+0x64], R20 ;  /* 0x0000641401007387 */ /* 0x0007e20000100800 */
[----:B------:R-:W-:Y:S01]  /*ed50*/  @!P3 FMUL R139, R139, 0.5 ;  /* 0x3f0000008b8bb820 */ /* 0x000fe20000400000 */
[----:B------:R-:W1:Y:S01]  /*ed60*/  MUFU.EX2 R10, R138 ;  /* 0x0000008a000a7308 */ /* 0x000e620000000800 */
[----:B----4-:R-:W-:Y:S01]  /*ed70*/  @!P0 FMUL R137, R137, R137 ;  /* 0x0000008989898220 */ /* 0x010fe20000400000 */
[----:B------:R-:W-:Y:S02]  /*ed80*/  FSETP.GEU.AND P0, PT, R34, -126, PT ;  /* 0xc2fc00002200780b */ /* 0x000fe40003f0e000 */
[----:B------:R-:W-:-:S03]  /*ed90*/  MOV R27, R16 ;  /* 0x00000010001b7202 */ /* 0x000fc60000000f00 */
[----:B------:R-:W-:Y:S01]  /*eda0*/  @!P2 FMUL R140, R140, 0.5 ;  /* 0x3f0000008c8ca820 */ /* 0x000fe20000400000 */
[----:B------:R-:W4:Y:S01]  /*edb0*/  MUFU.EX2 R157, R139 ;  /* 0x0000008b009d7308 */ /* 0x000f220000000800 */
[----:B-----5:R-:W-:Y:S01]  /*edc0*/  @!P1 FMUL R9, R9, R9 ;  /* 0x0000000909099220 */ /* 0x020fe20000400000 */
[----:B------:R-:W-:Y:S02]  /*edd0*/  FSETP.GEU.AND P1, PT, R148, -126, PT ;  /* 0xc2fc00009400780b */ /* 0x000fe40003f2e000 */
[----:B--2---:R-:W-:Y:S02]  /*ede0*/  F2FP.F16.F32.PACK_AB R59, R59, R21 ;  /* 0x000000153b3b723e */ /* 0x004fe400000000ff */
[----:B------:R3:W-:Y:S01]  /*edf0*/  STL [R1+0x5c], R9 ;  /* 0x00005c0901007387 */ /* 0x0007e20000100800 */
[----:B------:R-:W-:Y:S01]  /*ee00*/  @!P0 FMUL R34, R34, 0.5 ;  /* 0x3f00000022228820 */ /* 0x000fe20000400000 */
[----:B------:R-:W2:Y:S01]  /*ee10*/  MUFU.EX2 R8, R140 ;  /* 0x0000008c00087308 */ /* 0x000ea20000000800 */
[----:B-1----:R-:W-:Y:S01]  /*ee20*/  @!P4 FMUL R10, R10, R10 ;  /* 0x0000000a0a0ac220 */ /* 0x002fe20000400000 */
[----:B------:R-:W-:-:S04]  /*ee30*/  FSETP.GEU.AND P4, PT, R145, -126, PT ;  /* 0xc2fc00009100780b */ /* 0x000fc80003f8e000 */
[----:B------:R3:W-:Y:S01]  /*ee40*/  STL [R1+0x10], R10 ;  /* 0x0000100a01007387 */ /* 0x0007e20000100800 */
[----:B------:R-:W-:Y:S01]  /*ee50*/  @!P1 FMUL R148, R148, 0.5 ;  /* 0x3f00000094949820 */ /* 0x000fe20000400000 */
[----:B------:R-:W1:Y:S01]  /*ee60*/  MUFU.EX2 R140, R122 ;  /* 0x0000007a008c7308 */ /* 0x000e620000000800 */
[----:B----4-:R-:W-:Y:S01]  /*ee70*/  @!P3 FMUL R157, R157, R157 ;  /* 0x0000009d9d9db220 */ /* 0x010fe20000400000 */
[----:B------:R-:W-:-:S05]  /*ee80*/  FSETP.GEU.AND P3, PT, R146, -126, PT ;  /* 0xc2fc00009200780b */ /* 0x000fca0003f6e000 */
[----:B------:R-:W-:Y:S01]  /*ee90*/  @!P4 FMUL R145, R145, 0.5 ;  /* 0x3f0000009191c820 */ /* 0x000fe20000400000 */
[----:B------:R-:W4:Y:S01]  /*eea0*/  MUFU.EX2 R6, R148 ;  /* 0x0000009400067308 */ /* 0x000f220000000800 */
[----:B--2---:R-:W-:Y:S01]  /*eeb0*/  @!P2 FMUL R8, R8, R8 ;  /* 0x000000080808a220 */ /* 0x004fe20000400000 */
[----:B------:R-:W-:-:S04]  /*eec0*/  FSETP.GEU.AND P2, PT, R147, -126, PT ;  /* 0xc2fc00009300780b */ /* 0x000fc80003f4e000 */
[----:B------:R3:W-:Y:S01]  /*eed0*/  STL [R1+0x58], R8 ;  /* 0x0000580801007387 */ /* 0x0007e20000100800 */
[----:B------:R-:W-:Y:S01]  /*eee0*/  @!P3 FMUL R146, R146, 0.5 ;  /* 0x3f0000009292b820 */ /* 0x000fe20000400000 */
[----:B------:R-:W2:Y:S01]  /*eef0*/  MUFU.EX2 R185, R145 ;  /* 0x0000009100b97308 */ /* 0x000ea20000000800 */
[----:B-1----:R-:W-:Y:S01]  /*ef00*/  @!P5 FMUL R140, R140, R140 ;  /* 0x0000008c8c8cd220 */ /* 0x002fe20000400000 */
[----:B------:R-:W-:-:S05]  /*ef10*/  FSETP.GEU.AND P5, PT, R29, -126, PT ;  /* 0xc2fc00001d00780b */ /* 0x000fca0003fae000 */
[----:B------:R-:W-:Y:S01]  /*ef20*/  @!P2 FMUL R147, R147, 0.5 ;  /* 0x3f0000009393a820 */ /* 0x000fe20000400000 */
[----:B------:R-:W1:Y:S01]  /*ef30*/  MUFU.EX2 R182, R146 ;  /* 0x0000009200b67308 */ /* 0x000e620000000800 */
[----:B----4-:R-:W-:Y:S01]  /*ef40*/  @!P1 FMUL R6, R6, R6 ;  /* 0x0000000606069220 */ /* 0x010fe20000400000 */
[----:B------:R-:W-:-:S04]  /*ef50*/  FSETP.GEU.AND P1, PT, R155, -126, PT ;  /* 0xc2fc00009b00780b */ /* 0x000fc80003f2e000 */
[----:B------:R3:W-:Y:S01]  /*ef60*/  STL [R1+0x50], R6 ;  /* 0x0000500601007387 */ /* 0x0007e20000100800 */
[----:B------:R-:W-:Y:S01]  /*ef70*/  @!P5 FMUL R29, R29, 0.5 ;  /* 0x3f0000001d1dd820 */ /* 0x000fe20000400000 */
[----:B------:R-:W4:Y:S01]  /*ef80*/  MUFU.EX2 R183, R147 ;  /* 0x0000009300b77308 */ /* 0x000f220000000800 */
[----:B--2---:R-:W-:Y:S01]  /*ef90*/  @!P4 FMUL R185, R185, R185 ;  /* 0x000000b9b9b9c220 */ /* 0x004fe20000400000 */
[----:B------:R-:W-:-:S05]  /*efa0*/  FSETP.GEU.AND P4, PT, R152, -126, PT ;  /* 0xc2fc00009800780b */ /* 0x000fca0003f8e000 */
[----:B------:R-:W-:Y:S01]  /*efb0*/  @!P1 FMUL R155, R155, 0.5 ;  /* 0x3f0000009b9b9820 */ /* 0x000fe20000400000 */
[----:B------:R-:W2:Y:S01]  /*efc0*/  MUFU.EX2 R148, R114 ;  /* 0x0000007200947308 */ /* 0x000ea20000000800 */
[----:B-1----:R-:W-:Y:S01]  /*efd0*/  @!P3 FMUL R182, R182, R182 ;  /* 0x000000b6b6b6b220 */ /* 0x002fe20000400000 */
[----:B------:R-:W-:-:S05]  /*efe0*/  FSETP.GEU.AND P3, PT, R153, -126, PT ;  /* 0xc2fc00009900780b */ /* 0x000fca0003f6e000 */
[----:B------:R-:W-:Y:S01]  /*eff0*/  @!P4 FMUL R152, R152, 0.5 ;  /* 0x3f0000009898c820 */ /* 0x000fe20000400000 */
[----:B------:R-:W1:Y:S01]  /*f000*/  MUFU.EX2 R173, R155 ;  /* 0x0000009b00ad7308 */ /* 0x000e620000000800 */
[----:B----4-:R-:W-:Y:S01]  /*f010*/  @!P2 FMUL R183, R183, R183 ;  /* 0x000000b7b7b7a220 */ /* 0x010fe20000400000 */
[----:B------:R-:W-:-:S05]  /*f020*/  FSETP.GEU.AND P2, PT, R154, -126, PT ;  /* 0xc2fc00009a00780b */ /* 0x000fca0003f4e000 */
        /* <DEDUP_REMOVED lines=103> */
[----:B------:R-:W-:-:S04]  /*f6a0*/  FSETP.GEU.AND P6, PT, R42, -126, PT ;  /* 0xc2fc00002a00780b */ /* 0x000fc80003fce000 */
[----:B------:R-:W-:Y:S01]  /*f6b0*/  F2FP.F16.F32.PACK_AB R29, R131, R130 ;  /* 0x00000082831d723e */ /* 0x000fe200000000ff */
[----:B------:R-:W-:Y:S01]  /*f6c0*/  @!P2 FMUL R25, R25, 0.5 ;  /* 0x3f0000001919a820 */ /* 0x000fe20000400000 */
[----:B------:R-:W1:Y:S01]  /*f6d0*/  MUFU.EX2 R170, R24 ;  /* 0x0000001800aa7308 */ /* 0x000e620000000800 */
[----:B----4-:R-:W-:Y:S01]  /*f6e0*/  @!P1 FMUL R136, R136, R136 ;  /* 0x0000008888889220 */ /* 0x010fe20000400000 */
[----:B------:R-:W-:Y:S02]  /*f6f0*/  FSETP.GEU.AND P1, PT, R33, -126, PT ;  /* 0xc2fc00002100780b */ /* 0x000fe40003f2e000 */
[----:B------:R-:W-:-:S03]  /*f700*/  MOV R26, R17 ;  /* 0x00000011001a7202 */ /* 0x000fc60000000f00 */
[----:B------:R-:W-:Y:S01]  /*f710*/  @!P6 FMUL R42, R42, 0.5 ;  /* 0x3f0000002a2ae820 */ /* 0x000fe20000400000 */
[----:B------:R-:W4:Y:S01]  /*f720*/  MUFU.EX2 R171, R25 ;  /* 0x0000001900ab7308 */ /* 0x000f220000000800 */
[----:B--2---:R-:W-:Y:S01]  /*f730*/  @!P4 FMUL R141, R141, R141 ;  /* 0x0000008d8d8dc220 */ /* 0x004fe20000400000 */
[----:B------:R-:W-:-:S05]  /*f740*/  FSETP.GEU.AND P4, PT, R30, -126, PT ;  /* 0xc2fc00001e00780b */ /* 0x000fca0003f8e000 */
[----:B------:R-:W-:Y:S01]  /*f750*/  @!P1 FMUL R33, R33, 0.5 ;  /* 0x3f00000021219820 */ /* 0x000fe20000400000 */
[----:B------:R-:W2:Y:S01]  /*f760*/  MUFU.EX2 R128, R36 ;  /* 0x0000002400807308 */ /* 0x000ea20000000800 */
[----:B-1----:R-:W-:Y:S01]  /*f770*/  @!P3 FMUL R170, R170, R170 ;  /* 0x000000aaaaaab220 */ /* 0x002fe20000400000 */
[----:B------:R-:W-:Y:S02]  /*f780*/  FSETP.GEU.AND P3, PT, R31, -126, PT ;  /* 0xc2fc00001f00780b */ /* 0x000fe40003f6e000 */
[----:B------:R-:W-:-:S03]  /*f790*/  MOV R24, R19 ;  /* 0x0000001300187202 */ /* 0x000fc60000000f00 */
[----:B------:R-:W-:Y:S01]  /*f7a0*/  @!P4 FMUL R30, R30, 0.5 ;  /* 0x3f0000001e1ec820 */ /* 0x000fe20000400000 */
[----:B------:R-:W1:Y:S01]  /*f7b0*/  MUFU.EX2 R163, R33 ;  /* 0x0000002100a37308 */ /* 0x000e620000000800 */
[----:B----4-:R-:W-:Y:S01]  /*f7c0*/  @!P2 FMUL R171, R171, R171 ;  /* 0x000000abababa220 */ /* 0x010fe20000400000 */
[----:B------:R-:W-:Y:S02]  /*f7d0*/  FSETP.GEU.AND P2, PT, R32, -126, PT ;  /* 0xc2fc00002000780b */ /* 0x000fe40003f4e000 */
[----:B------:R-:W-:Y:S02]  /*f7e0*/  MOV R25, R18 ;  /* 0x0000001200197202 */ /* 0x000fe40000000f00 */
[----:B------:R-:W-:Y:S01]  /*f7f0*/  F2FP.F16.F32.PACK_AB R58, R24, R58 ;  /* 0x0000003a183a723e */ /* 0x000fe200000000ff */
[----:B------:R-:W-:Y:S01]  /*f800*/  @!P3 FMUL R31, R31, 0.5 ;  /* 0x3f0000001f1fb820 */ /* 0x000fe20000400000 */
[----:B------:R-:W4:Y:S01]  /*f810*/  MUFU.EX2 R132, R30 ;  /* 0x0000001e00847308 */ /* 0x000f220000000800 */
[----:B--2---:R-:W-:Y:S01]  /*f820*/  @!P5 FMUL R128, R128, R128 ;  /* 0x000000808080d220 */ /* 0x004fe20000400000 */
[----:B------:R-:W-:-:S02]  /*f830*/  FSETP.GEU.AND P5, PT, R43, -126, PT ;  /* 0xc2fc00002b00780b */ /* 0x000fc40003fae000 */
[----:B------:R-:W-:Y:S02]  /*f840*/  F2FP.F16.F32.PACK_AB R57, R25, R57 ;  /* 0x000000391939723e */ /* 0x000fe400000000ff */
[----:B------:R-:W-:Y:S01]  /*f850*/  F2FP.F16.F32.PACK_AB R24, R171, R170 ;  /* 0x000000aaab18723e */ /* 0x000fe200000000ff */
[----:B------:R-:W-:Y:S01]  /*f860*/  @!P2 FMUL R32, R32, 0.5 ;  /* 0x3f0000002020a820 */ /* 0x000fe20000400000 */
[----:B------:R-:W2:Y:S01]  /*f870*/  MUFU.EX2 R133, R31 ;  /* 0x0000001f00857308 */ /* 0x000ea20000000800 */
[----:B-1----:R-:W-:Y:S01]  /*f880*/  @!P1 FMUL R163, R163, R163 ;  /* 0x000000a3a3a39220 */ /* 0x002fe20000400000 */
[----:B------:R-:W-:Y:S02]  /*f890*/  FSETP.GEU.AND P1, PT, R40, -126, PT ;  /* 0xc2fc00002800780b */ /* 0x000fe40003f2e000 */
[----:B------:R-:W-:-:S03]  /*f8a0*/  F2FP.F16.F32.PACK_AB R25, R137, R136 ;  /* 0x000000888919723e */ /* 0x000fc600000000ff */
        /* <DEDUP_REMOVED lines=21> */
[----:B------:R-:W-:Y:S01]  /*fa00*/  F2FP.F16.F32.PACK_AB R32, R147, R146 ;  /* 0x000000929320723e */ /* 0x000fe200000000ff */
        /* <DEDUP_REMOVED lines=22> */
[----:B------:R-:W-:Y:S01]  /*fb70*/  F2FP.F16.F32.PACK_AB R33, R123, R122 ;  /* 0x0000007a7b21723e */ /* 0x000fe200000000ff */
        /* <DEDUP_REMOVED lines=57> */
[----:B------:R-:W-:Y:S02]  /*ff10*/  FSETP.GEU.AND P6, PT, R67, -126, PT ;  /* 0xc2fc00004300780b */ /* 0x000fe40003fce000 */
[----:B------:R-:W-:-:S03]  /*ff20*/  F2FP.F16.F32.PACK_AB R60, R20, R15 ;  /* 0x0000000f143c723e */ /* 0x000fc600000000ff */
[----:B------:R-:W-:Y:S01]  /*ff30*/  @!P0 FMUL R66, R66, 0.5 ;  /* 0x3f00000042428820 */ /* 0x000fe20000400000 */
[----:B------:R-:W2:Y:S01]  /*ff40*/  MUFU.EX2 R109, R63 ;  /* 0x0000003f006d7308 */ /* 0x000ea20000000800 */
[----:B-1----:R-:W-:Y:S01]  /*ff50*/  @!P5 FMUL R127, R127, R127 ;  /* 0x0000007f7f7fd220 */ /* 0x002fe20000400000 */
[----:B------:R-:W-:Y:S02]  /*ff60*/  FSETP.GEU.AND P5, PT, R68, -126, PT ;  /* 0xc2fc00004400780b */ /* 0x000fe40003fae000 */
[----:B------:R-:W-:Y:S02]  /*ff70*/  F2FP.F16.F32.PACK_AB R61, R14, R13 ;  /* 0x0000000d0e3d723e */ /* 0x000fe400000000ff */
[----:B------:R-:W-:Y:S01]  /*ff80*/  F2FP.F16.F32.PACK_AB R40, R127, R126 ;  /* 0x0000007e7f28723e */ /* 0x000fe200000000ff */
[----:B------:R-:W-:Y:S01]  /*ff90*/  @!P6 FMUL R67, R67, 0.5 ;  /* 0x3f0000004343e820 */ /* 0x000fe20000400000 */
[----:B------:R-:W1:Y:S01]  /*ffa0*/  MUFU.EX2 R104, R64 ;  /* 0x0000004000687308 */ /* 0x000e620000000800 */
[----:B----4-:R-:W-:Y:S01]  /*ffb0*/  @!P4 FMUL R108, R108, R108 ;  /* 0x0000006c6c6cc220 */ /* 0x010fe20000400000 */
[----:B------:R-:W-:-:S02]  /*ffc0*/  FSETP.GEU.AND P4, PT, R69, -126, PT ;  /* 0xc2fc00004500780b */ /* 0x000fc40003f8e000 */
[----:B------:R-:W-:-:S03]  /*ffd0*/  F2FP.F16.F32.PACK_AB R62, R12, R11 ;  /* 0x0000000b0c3e723e */ /* 0x000fc600000000ff */
[----:B------:R-:W-:Y:S01]  /*ffe0*/  @!P5 FMUL R68, R68, 0.5 ;  /* 0x3f0000004444d820 */ /* 0x000fe20000400000 */
[----:B------:R-:W4:Y:S01]  /*fff0*/  MUFU.EX2 R105, R65 ;  /* 0x0000004100697308 */ /* 0x000f220000000800 */
[----:B--2---:R-:W-:Y:S01]  /*10000*/  @!P3 FMUL R109, R109, R109 ;  /* 0x0000006d6d6db220 */ /* 0x004fe20000400000 */
[----:B------:R-:W-:Y:S02]  /*10010*/  FSETP.GEU.AND P3, PT, R70, -126, PT ;  /* 0xc2fc00004600780b */ /* 0x000fe40003f6e000 */
[----:B------:R-:W-:Y:S02]  /*10020*/  F2FP.F16.F32.PACK_AB R63, R157, R10 ;  /* 0x0000000a9d3f723e */ /* 0x000fe400000000ff */
[----:B------:R-:W-:Y:S01]  /*10030*/  F2FP.F16.F32.PACK_AB R41, R109, R108 ;  /* 0x0000006c6d29723e */ /* 0x000fe200000000ff */
[----:B------:R-:W-:Y:S01]  /*10040*/  @!P4 FMUL R69, R69, 0.5 ;  /* 0x3f0000004545c820 */ /* 0x000fe20000400000 */
[----:B------:R-:W2:Y:S01]  /*10050*/  MUFU.EX2 R102, R66 ;  /* 0x0000004200667308 */ /* 0x000ea20000000800 */
[----:B-1----:R-:W-:Y:S01]  /*10060*/  @!P2 FMUL R104, R104, R104 ;  /* 0x000000686868a220 */ /* 0x002fe20000400000 */
[----:B------:R-:W-:-:S02]  /*10070*/  FSETP.GEU.AND P2, PT, R71, -126, PT ;  /* 0xc2fc00004700780b */ /* 0x000fc40003f4e000 */
[----:B------:R-:W-:-:S03]  /*10080*/  F2FP.F16.F32.PACK_AB R64, R9, R8 ;  /* 0x000000080940723e */ /* 0x000fc600000000ff */
[----:B------:R-:W-:Y:S01]  /*10090*/  @!P3 FMUL R70, R70, 0.5 ;  /* 0x3f0000004646b820 */ /* 0x000fe20000400000 */
[----:B------:R-:W1:Y:S01]  /*100a0*/  MUFU.EX2 R103, R67 ;  /* 0x0000004300677308 */ /* 0x000e620000000800 */
[----:B----4-:R-:W-:Y:S01]  /*100b0*/  @!P1 FMUL R105, R105, R105 ;  /* 0x0000006969699220 */ /* 0x010fe20000400000 */
[----:B------:R-:W-:Y:S02]  /*100c0*/  FSETP.GEU.AND P1, PT, R72, -126, PT ;  /* 0xc2fc00004800780b */ /* 0x000fe40003f2e000 */
[----:B------:R-:W-:Y:S02]  /*100d0*/  F2FP.F16.F32.PACK_AB R65, R187, R186 ;  /* 0x000000babb41723e */ /* 0x000fe400000000ff */
[----:B------:R-:W-:Y:S01]  /*100e0*/  F2FP.F16.F32.PACK_AB R42, R105, R104 ;  /* 0x00000068692a723e */ /* 0x000fe200000000ff */
[----:B------:R-:W-:Y:S01]  /*100f0*/  @!P2 FMUL R71, R71, 0.5 ;  /* 0x3f0000004747a820 */ /* 0x000fe20000400000 */
[----:B------:R-:W4:Y:S01]  /*10100*/  MUFU.EX2 R116, R68 ;  /* 0x0000004400747308 */ /* 0x000f220000000800 */
[----:B--2---:R-:W-:Y:S01]  /*10110*/  @!P0 FMUL R102, R102, R102 ;  /* 0x0000006666668220 */ /* 0x004fe20000400000 */
[----:B------:R-:W-:-:S02]  /*10120*/  FSETP.GEU.AND P0, PT, R73, -126, PT ;  /* 0xc2fc00004900780b */ /* 0x000fc40003f0e000 */
        /* <DEDUP_REMOVED lines=81> */
[----:B------:R-:W-:Y:S02]  /*10640*/  LOP3.LUT P6, RZ, R0, 0x3, R56, 0x48, !PT ;  /* 0x0000000300ff7812 */ /* 0x000fe400078c4838 */
[----:B------:R-:W-:Y:S02]  /*10650*/  F2FP.F16.F32.PACK_AB R56, R27, R26 ;  /* 0x0000001a1b38723e */ /* 0x000fe400000000ff */
[----:B------:R-:W-:Y:S01]  /*10660*/  F2FP.F16.F32.PACK_AB R81, R153, R152 ;  /* 0x000000989951723e */ /* 0x000fe200000000ff */
[----:B------:R-:W-:Y:S01]  /*10670*/  @!P0 FMUL R87, R87, 0.5 ;  /* 0x3f00000057578820 */ /* 0x000fe20000400000 */
[----:B------:R-:W2:Y:S01]  /*10680*/  MUFU.EX2 R94, R84 ;  /* 0x00000054005e7308 */ /* 0x000ea20000000800 */
[----:B-1----:R-:W-:Y:S01]  /*10690*/  @!P5 FMUL R18, R18, R18 ;  /* 0x000000121212d220 */ /* 0x002fe20000400000 */
[----:B------:R-:W-:-:S02]  /*106a0*/  F2FP.F16.F32.PACK_AB R82, R151, R150 ;  /* 0x000000969752723e */ /* 0x000fc400000000ff */
[----:B------:R-:W-:Y:S02]  /*106b0*/  F2FP.F16.F32.PACK_AB R26, R135, R134 ;  /* 0x00000086871a723e */ /* 0x000fe400000000ff */
[----:B------:R-:W-:Y:S02]  /*106c0*/  F2FP.F16.F32.PACK_AB R27, R133, R132 ;  /* 0x00000084851b723e */ /* 0x000fe400000000ff */
[----:B------:R-:W1:Y:S01]  /*106d0*/  MUFU.EX2 R95, R85 ;  /* 0x00000055005f7308 */ /* 0x000e620000000800 */
[----:B----4-:R-:W-:Y:S01]  /*106e0*/  @!P4 FMUL R19, R19, R19 ;  /* 0x000000131313c220 */ /* 0x010fe20000400000 */
[----:B------:R-:W-:Y:S02]  /*106f0*/  F2FP.F16.F32.PACK_AB R83, R149, R148 ;  /* 0x000000949553723e */ /* 0x000fe400000000ff */
[----:B------:R-:W-:Y:S02]  /*10700*/  F2FP.F16.F32.PACK_AB R50, R23, R22 ;  /* 0x000000161732723e */ /* 0x000fe400000000ff */
[----:B------:R-:W-:-:S02]  /*10710*/  F2FP.F16.F32.PACK_AB R51, R19, R18 ;  /* 0x000000121333723e */ /* 0x000fc400000000ff */
[----:B------:R-:W4:Y:S01]  /*10720*/  MUFU.EX2 R16, R86 ;  /* 0x0000005600107308 */ /* 0x000f220000000800 */
[----:B--2---:R-:W-:Y:S01]  /*10730*/  @!P3 FMUL R94, R94, R94 ;  /* 0x0000005e5e5eb220 */ /* 0x004fe20000400000 */
[----:B------:R-:W-:-:S06]  /*10740*/  F2FP.F16.F32.PACK_AB R84, R181, R180 ;  /* 0x000000b4b554723e */ /* 0x000fcc00000000ff */
[----:B------:R-:W2:Y:S01]  /*10750*/  MUFU.EX2 R17, R87 ;  /* 0x0000005700117308 */ /* 0x000ea20000000800 */
[----:B-1----:R-:W-:Y:S01]  /*10760*/  @!P2 FMUL R95, R95, R95 ;  /* 0x0000005f5f5fa220 */ /* 0x002fe20000400000 */
[----:B------:R-:W-:-:S04]  /*10770*/  F2FP.F16.F32.PACK_AB R85, R145, R144 ;  /* 0x000000909155723e */ /* 0x000fc800000000ff */
[----:B------:R-:W-:Y:S01]  /*10780*/  F2FP.F16.F32.PACK_AB R52, R95, R94 ;  /* 0x0000005e5f34723e */ /* 0x000fe200000000ff */
[----:B----4-:R-:W-:Y:S01]  /*10790*/  @!P1 FMUL R16, R16, R16 ;  /* 0x0000001010109220 */ /* 0x010fe20000400000 */
[----:B------:R-:W-:Y:S01]  /*107a0*/  F2FP.F16.F32.PACK_AB R86, R143, R142 ;  /* 0x0000008e8f56723e */ /* 0x000fe200000000ff */
[----:B--2---:R-:W-:Y:S01]  /*107b0*/  @!P0 FMUL R17, R17, R17 ;  /* 0x0000001111118220 */ /* 0x004fe20000400000 */
[----:B------:R-:W-:-:S04]  /*107c0*/  F2FP.F16.F32.PACK_AB R87, R141, R140 ;  /* 0x0000008c8d57723e */ /* 0x000fc800000000ff */
[----:B------:R-:W-:Y:S01]  /*107d0*/  F2FP.F16.F32.PACK_AB R53, R17, R16 ;  /* 0x000000101135723e */ /* 0x000fe200000000ff */
[----:B---3--:R-:W-:Y:S06]  /*107e0*/  @!P6 BRA `(.L_x_248) ;  /* 0x000000000040e947 */ /* 0x008fec0003800000 */
[----:B------:R-:W-:Y:S01]  /*107f0*/  MOV R2, 0x8 ;  /* 0x0000000800027802 */ /* 0x000fe20000000f00 */
[----:B------:R-:W1:Y:S01]  /*10800*/  LDCU.64 UR6, c[0x4][0xb0] ;  /* 0x01001600ff0677ac */ /* 0x000e620008000a00 */
[----:B------:R-:W-:Y:S02]  /*10810*/  HFMA2 R12, -RZ, RZ, 0, 5.9604644775390625e-08 ;  /* 0x00000001ff0c7431 */ /* 0x000fe400000001ff */
[----:B------:R-:W-:Y:S01]  /*10820*/  IMAD.MOV.U32 R8, RZ, RZ, 0x1be ;  /* 0x000001beff087424 */ /* 0x000fe200078e00ff */
[----:B------:R-:W2:Y:S01]  /*10830*/  LDCU.64 UR4, c[0x4][0xb8] ;  /* 0x01001700ff0477ac */ /* 0x000ea20008000a00 */
[----:B------:R-:W3:Y:S01]  /*10840*/  LDC.64 R2, c[0x4][R2] ;  /* 0x0100000002027b82 */ /* 0x000ee20000000a00 */
[----:B------:R-:W-:Y:S01]  /*10850*/  IMAD.MOV.U32 R13, RZ, RZ, RZ ;  /* 0x000000ffff0d7224 */ /* 0x000fe200078e00ff */
[----:B------:R-:W4:Y:S01]  /*10860*/  LDCU.64 UR8, c[0x4][0x20] ;  /* 0x01000400ff0877ac */ /* 0x000f220008000a00 */
[----:B-1----:R-:W-:Y:S01]  /*10870*/  IMAD.U32 R4, RZ, RZ, UR6 ;  /* 0x00000006ff047e24 */ /* 0x002fe2000f8e00ff */
[----:B------:R-:W-:Y:S01]  /*10880*/  MOV R5, UR7 ;  /* 0x0000000700057c02 */ /* 0x000fe20008000f00 */
[----:B--2---:R-:W-:Y:S01]  /*10890*/  IMAD.U32 R6, RZ, RZ, UR4 ;  /* 0x00000004ff067e24 */ /* 0x004fe2000f8e00ff */
[----:B------:R-:W-:Y:S01]  /*108a0*/  MOV R7, UR5 ;  /* 0x0000000500077c02 */ /* 0x000fe20008000f00 */
[----:B----4-:R-:W-:Y:S01]  /*108b0*/  IMAD.U32 R10, RZ, RZ, UR8 ;  /* 0x00000008ff0a7e24 */ /* 0x010fe2000f8e00ff */
[----:B------:R-:W-:-:S02]  /*108c0*/  MOV R11, UR9 ;  /* 0x00000009000b7c02 */ /* 0x000fc40008000f00 */
[----:B------:R-:W-:-:S07]  /*108d0*/  LEPC R20, `(.L_x_248) ;  /* 0x000000001014794e */ /* 0x000fce0000000000 */
[----:B---3--:R-:W-:Y:S05]  /*108e0*/  CALL.ABS.NOINC R2 ;  /* 0x0000000002007343 */ /* 0x008fea0003c00000 */
.L_x_248:
[C---:B------:R-:W-:Y:S01]  /*108f0*/  FSETP.NEU.AND P0, PT, R179.reuse, -INF , PT ;  /* 0xff800000b300780b */ /* 0x040fe20003f0d000 */
[----:B------:R-:W-:Y:S05]  /*10900*/  WARPSYNC.ALL ;  /* 0x0000000000007948 */ /* 0x000fea0003800000 */
[----:B------:R-:W-:Y:S01]  /*10910*/  FSEL R0, R179, RZ, P0 ;  /* 0x000000ffb3007208 */ /* 0x000fe20000000000 */
[----:B------:R1:W-:Y:S01]  /*10920*/  STTM.x32 tmem[UR40], R56 ;  /* 0x00000038000079ed */ /* 0x0003e200082c0028 */
[----:B------:R-:W-:-:S03]  /*10930*/  UIADD3 UR4, UPT, UPT, UR40, 0x20, URZ ;  /* 0x0000002028047890 */ /* 0x000fc6000fffe0ff */
[----:B------:R-:W-:Y:S01]  /*10940*/  FMUL R0, R0, -UR37 ;  /* 0x8000002500007c20 */ /* 0x000fe20008400000 */
[----:B------:R-:W-:-:S03]  /*10950*/  USHF.R.U32.HI UR4, URZ, 0x15, UR4 ;  /* 0x00000015ff047899 */ /* 0x000fc60008011604 */
[--C-:B------:R-:W-:Y:S02]  /*10960*/  FFMA2 R88, R88.F32x2.HI_LO, UR37.F32, R0.reuse.F32 ;  /* 0x0000002558587c49 */ /* 0x100fe40009200000 */
[----:B------:R-:W-:Y:S01]  /*10970*/  FFMA2 R90, R90.F32x2.HI_LO, UR37.F32, R0.F32 ;  /* 0x000000255a5a7c49 */ /* 0x000fe20009200000 */
[----:B------:R-:W-:Y:S02]  /*10980*/  MOV R0, UR4 ;  /* 0x0000000400007c02 */ /* 0x000fe40008000f00 */
[----:B------:R-:W-:Y:S02]  /*10990*/  FSETP.GEU.AND P4, PT, R88, -126, PT ;  /* 0xc2fc00005800780b */ /* 0x000fe40003f8e000 */
[----:B------:R-:W-:Y:S02]  /*109a0*/  FSETP.GEU.AND P3, PT, R89, -126, PT ;  /* 0xc2fc00005900780b */ /* 0x000fe40003f6e000 */
[----:B------:R-:W-:Y:S02]  /*109b0*/  FSETP.GEU.AND P2, PT, R90, -126, PT ;  /* 0xc2fc00005a00780b */ /* 0x000fe40003f4e000 */
[----:B------:R-:W-:-:S07]  /*109c0*/  FSETP.GEU.AND P1, PT, R91, -126, PT ;  /* 0xc2fc00005b00780b */ /* 0x000fce0003f2e000 */
[----:B------:R-:W-:Y:S02]  /*109d0*/  @!P4 FMUL R88, R88, 0.5 ;  /* 0x3f0000005858c820 */ /* 0x000fe40000400000 */
[----:B------:R-:W-:Y:S02]  /*109e0*/  @!P3 FMUL R89, R89, 0.5 ;  /* 0x3f0000005959b820 */ /* 0x000fe40000400000 */
[----:B------:R-:W-:Y:S02]  /*109f0*/  @!P2 FMUL R90, R90, 0.5 ;  /* 0x3f0000005a5aa820 */ /* 0x000fe40000400000 */
[----:B------:R-:W-:Y:S01]  /*10a00*/  @!P1 FMUL R91, R91, 0.5 ;  /* 0x3f0000005b5b9820 */ /* 0x000fe20000400000 */
[----:B------:R-:W2:Y:S08]  /*10a10*/  MUFU.EX2 R88, R88 ;  /* 0x0000005800587308 */ /* 0x000eb00000000800 */
[----:B------:R-:W3:Y:S08]  /*10a20*/  MUFU.EX2 R89, R89 ;  /* 0x0000005900597308 */ /* 0x000ef00000000800 */
[----:B------:R-:W4:Y:S01]  /*10a30*/  MUFU.EX2 R90, R90 ;  /* 0x0000005a005a7308 */ /* 0x000f220000000800 */
[----:B--2---:R-:W-:-:S07]  /*10a40*/  @!P4 FMUL R88, R88, R88 ;  /* 0x000000585858c220 */ /* 0x004fce0000400000 */
[----:B------:R-:W2:Y:S01]  /*10a50*/  MUFU.EX2 R91, R91 ;  /* 0x0000005b005b7308 */ /* 0x000ea20000000800 */
[----:B---3--:R-:W-:-:S05]  /*10a60*/  @!P3 FMUL R89, R89, R89 ;  /* 0x000000595959b220 */ /* 0x008fca0000400000 */
[----:B------:R-:W-:Y:S01]  /*10a70*/  F2FP.F16.F32.PACK_AB R54, R89, R88 ;  /* 0x000000585936723e */ /* 0x000fe200000000ff */
[----:B----4-:R-:W-:Y:S01]  /*10a80*/  @!P2 FMUL R90, R90, R90 ;  /* 0x0000005a5a5aa220 */ /* 0x010fe20000400000 */
[----:B--2---:R-:W-:-:S05]  /*10a90*/  @!P1 FMUL R91, R91, R91 ;  /* 0x0000005b5b5b9220 */ /* 0x004fca0000400000 */
[----:B------:R-:W-:Y:S01]  /*10aa0*/  F2FP.F16.F32.PACK_AB R55, R91, R90 ;  /* 0x0000005a5b37723e */ /* 0x000fe200000000ff */
[----:B-1----:R-:W1:Y:S02]  /*10ab0*/  S2R R57, SR_TID.X ;  /* 0x0000000000397919 */ /* 0x002e640000002100 */
[----:B-1----:R-:W-:-:S04]  /*10ac0*/  SHF.R.U32.HI R56, RZ, 0x5, R57 ;  /* 0x00000005ff387819 */ /* 0x002fc80000011639 */
[----:B------:R-:W-:-:S13]  /*10ad0*/  LOP3.LUT P0, RZ, R0, 0x3, R56, 0x48, !PT ;  /* 0x0000000300ff7812 */ /* 0x000fda0007804838 */
[----:B------:R-:W-:Y:S05]  /*10ae0*/  @!P0 BRA `(.L_x_249) ;  /* 0x0000000000408947 */ /* 0x000fea0003800000 */
        /* <DEDUP_REMOVED lines=16> */
.L_x_249:
[----:B------:R-:W-:Y:S01]  /*10bf0*/  MOV R0, UR43 ;  /* 0x0000002b00007c02 */ /* 0x000fe20008000f00 */
[----:B------:R-:W-:Y:S05]  /*10c00*/  WARPSYNC.ALL ;  /* 0x0000000000007948 */ /* 0x000fea0003800000 */
[----:B------:R-:W-:Y:S01]  /*10c10*/  ISETP.GT.U32.AND P1, PT, R0, 0x1, PT ;  /* 0x000000010000780c */ /* 0x000fe20003f24070 */
[----:B------:R1:W-:Y:S01]  /*10c20*/  STTM.x32 tmem[UR40+0x20], R24 ;  /* 0x00002018000079ed */ /* 0x0003e200082c0028 */
[----:B------:R-:W2:Y:S11]  /*10c30*/  FENCE.VIEW.ASYNC.T ;  /* 0x00000000000073c6 */ /* 0x000eb60000000200 */
[----:B------:R-:W-:Y:S05]  /*10c40*/  @P1 BRA `(.L_x_250) ;  /* 0x0000000000081947 */ /* 0x000fea0003800000 */
[----:B------:R-:W-:Y:S05]  /*10c50*/  BPT.TRAP 0x1 ;  /* 0x000000040000795c */ /* 0x000fea0000300000 */
[----:B------:R-:W-:Y:S05]  /*10c60*/  BPT.TRAP 0x1 ;  /* 0x000000040000795c */ /* 0x000fea0000300000 */
.L_x_250:
[----:B------:R-:W3:Y:S01]  /*10c70*/  S2UR UR4, SR_CgaCtaId ;  /* 0x00000000000479c3 */ /* 0x000ee20000008800 */
[----:B------:R-:W-:Y:S01]  /*10c80*/  UISETP.NE.AND UP0, UPT, UR51, URZ, UPT ;  /* 0x000000ff3300728c */ /* 0x000fe2000bf05270 */
[----:B------:R-:W-:Y:S02]  /*10c90*/  UMOV UR5, 0x400 ;  /* 0x0000040000057882 */ /* 0x000fe40000000000 */
[----:B---3--:R-:W-:-:S04]  /*10ca0*/  ULEA UR4, UR4, UR5, 0x18 ;  /* 0x0000000504047291 */ /* 0x008fc8000f8ec0ff */
[----:B------:R-:W-:-:S04]  /*10cb0*/  UIADD3 UR5, UPT, UPT, UR4, 0x1c068, URZ ;  /* 0x0001c06804057890 */ /* 0x000fc8000fffe0ff */
[----:B------:R-:W-:-:S04]  /*10cc0*/  @UP0 UIADD3 UR5, UPT, UPT, UR4, 0x1c058, URZ ;  /* 0x0001c05804050890 */ /* 0x000fc8000fffe0ff */
[----:B------:R-:W-:-:S09]  /*10cd0*/  UPRMT UR5, UR39, 0x654, UR5 ;  /* 0x0000065427057896 */ /* 0x000fd20008000005 */
[----:B--2---:R-:W-:Y:S01]  /*10ce0*/  SYNCS.ARRIVE.TRANS64.RED.A1T0 RZ, [UR5], RZ ;  /* 0x000000ffffff79a7 */ /* 0x004fe20008100405 */
[----:B------:R-:W-:-:S04]  /*10cf0*/  USEL UR5, UR46, UR49, UP0 ;  /* 0x000000312e057287 */ /* 0x000fc80008000000 */
[----:B------:R-:W-:-:S04]  /*10d00*/  ULOP3.LUT UR5, UR5, 0x1, URZ, 0x3c, !UPT ;  /* 0x0000000105057892 */ /* 0x000fc8000f8e3cff */
[----:B------:R-:W-:Y:S02]  /*10d10*/  USEL UR46, UR5, UR46, UP0 ;  /* 0x0000002e052e7287 */ /* 0x000fe40008000000 */
[----:B------:R-:W-:Y:S02]  /*10d20*/  USEL UR49, UR49, UR5, UP0 ;  /* 0x0000000531317287 */ /* 0x000fe40008000000 */
[----:B------:R-:W-:-:S09]  /*10d30*/  UISETP.NE.AND UP0, UPT, UR44, URZ, UPT ;  /* 0x000000ff2c00728c */ /* 0x000fd2000bf05270 */
[----:B------:R-:W-:Y:S05]  /*10d40*/  BRA.U UP0, `(.L_x_251) ;  /* 0x0000000100047547 */ /* 0x000fea000b800000 */
[----:B------:R-:W-:Y:S05]  /*10d50*/  BPT.TRAP 0x1 ;  /* 0x000000040000795c */ /* 0x000fea0000300000 */
.L_x_251:
[----:B------:R-:W2:Y:S04]  /*10d60*/  LDL.LU R2, [R1+0x40] ;  /* 0x0000400001027983 */ /* 0x000ea80000300800 */
[----:B------:R-:W2:Y:S04]  /*10d70*/  LDL.LU R3, [R1+0x44] ;  /* 0x0000440001037983 */ /* 0x000ea80000300800 */
[----:B------:R-:W3:Y:S04]  /*10d80*/  LDL.LU R4, [R1+0x38] ;  /* 0x0000380001047983 */ /* 0x000ee80000300800 */
[----:B------:R-:W3:Y:S04]  /*10d90*/  LDL.LU R5, [R1+0x3c] ;  /* 0x00003c0001057983 */ /* 0x000ee80000300800 */
[----:B------:R-:W4:Y:S04]  /*10da0*/  LDL.LU R8, [R1+0x20] ;  /* 0x0000200001087983 */ /* 0x000f280000300800 */
[----:B------:R-:W4:Y:S04]  /*10db0*/  LDL.LU R9, [R1+0x24] ;  /* 0x0000240001097983 */ /* 0x000f280000300800 */
[----:B------:R-:W5:Y:S04]  /*10dc0*/  LDL.LU R12, [R1+0x30] ;  /* 0x00003000010c7983 */ /* 0x000f680000300800 */
[----:B------:R-:W5:Y:S04]  /*10dd0*/  LDL.LU R13, [R1+0x34] ;  /* 0x00003400010d7983 */ /* 0x000f680000300800 */
[----:B------:R-:W5:Y:S04]  /*10de0*/  LDL.LU R6, [R1+0x18] ;  /* 0x0000180001067983 */ /* 0x000f680000300800 */
[----:B------:R-:W5:Y:S04]  /*10df0*/  LDL.LU R7, [R1+0x1c] ;  /* 0x00001c0001077983 */ /* 0x000f680000300800 */
[----:B------:R-:W5:Y:S01]  /*10e00*/  LDL.LU R10, [R1+0x10] ;  /* 0x00001000010a7983 */ /* 0x000f620000300800 */
[----:B------:R-:W-:Y:S01]  /*10e10*/  UISETP.NE.AND UP0, UPT, UR51, URZ, UPT ;  /* 0x000000ff3300728c */ /* 0x000fe2000bf05270 */
[----:B------:R-:W-:Y:S01]  /*10e20*/  MOV R0, UR38 ;  /* 0x0000002600007c02 */ /* 0x000fe20008000f00 */
[----:B------:R-:W-:Y:S01]  /*10e30*/  UIADD3 UR6, UPT, UPT, UR4, 0x1c078, URZ ;  /* 0x0001c07804067890 */ /* 0x000fe2000fffe0ff */
[----:B------:R-:W-:-:S02]  /*10e40*/  MOV R11, R157 ;  /* 0x0000009d000b7202 */ /* 0x000fc40000000f00 */
[----:B------:R-:W-:Y:S02]  /*10e50*/  SHF.L.U32 R0, R0, 0x1f, RZ ;  /* 0x0000001f00007819 */ /* 0x000fe400000006ff */
[----:B------:R-:W-:-:S04]  /*10e60*/  FSETP.NEU.AND P0, PT, R179, -INF , PT ;  /* 0xff800000b300780b */ /* 0x000fc80003f0d000 */
[----:B------:R-:W-:-:S09]  /*10e70*/  @!UP0 UIADD3 UR6, UPT, UPT, UR4, 0x1c088, URZ ;  /* 0x0001c08804068890 */ /* 0x000fd2000fffe0ff */
[----:B------:R-:W1:Y:S01]  /*10e80*/  SYNCS.PHASECHK.TRANS64.TRYWAIT P2, [UR6], R0 ;  /* 0x00000000ff0075a7 */ /* 0x000e620008041106 */
[----:B--2---:R-:W-:Y:S02]  /*10e90*/  FADD2 R2, R2.F32x2.HI_LO, RZ.F32 ;  /* 0x000000ff0202724b */ /* 0x004fe40000200000 */
[----:B---3--:R-:W-:Y:S02]  /*10ea0*/  FADD2 R4, R4.F32x2.HI_LO, RZ.F32 ;  /* 0x000000ff0404724b */ /* 0x008fe40000200000 */
[----:B----4-:R-:W-:Y:S02]  /*10eb0*/  FADD2 R8, R2.F32x2.HI_LO, R8.F32x2.HI_LO ;  /* 0x000000080208724b */ /* 0x010fe40000000000 */
[----:B-----5:R-:W-:Y:S02]  /*10ec0*/  FADD2 R2, R12.F32x2.HI_LO, RZ.F32 ;  /* 0x000000ff0c02724b */ /* 0x020fe40000200000 */
[----:B------:R-:W-:Y:S02]  /*10ed0*/  FADD2 R6, R4.F32x2.HI_LO, R6.F32x2.HI_LO ;  /* 0x000000060406724b */ /* 0x000fe40000000000 */
[----:B------:R-:W-:-:S02]  /*10ee0*/  FADD2 R4, R2.F32x2.HI_LO, R10.F32x2.HI_LO ;  /* 0x0000000a0204724b */ /* 0x000fc40000000000 */
[----:B------:R-:W-:Y:S02]  /*10ef0*/  FADD2 R2, R8.F32x2.HI_LO, R186.F32x2.HI_LO ;  /* 0x000000ba0802724b */ /* 0x000fe40000000000 */
[----:B------:R-:W-:Y:S02]  /*10f00*/  FADD2 R8, R6.F32x2.HI_LO, R184.F32x2.HI_LO ;  /* 0x000000b80608724b */ /* 0x000fe40000000000 */
[----:B------:R-:W-:Y:S01]  /*10f10*/  FADD2 R6, R4.F32x2.HI_LO, R182.F32x2.HI_LO ;  /* 0x000000b60406724b */ /* 0x000fe20000000000 */
[----:B------:R-:W-:Y:S01]  /*10f20*/  FSEL R4, R179, RZ, P0 ;  /* 0x000000ffb3047208 */ /* 0x000fe20000000000 */
[----:B------:R-:W-:Y:S02]  /*10f30*/  FADD2 R2, R2.F32x2.HI_LO, R176.F32x2.HI_LO ;  /* 0x000000b00202724b */ /* 0x000fe40000000000 */
[----:B------:R-:W-:Y:S01]  /*10f40*/  FADD2 R8, R8.F32x2.HI_LO, R174.F32x2.HI_LO ;  /* 0x000000ae0808724b */ /* 0x000fe20000000000 */
[----:B------:R-:W-:Y:S01]  /*10f50*/  FSETP.NEU.AND P0, PT, R156, R4, PT ;  /* 0x000000049c00720b */ /* 0x000fe20003f0d000 */
[----:B------:R-:W-:-:S02]  /*10f60*/  FADD2 R6, R6.F32x2.HI_LO, R172.F32x2.HI_LO ;  /* 0x000000ac0606724b */ /* 0x000fc40000000000 */
[----:B------:R-:W-:Y:S02]  /*10f70*/  FADD2 R2, R2.F32x2.HI_LO, R168.F32x2.HI_LO ;  /* 0x000000a80202724b */ /* 0x000fe40000000000 */
[----:B------:R-:W-:Y:S02]  /*10f80*/  FADD2 R8, R8.F32x2.HI_LO, R166.F32x2.HI_LO ;  /* 0x000000a60808724b */ /* 0x000fe40000000000 */
[----:B------:R-:W-:Y:S02]  /*10f90*/  FADD2 R6, R6.F32x2.HI_LO, R164.F32x2.HI_LO ;  /* 0x000000a40606724b */ /* 0x000fe40000000000 */
[----:B------:R-:W-:Y:S01]  /*10fa0*/  FADD2 R10, R2.F32x2.HI_LO, R154.F32x2.HI_LO ;  /* 0x0000009a020a724b */ /* 0x000fe20000000000 */
[----:B-1----:R-:W-:Y:S06]  /*10fb0*/  @!P2 BRA `(.L_x_252) ;  /* 0x0000004800a8a947 */ /* 0x002fec0003800000 */
.L_x_426:
[----:B------:R-:W-:Y:S01]  /*10fc0*/  BSSY.RECONVERGENT B0, `(.L_x_253) ;  /* 0x000000a000007945 */ /* 0x000fe20003800200 */
[----:B-1----:R-:W-:-:S03]  /*10fd0*/  HFMA2 R0, -RZ, RZ, 1.75, 0 ;  /* 0x3f000000ff007431 */ /* 0x002fc600000001ff */
[----:B------:R-:W-:Y:S05]  /*10fe0*/  @!P0 BRA `(.L_x_254) ;  /* 0x00000000001c8947 */ /* 0x000fea0003800000 */
[----:B------:R-:W-:-:S04]  /*10ff0*/  FADD R0, -R4, R156 ;  /* 0x0000009c04007221 */ /* 0x000fc80000000100 */
[----:B------:R-:W-:-:S05]  /*11000*/  FMUL R0, R0, UR37 ;  /* 0x0000002500007c20 */ /* 0x000fca0008400000 */
[----:B------:R-:W-:-:S13]  /*11010*/  FSETP.GEU.AND P0, PT, R0, -126, PT ;  /* 0xc2fc00000000780b */ /* 0x000fda0003f0e000 */
[----:B------:R-:W-:-:S06]  /*11020*/  @!P0 FMUL R0, R0, 0.5 ;  /* 0x3f00000000008820 */ /* 0x000fcc0000400000 */
[----:B------:R-:W1:Y:S02]  /*11030*/  MUFU.EX2 R0, R0 ;  /* 0x0000000000007308 */ /* 0x000e640000000800 */
[----:B-1----:R-:W-:-:S04]  /*11040*/  @!P0 FMUL R0, R0, R0 ;  /* 0x0000000000008220 */ /* 0x002fc80000400000 */
[----:B------:R-:W-:Y:S02]  /*11050*/  FMUL R0, R0, 0.5 ;  /* 0x3f00000000007820 */ /* 0x000fe40000400000 */
.L_x_254:
[----:B------:R-:W-:Y:S05]  /*11060*/  BSYNC.RECONVERGENT B0 ;  /* 0x0000000000007941 */ /* 0x000fea0003800200 */
.L_x_253:
[----:B------:R-:W2:Y:S04]  /*11070*/  LDL.LU.64 R2, [R1+0x68] ;  /* 0x0000680001027983 */ /* 0x000ea80000300a00 */
[----:B------:R-:W3:Y:S04]  /*11080*/  LDL.LU.64 R26, [R1+0x60] ;  /* 0x00006000011a7983 */ /* 0x000ee80000300a00 */
[----:B------:R-:W4:Y:S04]  /*11090*/  LDL.LU.64 R24, [R1+0x58] ;  /* 0x0000580001187983 */ /* 0x000f280000300a00 */
[----:B------:R-:W5:Y:S04]  /*110a0*/  LDL.LU.64 R20, [R1+0x50] ;  /* 0x0000500001147983 */ /* 0x000f680000300a00 */
[----:B------:R-:W5:Y:S04]  /*110b0*/  LDL.LU.64 R14, [R1+0x48] ;  /* 0x00004800010e7983 */ /* 0x000f680000300a00 */
[----:B------:R-:W5:Y:S01]  /*110c0*/  LDL.LU.64 R12, [R1+0x28] ;  /* 0x00002800010c7983 */ /* 0x000f620000300a00 */
[----:B------:R-:W-:Y:S01]  /*110d0*/  FMUL R0, R0, R178 ;  /* 0x000000b200007220 */ /* 0x000fe20000400000 */
[----:B------:R-:W-:Y:S01]  /*110e0*/  FADD2 R4, R8.F32x2.HI_LO, R160.F32x2.HI_LO ;  /* 0x000000a00804724b */ /* 0x000fe20000000000 */
[----:B------:R-:W-:Y:S01]  /*110f0*/  UISETP.NE.AND UP0, UPT, UR45, URZ, UPT ;  /* 0x000000ff2d00728c */ /* 0x000fe2000bf05270 */
[----:B------:R-:W-:-:S02]  /*11100*/  FADD2 R6, R6.F32x2.HI_LO, R158.F32x2.HI_LO ;  /* 0x0000009e0606724b */ /* 0x000fc40000000000 */
[----:B------:R-:W-:Y:S02]  /*11110*/  FADD2 R8, R10.F32x2.HI_LO, R152.F32x2.HI_LO ;  /* 0x000000980a08724b */ /* 0x000fe40000000000 */
[----:B------:R-:W-:Y:S02]  /*11120*/  FADD2 R4, R4.F32x2.HI_LO, R150.F32x2.HI_LO ;  /* 0x000000960404724b */ /* 0x000fe40000000000 */
[----:B------:R-:W-:Y:S02]  /*11130*/  FADD2 R6, R6.F32x2.HI_LO, R148.F32x2.HI_LO ;  /* 0x000000940606724b */ /* 0x000fe40000000000 */
[----:B------:R-:W-:Y:S02]  /*11140*/  FADD2 R8, R8.F32x2.HI_LO, R144.F32x2.HI_LO ;  /* 0x000000900808724b */ /* 0x000fe40000000000 */
[----:B------:R-:W-:Y:S02]  /*11150*/  FADD2 R4, R4.F32x2.HI_LO, R142.F32x2.HI_LO ;  /* 0x0000008e0404724b */ /* 0x000fe40000000000 */
        /* <DEDUP_REMOVED lines=24> */
[----:B--2---:R-:W-:-:S04]  /*112e0*/  FADD2 R2, R0.F32, R2.F32x2.HI_LO ;  /* 0x000000020002724b */ /* 0x004fc80000040000 */
[----:B---3--:R-:W-:-:S04]  /*112f0*/  FADD2 R2, R2.F32x2.HI_LO, R26.F32x2.HI_LO ;  /* 0x0000001a0202724b */ /* 0x008fc80000000000 */
[----:B----4-:R-:W-:-:S04]  /*11300*/  FADD2 R2, R2.F32x2.HI_LO, R24.F32x2.HI_LO ;  /* 0x000000180202724b */ /* 0x010fc80000000000 */
[----:B-----5:R-:W-:-:S04]  /*11310*/  FADD2 R2, R2.F32x2.HI_LO, R20.F32x2.HI_LO ;  /* 0x000000140202724b */ /* 0x020fc80000000000 */
[----:B------:R-:W-:-:S04]  /*11320*/  FADD2 R2, R2.F32x2.HI_LO, R14.F32x2.HI_LO ;  /* 0x0000000e0202724b */ /* 0x000fc80000000000 */
        /* <DEDUP_REMOVED lines=9> */
[----:B------:R-:W-:Y:S02]  /*113c0*/  FADD2 R8, R2.F32x2.HI_LO, R106.F32x2.HI_LO ;  /* 0x0000006a0208724b */ /* 0x000fe40000000000 */
[----:B------:R-:W-:Y:S02]  /*113d0*/  FADD2 R2, R6.F32x2.HI_LO, R90.F32x2.HI_LO ;  /* 0x0000005a0602724b */ /* 0x000fe40000000000 */
[----:B------:R-:W-:Y:S02]  /*113e0*/  FADD2 R6, R8.F32x2.HI_LO, R94.F32x2.HI_LO ;  /* 0x0000005e0806724b */ /* 0x000fe40000000000 */
[----:B------:R-:W-:Y:S02]  /*113f0*/  FADD2 R2, R4.F32x2.HI_LO, R2.F32x2.HI_LO ;  /* 0x000000020402724b */ /* 0x000fe40000000000 */
[----:B------:R-:W-:-:S04]  /*11400*/  FADD2 R4, R6.F32x2.HI_LO, R10.F32x2.HI_LO ;  /* 0x0000000a0604724b */ /* 0x000fc80000000000 */
[----:B------:R-:W-:-:S04]  /*11410*/  FADD2 R2, R4.F32x2.HI_LO, R2.F32x2.HI_LO ;  /* 0x000000020402724b */ /* 0x000fc80000000000 */
[----:B------:R-:W-:Y:S01]  /*11420*/  FADD R178, R2, R3 ;  /* 0x0000000302b27221 */ /* 0x000fe20000000000 */
[----:B------:R-:W-:Y:S06]  /*11430*/  BRA.U UP0, `(.L_x_255) ;  /* 0x0000000100907547 */ /* 0x000fec000b800000 */
[----:B------:R-:W-:Y:S05]  /*11440*/  @P1 BRA `(.L_x_256) ;  /* 0x0000000000041947 */ /* 0x000fea0003800000 */
[----:B------:R-:W-:Y:S05]  /*11450*/  BPT.TRAP 0x1 ;  /* 0x000000040000795c */ /* 0x000fea0000300000 */
.L_x_256:
[----:B------:R-:W-:Y:S01]  /*11460*/  UISETP.NE.AND UP0, UPT, UR51, URZ, UPT ;  /* 0x000000ff3300728c */ /* 0x000fe2000bf05270 */
[----:B------:R-:W-:Y:S01]  /*11470*/  IMAD.U32 R0, RZ, RZ, UR5 ;  /* 0x00000005ff007e24 */ /* 0x000fe2000f8e00ff */
[----:B------:R-:W-:Y:S01]  /*11480*/  UIADD3 UR6, UPT, UPT, UR4, 0x1c060, URZ ;  /* 0x0001c06004067890 */ /* 0x000fe2000fffe0ff */
[----:B------:R-:W-:Y:S01]  /*11490*/  IMAD.U32 R3, R57, 0x10000, RZ ;  /* 0x0001000039037824 */ /* 0x000fe200078e00ff */
[----:B------:R-:W-:Y:S02]  /*114a0*/  LOP3.LUT R4, R56, 0x3, RZ, 0xc0, !PT ;  /* 0x0000000338047812 */ /* 0x000fe400078ec0ff */
[----:B------:R-:W-:Y:S02]  /*114b0*/  SHF.L.U32 R0, R0, 0x1f, RZ ;  /* 0x0000001f00007819 */ /* 0x000fe400000006ff */
[----:B------:R-:W-:-:S03]  /*114c0*/  LOP3.LUT R3, R3, 0x600000, RZ, 0xc0, !PT ;  /* 0x0060000003037812 */ /* 0x000fc600078ec0ff */
[----:B------:R-:W-:Y:S01]  /*114d0*/  @UP0 UIADD3 UR6, UPT, UPT, UR4, 0x1c050, URZ ;  /* 0x0001c05004060890 */ /* 0x000fe2000fffe0ff */
[----:B------:R-:W-:Y:S01]  /*114e0*/  SHF.R.U32.HI R2, RZ, 0x15, R3 ;  /* 0x00000015ff027819 */ /* 0x000fe20000011603 */
[----:B------:R-:W-:-:S03]  /*114f0*/  USEL UR4, URZ, 0x80, UP0 ;  /* 0x00000080ff047887 */ /* 0x000fc60008000000 */
[----:B------:R-:W-:-:S03]  /*11500*/  ISETP.NE.AND P0, PT, R4, R2, PT ;  /* 0x000000020400720c */ /* 0x000fc60003f05270 */
[----:B------:R-:W-:Y:S01]  /*11510*/  LOP3.LUT R16, R3, UR4, RZ, 0xfc, !PT ;  /* 0x0000000403107c12 */ /* 0x000fe2000f8efcff */
[----:B------:R-:W1:Y:S02]  /*11520*/  SYNCS.PHASECHK.TRANS64.TRYWAIT P1, [UR6], R0 ;  /* 0x00000000ff0075a7 */ /* 0x000e640008021106 */
[----:B-1----:R-:W-:Y:S07]  /*11530*/  @!P1 BRA `(.L_x_257) ;  /* 0x0000004400609947 */ /* 0x002fee0003800000 */
.L_x_428:
[----:B------:R-:W-:Y:S05]  /*11540*/  @!P0 BRA `(.L_x_258) ;  /* 0x0000000000408947 */ /* 0x000fea0003800000 */
[----:B-1----:R-:W-:Y:S01]  /*11550*/  MOV R0, 0x8 ;  /* 0x0000000800007802 */ /* 0x002fe20000000f00 */
[----:B------:R-:W1:Y:S01]  /*11560*/  LDCU.64 UR8, c[0x4][0xb0] ;  /* 0x01001600ff0877ac */ /* 0x000e620008000a00 */
[----:B------:R-:W-:Y:S02]  /*11570*/  HFMA2 R12, -RZ, RZ, 0, 5.9604644775390625e-08 ;  /* 0x00000001ff0c7431 */ /* 0x000fe400000001ff */
[----:B------:R-:W-:Y:S01]  /*11580*/  IMAD.MOV.U32 R8, RZ, RZ, 0x1be ;  /* 0x000001beff087424 */ /* 0x000fe200078e00ff */
[----:B------:R2:W3:Y:S01]  /*11590*/  LDC.64 R2, c[0x4][R0] ;  /* 0x0100000000027b82 */ /* 0x0004e20000000a00 */
[----:B------:R-:W4:Y:S01]  /*115a0*/  LDCU.64 UR6, c[0x4][0xb8] ;  /* 0x01001700ff0677ac */ /* 0x000f220008000a00 */
[----:B------:R-:W-:Y:S01]  /*115b0*/  IMAD.MOV.U32 R13, RZ, RZ, RZ ;  /* 0x000000ffff0d7224 */ /* 0x000fe200078e00ff */
[----:B------:R-:W5:Y:S01]  /*115c0*/  LDCU.64 UR4, c[0x4][0x18] ;  /* 0x01000300ff0477ac */ /* 0x000f620008000a00 */
[----:B-1----:R-:W-:Y:S01]  /*115d0*/  IMAD.U32 R4, RZ, RZ, UR8 ;  /* 0x00000008ff047e24 */ /* 0x002fe2000f8e00ff */
[----:B------:R-:W-:Y:S01]  /*115e0*/  MOV R5, UR9 ;  /* 0x0000000900057c02 */ /* 0x000fe20008000f00 */
[----:B----4-:R-:W-:Y:S01]  /*115f0*/  IMAD.U32 R6, RZ, RZ, UR6 ;  /* 0x00000006ff067e24 */ /* 0x010fe2000f8e00ff */
[----:B------:R-:W-:Y:S01]  /*11600*/  MOV R7, UR7 ;  /* 0x0000000700077c02 */ /* 0x000fe20008000f00 */
[----:B-----5:R-:W-:Y:S01]  /*11610*/  IMAD.U32 R10, RZ, RZ, UR4 ;  /* 0x00000004ff0a7e24 */ /* 0x020fe2000f8e00ff */
[----:B------:R-:W-:-:S02]  /*11620*/  MOV R11, UR5 ;  /* 0x00000005000b7c02 */ /* 0x000fc40008000f00 */
[----:B------:R-:W-:-:S07]  /*11630*/  LEPC R20, `(.L_x_258) ;  /* 0x000000001014794e */ /* 0x000fce0000000000 */
[----:B--23--:R-:W-:Y:S05]  /*11640*/  CALL.ABS.NOINC R2 ;  /* 0x0000000002007343 */ /* 0x00cfea0003c00000 */
.L_x_258:
[----:B------:R-:W-:Y:S05]  /*11650*/  WARPSYNC.ALL ;  /* 0x0000000000007948 */ /* 0x000fea0003800000 */
[----:B------:R-:W-:-:S13]  /*11660*/  R2UR UR4, R16 ;  /* 0x00000000100472ca */ /* 0x000fda00000e0000 */
[----:B------:R2:W-:Y:S02]  /*11670*/  STTM.x2 tmem[UR4], R178 ;  /* 0x000000b2000079ed */ /* 0x0005e400080c0004 */
.L_x_255:
[----:B------:R-:W-:Y:S01]  /*11680*/  UIADD3 UR4, UPT, UPT, UR45, 0x1, URZ ;  /* 0x000000012d047890 */ /* 0x000fe2000fffe0ff */
[----:B------:R-:W-:Y:S01]  /*11690*/  MOV R156, R179 ;  /* 0x000000b3009c7202 */ /* 0x000fe20000000f00 */
[----:B------:R-:W-:Y:S02]  /*116a0*/  UIADD3 UR45, UPT, UPT, UR45, -0x1, URZ ;  /* 0xffffffff2d2d7890 */ /* 0x000fe4000fffe0ff */
[----:B------:R-:W-:-:S09]  /*116b0*/  UISETP.GT.AND UP0, UPT, UR4, 0x1, UPT ;  /* 0x000000010400788c */ /* 0x000fd2000bf04270 */
[----:B------:R-:W-:Y:S05]  /*116c0*/  BRA.U UP0, `(.L_x_259) ;  /* 0xffffffb9006c7547 */ /* 0x000fea000b83ffff */
.L_x_238:
[----:B------:R-:W-:-:S09]  /*116d0*/  UISETP.NE.AND UP0, UPT, UR44, URZ, UPT ;  /* 0x000000ff2c00728c */ /* 0x000fd2000bf05270 */
[----:B------:R-:W-:Y:S05]  /*116e0*/  BRA.U UP0, `(.L_x_260) ;  /* 0x0000000100047547 */ /* 0x000fea000b800000 */
[----:B------:R-:W-:Y:S05]  /*116f0*/  BPT.TRAP 0x1 ;  /* 0x000000040000795c */ /* 0x000fea0000300000 */
.L_x_260:
[----:B------:R-:W3:Y:S01]  /*11700*/  S2UR UR5, SR_CgaCtaId ;  /* 0x00000000000579c3 */ /* 0x000ee20000008800 */
[----:B------:R-:W-:Y:S01]  /*11710*/  UISETP.NE.AND UP1, UPT, UR51, URZ, UPT ;  /* 0x000000ff3300728c */ /* 0x000fe2000bf25270 */
[----:B------:R-:W-:-:S03]  /*11720*/  UMOV UR4, 0x400 ;  /* 0x0000040000047882 */ /* 0x000fc60000000000 */
[----:B------:R-:W-:-:S04]  /*11730*/  USEL UR6, UR47, UR48, UP1 ;  /* 0x000000302f067287 */ /* 0x000fc80008800000 */
[----:B------:R-:W-:Y:S02]  /*11740*/  ULOP3.LUT UR6, UR6, 0x1, URZ, 0x3c, !UPT ;  /* 0x0000000106067892 */ /* 0x000fe4000f8e3cff */
[----:B---3--:R-:W-:-:S04]  /*11750*/  ULEA UR5, UR5, UR4, 0x18 ;  /* 0x0000000405057291 */ /* 0x008fc8000f8ec0ff */
[----:B------:R-:W-:Y:S02]  /*11760*/  UIADD3 UR4, UPT, UPT, UR5, 0x1c080, URZ ;  /* 0x0001c08005047890 */ /* 0x000fe4000fffe0ff */
[----:B------:R-:W-:-:S09]  /*11770*/  @UP1 UIADD3 UR4, UPT, UPT, UR5, 0x1c070, URZ ;  /* 0x0001c07005041890 */ /* 0x000fd2000fffe0ff */
[----:B------:R-:W-:Y:S01]  /*11780*/  SYNCS.ARRIVE.TRANS64.A1T0 RZ, [UR4], RZ ;  /* 0x000000ffffff79a7 */ /* 0x000fe20008100004 */
[----:B------:R-:W-:Y:S05]  /*11790*/  BRA.U UP0, `(.L_x_261) ;  /* 0x0000000100047547 */ /* 0x000fea000b800000 */
[----:B------:R-:W-:Y:S05]  /*117a0*/  BPT.TRAP 0x1 ;  /* 0x000000040000795c */ /* 0x000fea0000300000 */
.L_x_261:
[----:B------:R-:W-:Y:S01]  /*117b0*/  UISETP.NE.AND UP0, UPT, UR51, URZ, UPT ;  /* 0x000000ff3300728c */ /* 0x000fe2000bf05270 */
[----:B-1----:R-:W-:Y:S01]  /*117c0*/  MOV R0, UR6 ;  /* 0x0000000600007c02 */ /* 0x002fe20008000f00 */
[----:B------:R-:W-:-:S03]  /*117d0*/  UIADD3 UR4, UPT, UPT, UR5, 0x1c078, URZ ;  /* 0x0001c07805047890 */ /* 0x000fc6000fffe0ff */
[----:B------:R-:W-:-:S06]  /*117e0*/  SHF.L.U32 R0, R0, 0x1f, RZ ;  /* 0x0000001f00007819 */ /* 0x000fcc00000006ff */
[----:B------:R-:W-:Y:S02]  /*117f0*/  @!UP0 UIADD3 UR4, UPT, UPT, UR5, 0x1c088, URZ ;  /* 0x0001c08805048890 */ /* 0x000fe4000fffe0ff */
[----:B------:R-:W-:-:S07]  /*11800*/  UISETP.GT.U32.AND UP0, UPT, UR43, 0x1, UPT ;  /* 0x000000012b00788c */ /* 0x000fce000bf04070 */
[----:B------:R-:W1:Y:S02]  /*11810*/  SYNCS.PHASECHK.TRANS64.TRYWAIT P0, [UR4], R0 ;  /* 0x00000000ff0075a7 */ /* 0x000e640008001104 */
[----:B-1----:R-:W-:Y:S05]  /*11820*/  @!P0 BRA `(.L_x_262) ;  /* 0x0000004000bc8947 */ /* 0x002fea0003800000 */
.L_x_430:
[----:B------:R-:W-:Y:S05]  /*11830*/  BRA.U UP0, `(.L_x_263) ;  /* 0x0000000100087547 */ /* 0x000fea000b800000 */
[----:B------:R-:W-:Y:S05]  /*11840*/  BPT.TRAP 0x1 ;  /* 0x000000040000795c */ /* 0x000fea0000300000 */
[----:B------:R-:W-:Y:S05]  /*11850*/  BPT.TRAP 0x1 ;  /* 0x000000040000795c */ /* 0x000fea0000300000 */
.L_x_263:
[----:B------:R-:W-:Y:S02]  /*11860*/  UISETP.NE.AND UP0, UPT, UR51, URZ, UPT ;  /* 0x000000ff3300728c */ /* 0x000fe4000bf05270 */
[----:B------:R-:W-:Y:S02]  /*11870*/  UIADD3 UR4, UPT, UPT, UR5, 0x1c068, URZ ;  /* 0x0001c06805047890 */ /* 0x000fe4000fffe0ff */
[----:B------:R-:W-:Y:S02]  /*11880*/  USEL UR48, UR48, UR6, UP0 ;  /* 0x0000000630307287 */ /* 0x000fe40008000000 */
[----:B------:R-:W-:-:S05]  /*11890*/  USEL UR47, UR6, UR47, UP0 ;  /* 0x0000002f062f7287 */ /* 0x000fca0008000000 */
[----:B------:R-:W-:-:S04]  /*118a0*/  @UP0 UIADD3 UR4, UPT, UPT, UR5, 0x1c058, URZ ;  /* 0x0001c05805040890 */ /* 0x000fc8000fffe0ff */
[----:B------:R-:W-:-:S09]  /*118b0*/  UPRMT UR4, UR39, 0x654, UR4 ;  /* 0x0000065427047896 */ /* 0x000fd20008000004 */
[----:B------:R-:W-:Y:S01]  /*118c0*/  SYNCS.ARRIVE.TRANS64.RED.A1T0 RZ, [UR4], RZ ;  /* 0x000000ffffff79a7 */ /* 0x000fe20008100404 */
[----:B------:R-:W-:-:S04]  /*118d0*/  USEL UR4, UR46, UR49, UP0 ;  /* 0x000000312e047287 */ /* 0x000fc80008000000 */
[----:B------:R-:W-:-:S04]  /*118e0*/  ULOP3.LUT UR4, UR4, 0x1, URZ, 0x3c, !UPT ;  /* 0x0000000104047892 */ /* 0x000fc8000f8e3cff */
[----:B------:R-:W-:Y:S02]  /*118f0*/  USEL UR46, UR4, UR46, UP0 ;  /* 0x0000002e042e7287 */ /* 0x000fe40008000000 */
[----:B------:R-:W-:-:S12]  /*11900*/  USEL UR49, UR49, UR4, UP0 ;  /* 0x0000000431317287 */ /* 0x000fd80008000000 */
.L_x_235:
[----:B------:R-:W3:Y:S01]  /*11910*/  LDCU UR5, c[0x0][0x370] ;  /* 0x00006e00ff0577ac */ /* 0x000ee20008000800 */
[----:B------:R-:W4:Y:S01]  /*11920*/  LDCU UR4, c[0x0][0x900] ;  /* 0x00012000ff0477ac */ /* 0x000f220008000800 */
[----:B---3--:R-:W-:-:S04]  /*11930*/  UIADD3 UR36, UPT, UPT, UR5, UR36, URZ ;  /* 0x0000002405247290 */ /* 0x008fc8000fffe0ff */
[----:B----4-:R-:W-:-:S09]  /*11940*/  UISETP.GE.AND UP0, UPT, UR36, UR4, UPT ;  /* 0x000000042400728c */ /* 0x010fd2000bf06270 */
[----:B------:R-:W-:Y:S05]  /*11950*/  BRA.U !UP0, `(.L_x_264) ;  /* 0xffffffb508387547 */ /* 0x000fea000b83ffff */
[----:B------:R-:W-:Y:S05]  /*11960*/  EXIT ;  /* 0x000000000000794d */ /* 0x000fea0003800000 */
.L_x_26:
[----:B------:R-:W-:-:S05]  /*11970*/  IMAD.MOV.U32 R2, RZ, RZ, -0x4 ;  /* 0xfffffffcff027424 */ /* 0x000fca00078e00ff */
[----:B------:R-:W-:-:S05]  /*11980*/  VIADDMNMX.U32 R0, R0, R2, 0x2, PT ;  /* 0x0000000200007446 */ /* 0x000fca0003800002 */
[----:B------:R-:W-:-:S04]  /*11990*/  IMAD.SHL.U32 R0, R0, 0x4, RZ ;  /* 0x0000000400007824 */ /* 0x000fc800078e00ff */
[----:B------:R-:W1:Y:S02]  /*119a0*/  LDC R2, c[0x2][R0] ;  /* 0x0080000000027b82 */ /* 0x000e640000000800 */
[----:B-1----:R-:W-:-:S04]  /*119b0*/  SHF.R.S32.HI R3, RZ, 0x1f, R2 ;  /* 0x0000001fff037819 */ /* 0x002fc80000011402 */
.L_x_483:
[----:B------:R-:W-:Y:S05]  /*119c0*/  BRX R2 -0x119d0                                                                                                                                                                                                                                                                                                                                                                                                                                                                                                                                                                          (*"BRANCH_TARGETS .L_x_484,.L_x_485,.L_x_486"*) ;  /* 0xfffffee4028c7949 */ /* 0x000fea000383ffff */
.L_x_486:
[----:B------:R-:W-:-:S08]  /*119d0*/  NOP ;  /* 0x0000000000007918 */ /* 0x000fd00000000000 */
[----:B------:R-:W-:-:S00]  /*119e0*/  USETMAXREG.DEALLOC.CTAPOOL 0x18 ;  /* 0x00000018000079c8 */ /* 0x000fc000080e0500 */
[----:B------:R-:W-:Y:S05]  /*119f0*/  EXIT ;  /* 0x000000000000794d */ /* 0x000fea0003800000 */
.L_x_484:
[----:B------:R-:W-:-:S08]  /*11a00*/  NOP ;  /* 0x0000000000007918 */ /* 0x000fd00000000000 */
[----:B------:R-:W1:-:S00]  /*11a10*/  USETMAXREG.DEALLOC.CTAPOOL 0x20 ;  /* 0x00000020000079c8 */ /* 0x000e4000080e0500 */
[----:B-1----:R-:W1:Y:S02]  /*11a20*/  LDC R0, c[0x0][0x900] ;  /* 0x00024000ff007b82 */ /* 0x002e640000000800 */
[----:B-1----:R-:W-:-:S13]  /*11a30*/  ISETP.LE.AND P1, PT, R0, UR36, PT ;  /* 0x0000002400007c0c */ /* 0x002fda000bf23270 */
[----:B------:R-:W-:Y:S05]  /*11a40*/  @P1 EXIT ;  /* 0x000000000000194d */ /* 0x000fea0003800000 */
[----:B------:R-:W-:Y:S01]  /*11a50*/  HFMA2 R4, -RZ, RZ, 0, 5.9604644775390625e-08 ;  /* 0x00000001ff047431 */ /* 0x000fe200000001ff */
[----:B------:R-:W-:Y:S01]  /*11a60*/  PLOP3.LUT P5, PT, P5, P6, PT, 0xf8, 0x8f ;  /* 0x00000000008f781c */ /* 0x000fe20002fadf70 */
[----:B------:R-:W1:Y:S01]  /*11a70*/  LDCU.64 UR4, c[0x0][0x348] ;  /* 0x00006900ff0477ac */ /* 0x000e620008000a00 */
[----:B------:R-:W-:Y:S01]  /*11a80*/  UPLOP3.LUT UP1, UPT, UP2, UP3, UPT, 0xf8, 0x8f ;  /* 0x00000000008f789c */ /* 0x000fe20001727f70 */
[----:B------:R-:W-:Y:S01]  /*11a90*/  UMOV UR15, 0x1 ;  /* 0x00000001000f7882 */ /* 0x000fe20000000000 */
[----:B------:R-:W-:-:S09]  /*11aa0*/  UMOV UR22, URZ ;  /* 0x000000ff00167c82 */ /* 0x000fd20008000000 */
.L_x_362:
[----:B--2---:R-:W2:Y:S01]  /*11ab0*/  LDCU.64 UR6, c[0x0][0x908] ;  /* 0x00012100ff0677ac */ /* 0x004ea20008000a00 */
[----:B------:R-:W3:Y:S01]  /*11ac0*/  LDCU UR10, c[0x0][0x904] ;  /* 0x00012080ff0a77ac */ /* 0x000ee20008000800 */
[----:B------:R-:W4:Y:S01]  /*11ad0*/  LDCU.64 UR8, c[0x0][0x920] ;  /* 0x00012400ff0877ac */ /* 0x000f220008000a00 */
[----:B------:R-:W5:Y:S01]  /*11ae0*/  LDCU UR14, c[0x0][0x91c] ;  /* 0x00012380ff0e77ac */ /* 0x000f620008000800 */
[----:B--2---:R-:W-:-:S04]  /*11af0*/  UIMAD.WIDE.U32 UR12, UR36, UR6, URZ ;  /* 0x00000006240c72a5 */ /* 0x004fc8000f8e00ff */
[----:B------:R-:W-:Y:S02]  /*11b00*/  USHF.R.U32.HI UR13, URZ, UR7, UR13 ;  /* 0x00000007ff0d7299 */ /* 0x000fe4000801160d */
[----:B---3--:R-:W-:Y:S01]  /*11b10*/  UISETP.NE.AND UP2, UPT, UR10, 0x1, UPT ;  /* 0x000000010a00788c */ /* 0x008fe2000bf45270 */
[----:B------:R-:W2:Y:S03]  /*11b20*/  LDCU.64 UR6, c[0x0][0x380] ;  /* 0x00007000ff0677ac */ /* 0x000ea60008000a00 */
[----:B------:R-:W-:Y:S02]  /*11b30*/  USEL UR13, UR36, UR13, !UP2 ;  /* 0x0000000d240d7287 */ /* 0x000fe4000d000000 */
[----:B-----5:R-:W-:Y:S02]  /*11b40*/  UISETP.NE.AND UP2, UPT, UR14, 0x1, UPT ;  /* 0x000000010e00788c */ /* 0x020fe4000bf45270 */
[----:B----4-:R-:W-:-:S02]  /*11b50*/  UIMAD.WIDE.U32 UR16, UR13, UR8, URZ ;  /* 0x000000080d1072a5 */ /* 0x010fc4000f8e00ff */
[----:B------:R-:W-:-:S05]  /*11b60*/  UIADD3 UR8, UPT, UPT, -UR13, URZ, URZ ;  /* 0x000000ff0d087290 */ /* 0x000fca000fffe1ff */
[----:B------:R-:W-:Y:S02]  /*11b70*/  UMOV UR11, UR17 ;  /* 0x00000011000b7c82 */ /* 0x000fe40008000000 */
[----:B------:R-:W-:Y:S02]  /*11b80*/  USHF.R.U32.HI UR9, URZ, UR9, UR11 ;  /* 0x00000009ff097299 */ /* 0x000fe4000801160b */
[----:B------:R-:W-:Y:S02]  /*11b90*/  UIMAD UR11, UR10, UR8, UR36 ;  /* 0x000000080a0b72a4 */ /* 0x000fe4000f8e0224 */
[----:B------:R-:W-:Y:S02]  /*11ba0*/  USEL UR12, UR13, UR9, !UP2 ;  /* 0x000000090d0c7287 */ /* 0x000fe4000d000000 */
[----:B--2---:R-:W-:Y:S02]  /*11bb0*/  UISETP.NE.AND UP2, UPT, UR7, URZ, UPT ;  /* 0x000000ff0700728c */ /* 0x004fe4000bf45270 */
[----:B------:R-:W-:-:S02]  /*11bc0*/  USHF.L.U32 UR11, UR11, 0x8, URZ ;  /* 0x000000080b0b7899 */ /* 0x000fc400080006ff */
[----:B------:R-:W-:Y:S02]  /*11bd0*/  UIADD3 UR8, UPT, UPT, -UR12, URZ, URZ ;  /* 0x000000ff0c087290 */ /* 0x000fe4000fffe1ff */
[----:B------:R-:W-:Y:S02]  /*11be0*/  UISETP.GE.OR UP2, UPT, UR11, UR6, !UP2 ;  /* 0x000000060b00728c */ /* 0x000fe4000d746670 */
[----:B------:R-:W-:-:S07]  /*11bf0*/  UIMAD UR14, UR14, UR8, UR13 ;  /* 0x000000080e0e72a4 */ /* 0x000fce000f8e020d */
[----:B-1----:R-:W-:Y:S05]  /*11c00*/  BRA.U UP2, `(.L_x_265) ;  /* 0x00000029021c7547 */ /* 0x002fea000b800000 */
[----:B------:R-:W2:Y:S01]  /*11c10*/  LDCU UR6, c[0x0][0x38c] ;  /* 0x00007180ff0677ac */ /* 0x000ea20008000800 */
[----:B------:R-:W-:Y:S01]  /*11c20*/  BSSY.RECONVERGENT B0, `(.L_x_266) ;  /* 0x000002a000007945 */ /* 0x000fe20003800200 */
[----:B------:R-:W3:Y:S01]  /*11c30*/  LDCU.64 UR8, c[0x0][0x910] ;  /* 0x00012200ff0877ac */ /* 0x000ee20008000a00 */
[----:B------:R-:W4:Y:S01]  /*11c40*/  LDCU UR10, c[0x0][0x918] ;  /* 0x00012300ff0a77ac */ /* 0x000f220008000800 */
[----:B--2---:R-:W-:Y:S01]  /*11c50*/  IMAD.U32 R0, RZ, RZ, UR6 ;  /* 0x00000006ff007e24 */ /* 0x004fe2000f8e00ff */
[----:B---3--:R-:W-:-:S04]  /*11c60*/  UIMAD.WIDE.U32 UR16, UR12, UR9, URZ ;  /* 0x000000090c1072a5 */ /* 0x008fc8000f8e00ff */
[----:B------:R-:W-:Y:S01]  /*11c70*/  IABS R0, R0 ;  /* 0x0000000000007213 */ /* 0x000fe20000000000 */
[----:B------:R-:W-:-:S03]  /*11c80*/  UISETP.NE.AND UP2, UPT, UR8, 0x1, UPT ;  /* 0x000000010800788c */ /* 0x000fc6000bf45270 */
[----:B------:R-:W2:Y:S01]  /*11c90*/  I2F.RP R2, R0 ;  /* 0x0000000000027306 */ /* 0x000ea20000209400 */
[----:B------:R-:W-:Y:S02]  /*11ca0*/  UMOV UR9, UR17 ;  /* 0x0000001100097c82 */ /* 0x000fe40008000000 */
[----:B----4-:R-:W-:-:S04]  /*11cb0*/  USHF.R.U32.HI UR9, URZ, UR10, UR9 ;  /* 0x0000000aff097299 */ /* 0x010fc80008011609 */
[----:B------:R-:W-:Y:S02]  /*11cc0*/  USEL UR9, UR12, UR9, !UP2 ;  /* 0x000000090c097287 */ /* 0x000fe4000d000000 */
[----:B------:R-:W-:Y:S02]  /*11cd0*/  UISETP.NE.AND UP2, UPT, UR6, URZ, UPT ;  /* 0x000000ff0600728c */ /* 0x000fe4000bf45270 */
[----:B------:R-:W-:Y:S01]  /*11ce0*/  UIADD3 UR9, UPT, UPT, -UR9, URZ, URZ ;  /* 0x000000ff09097290 */ /* 0x000fe2000fffe1ff */
[----:B--2---:R-:W2:Y:S03]  /*11cf0*/  MUFU.RCP R2, R2 ;  /* 0x0000000200027308 */ /* 0x004ea60000001000 */
[----:B------:R-:W-:-:S04]  /*11d00*/  UIMAD UR12, UR8, UR9, UR12 ;  /* 0x00000009080c72a4 */ /* 0x000fc8000f8e020c */
[----:B------:R-:W-:-:S04]  /*11d10*/  ULOP3.LUT UR8, UR12, UR6, URZ, 0x3c, !UPT ;  /* 0x000000060c087292 */ /* 0x000fc8000f8e3cff */
[----:B------:R-:W-:Y:S01]  /*11d20*/  UISETP.GE.AND UP3, UPT, UR8, URZ, UPT ;  /* 0x000000ff0800728c */ /* 0x000fe2000bf66270 */
[----:B--2---:R-:W-:-:S04]  /*11d30*/  IADD3 R2, PT, PT, R2, 0xffffffe, RZ ;  /* 0x0ffffffe02027810 */ /* 0x004fc80007ffe0ff */
[----:B------:R-:W2:Y:S02]  /*11d40*/  F2I.FTZ.U32.TRUNC.NTZ R3, R2 ;  /* 0x0000000200037305 */ /* 0x000ea4000021f000 */
[----:B--2---:R-:W-:-:S05]  /*11d50*/  IMAD.MOV R2, RZ, RZ, -R3 ;  /* 0x000000ffff027224 */ /* 0x004fca00078e0a03 */
[----:B------:R-:W-:Y:S01]  /*11d60*/  MOV R6, R2 ;  /* 0x0000000200067202 */ /* 0x000fe20000000f00 */
[----:B------:R-:W-:-:S04]  /*11d70*/  IMAD.U32 R2, RZ, RZ, UR12 ;  /* 0x0000000cff027e24 */ /* 0x000fc8000f8e00ff */
[----:B------:R-:W-:Y:S01]  /*11d80*/  IMAD R6, R6, R0, RZ ;  /* 0x0000000006067224 */ /* 0x000fe200078e02ff */
[----:B------:R-:W-:Y:S01]  /*11d90*/  IABS R5, R2 ;  /* 0x0000000200057213 */ /* 0x000fe20000000000 */
[----:B------:R-:W-:-:S05]  /*11da0*/  HFMA2 R2, -RZ, RZ, 0, 0 ;  /* 0x00000000ff027431 */ /* 0x000fca00000001ff */
[----:B------:R-:W-:-:S04]  /*11db0*/  IMAD.HI.U32 R2, R3, R6, R2 ;  /* 0x0000000603027227 */ /* 0x000fc800078e0002 */
[----:B------:R-:W-:-:S04]  /*11dc0*/  IMAD.MOV.U32 R3, RZ, RZ, R5 ;  /* 0x000000ffff037224 */ /* 0x000fc800078e0005 */
[----:B------:R-:W-:-:S05]  /*11dd0*/  IMAD.HI.U32 R2, R2, R3, RZ ;  /* 0x0000000302027227 */ /* 0x000fca00078e00ff */
[----:B------:R-:W-:-:S05]  /*11de0*/  IADD3 R5, PT, PT, -R2, RZ, RZ ;  /* 0x000000ff02057210 */ /* 0x000fca0007ffe1ff */
[----:B------:R-:W-:-:S05]  /*11df0*/  IMAD R3, R0, R5, R3 ;  /* 0x0000000500037224 */ /* 0x000fca00078e0203 */
[----:B------:R-:W-:-:S13]  /*11e00*/  ISETP.GT.U32.AND P1, PT, R0, R3, PT ;  /* 0x000000030000720c */ /* 0x000fda0003f24070 */
[----:B------:R-:W-:Y:S01]  /*11e10*/  @!P1 IMAD.IADD R3, R3, 0x1, -R0 ;  /* 0x0000000103039824 */ /* 0x000fe200078e0a00 */
[----:B------:R-:W-:-:S04]  /*11e20*/  @!P1 IADD3 R2, PT, PT, R2, 0x1, RZ ;  /* 0x0000000102029810 */ /* 0x000fc80007ffe0ff */
[----:B------:R-:W-:-:S13]  /*11e30*/  ISETP.GE.U32.AND P2, PT, R3, R0, PT ;  /* 0x000000000300720c */ /* 0x000fda0003f46070 */
[----:B------:R-:W-:-:S05]  /*11e40*/  @P2 VIADD R2, R2, 0x1 ;  /* 0x0000000102022836 */ /* 0x000fca0000000000 */
[----:B------:R-:W-:-:S13]  /*11e50*/  R2UR UR13, R2 ;  /* 0x00000000020d72ca */ /* 0x000fda00000e0000 */
[----:B------:R-:W-:Y:S02]  /*11e60*/  @!UP3 UIADD3 UR13, UPT, UPT, -UR13, URZ, URZ ;  /* 0x000000ff0d0db290 */ /* 0x000fe4000fffe1ff */
[----:B------:R-:W-:-:S04]  /*11e70*/  @!UP2 ULOP3.LUT UR13, URZ, UR6, URZ, 0x33, !UPT ;  /* 0x00000006ff0da292 */ /* 0x000fc8000f8e33ff */
[----:B------:R-:W-:-:S04]  /*11e80*/  UIADD3 UR8, UPT, UPT, -UR13, URZ, URZ ;  /* 0x000000ff0d087290 */ /* 0x000fc8000fffe1ff */
[----:B------:R-:W-:Y:S01]  /*11e90*/  UIMAD UR12, UR6, UR8, UR12 ;  /* 0x00000008060c72a4 */ /* 0x000fe2000f8e020c */
[----:B------:R-:W-:Y:S11]  /*11ea0*/  @!P3 BRA `(.L_x_267) ;  /* 0x000000000004b947 */ /* 0x000ff60003800000 */
[----:B-1----:R-:W-:Y:S05]  /*11eb0*/  BPT.TRAP 0x1 ;  /* 0x000000040000795c */ /* 0x002fea0000300000 */
.L_x_267:
[----:B-1----:R-:W-:Y:S05]  /*11ec0*/  BSYNC.RECONVERGENT B0 ;  /* 0x0000000000007941 */ /* 0x002fea0003800200 */
.L_x_266:
[----:B------:R-:W1:Y:S01]  /*11ed0*/  S2UR UR8, SR_CgaCtaId ;  /* 0x00000000000879c3 */ /* 0x000e620000008800 */
[----:B------:R-:W-:Y:S01]  /*11ee0*/  UMOV UR6, 0x400 ;  /* 0x0000040000067882 */ /* 0x000fe20000000000 */
[----:B------:R-:W-:Y:S02]  /*11ef0*/  SHF.L.U32 R0, R4, 0x1f, RZ ;  /* 0x0000001f04007819 */ /* 0x000fe400000006ff */
[----:B------:R-:W-:Y:S01]  /*11f00*/  @!P0 MOV R2, 0x4000 ;  /* 0x0000400000028802 */ /* 0x000fe20000000f00 */
[----:B-1----:R-:W-:-:S09]  /*11f10*/  ULEA UR8, UR8, UR6, 0x18 ;  /* 0x0000000608087291 */ /* 0x002fd2000f8ec0ff */
[----:B------:R-:W1:Y:S02]  /*11f20*/  SYNCS.PHASECHK.TRANS64.TRYWAIT P1, [UR8+0x1c010], R0 ;  /* 0x01c01000ff0075a7 */ /* 0x000e640008021108 */
[----:B-1----:R-:W-:Y:S05]  /*11f30*/  @!P1 BRA `(.L_x_268) ;  /* 0x0000003c00109947 */ /* 0x002fea0003800000 */
.L_x_432:
[----:B------:R2:W-:Y:S01]  /*11f40*/  @!P0 SYNCS.ARRIVE.TRANS64 RZ, [UR8+0x1c000], R2 ;  /* 0x01c00002ffff89a7 */ /* 0x0005e20008000008 */
[----:B------:R-:W-:Y:S04]  /*11f50*/  BSSY.RECONVERGENT B0, `(.L_x_269) ;  /* 0x0000003000007945 */ /* 0x000fe80003800200 */
[----:B------:R-:W-:Y:S05]  /*11f60*/  @!P5 BRA `(.L_x_270) ;  /* 0x000000000004d947 */ /* 0x000fea0003800000 */
[----:B------:R-:W-:Y:S05]  /*11f70*/  BPT.TRAP 0x1 ;  /* 0x000000040000795c */ /* 0x000fea0000300000 */
.L_x_270:
[----:B------:R-:W-:Y:S05]  /*11f80*/  BSYNC.RECONVERGENT B0 ;  /* 0x0000000000007941 */ /* 0x000fea0003800200 */
.L_x_269:
[----:B------:R-:W3:Y:S01]  /*11f90*/  S2R R6, SR_TID.X ;  /* 0x0000000000067919 */ /* 0x000ee20000002100 */
[----:B------:R-:W-:Y:S01]  /*11fa0*/  BSSY.RECONVERGENT B0, `(.L_x_271) ;  /* 0x0000005000007945 */ /* 0x000fe20003800200 */
[----:B---3--:R-:W-:-:S04]  /*11fb0*/  LOP3.LUT P2, RZ, R6, 0x1f, RZ, 0xc0, !PT ;  /* 0x0000001f06ff7812 */ /* 0x008fc8000784c0ff */
[----:B------:R-:W-:-:S13]  /*11fc0*/  PLOP3.LUT P2, PT, P2, P0, PT, 0x8f, 0xf8 ;  /* 0x0000000000f8781c */ /* 0x000fda0001741177 */
[----:B------:R-:W-:Y:S05]  /*11fd0*/  @P2 BRA `(.L_x_272) ;  /* 0x0000000000042947 */ /* 0x000fea0003800000 */
[----:B------:R-:W-:Y:S05]  /*11fe0*/  BPT.TRAP 0x1 ;  /* 0x000000040000795c */ /* 0x000fea0000300000 */
.L_x_272:
[----:B------:R-:W-:Y:S05]  /*11ff0*/  BSYNC.RECONVERGENT B0 ;  /* 0x0000000000007941 */ /* 0x000fea0003800200 */
.L_x_271:
[----:B------:R-:W-:Y:S02]  /*12000*/  UIADD3 UR18, UP2, UPT, UR4, 0x80, URZ ;  /* 0x0000008004127890 */ /* 0x000fe4000ff5e0ff */
[----:B------:R-:W-:Y:S02]  /*12010*/  UIADD3 UR9, UPT, UPT, UR8, 0x1c000, URZ ;  /* 0x0001c00008097890 */ /* 0x000fe4000fffe0ff */
[----:B------:R-:W-:Y:S01]  /*12020*/  UIADD3.X UR19, UPT, UPT, URZ, UR5, URZ, UP2, !UPT ;  /* 0x00000005ff137290 */ /* 0x000fe200097fe4ff */
[----:B------:R-:W-:Y:S01]  /*12030*/  UMOV UR16, 0x0 ;  /* 0x0000000000107882 */ /* 0x000fe20000000000 */
[----:B------:R-:W-:Y:S01]  /*12040*/  UMOV UR17, 0x10000000 ;  /* 0x1000000000117882 */ /* 0x000fe20000000000 */
[----:B------:R-:W-:-:S06]  /*12050*/  UMOV UR10, URZ ;  /* 0x000000ff000a7c82 */ /* 0x000fcc0008000000 */
[----:B------:R3:W-:Y:S02]  /*12060*/  UTMALDG.5D [UR8], [UR18], desc[UR16] ;  /* 0x00001008120075b4 */ /* 0x0007e40008021000 */
[----:B---3--:R-:W-:Y:S05]  /*12070*/  BRA.U !UP0, `(.L_x_273) ;  /* 0x0000000108047547 */ /* 0x008fea000b800000 */
[----:B------:R-:W-:Y:S05]  /*12080*/  BPT.TRAP 0x1 ;  /* 0x000000040000795c */ /* 0x000fea0000300000 */
.L_x_273:
[----:B------:R-:W-:Y:S01]  /*12090*/  ULEA UR17, UR22, UR8, 0x3 ;  /* 0x0000000816117291 */ /* 0x000fe2000f8e18ff */
[----:B--2---:R-:W-:Y:S01]  /*120a0*/  IMAD.U32 R2, RZ, RZ, UR15 ;  /* 0x0000000fff027e24 */ /* 0x004fe2000f8e00ff */
[----:B-1----:R-:W-:-:S04]  /*120b0*/  @!P0 MOV R3, 0x4000 ;  /* 0x0000400000038802 */ /* 0x002fc80000000f00 */
[----:B------:R-:W-:-:S04]  /*120c0*/  SHF.L.U32 R2, R2, 0x1f, RZ ;  /* 0x0000001f02027819 */ /* 0x000fc800000006ff */
[----:B------:R-:W1:Y:S02]  /*120d0*/  SYNCS.PHASECHK.TRANS64.TRYWAIT P1, [UR17+0x1c038], R2 ;  /* 0x01c03802ff0075a7 */ /* 0x000e640008021111 */
[----:B-1----:R-:W-:Y:S05]  /*120e0*/  @!P1 BRA `(.L_x_274) ;  /* 0x0000003800bc9947 */ /* 0x002fea0003800000 */
.L_x_434:
[----:B------:R2:W-:Y:S01]  /*120f0*/  @!P0 SYNCS.ARRIVE.TRANS64 RZ, [UR17+0x1c020], R3 ;  /* 0x01c02003ffff89a7 */ /* 0x0005e20008000011 */
[----:B------:R-:W-:Y:S05]  /*12100*/  BRA.U !UP1, `(.L_x_275) ;  /* 0x0000000109047547 */ /* 0x000fea000b800000 */
[----:B------:R-:W-:Y:S05]  /*12110*/  BPT.TRAP 0x1 ;  /* 0x000000040000795c */ /* 0x000fea0000300000 */
.L_x_275:
[----:B--2---:R-:W-:Y:S01]  /*12120*/  LOP3.LUT P1, R3, R6, 0x1f, RZ, 0xc0, !PT ;  /* 0x0000001f06037812 */ /* 0x004fe2000782c0ff */
[----:B------:R-:W-:Y:S03]  /*12130*/  BSSY.RECONVERGENT B0, `(.L_x_276) ;  /* 0x0000004000007945 */ /* 0x000fe60003800200 */
[----:B------:R-:W-:-:S13]  /*12140*/  PLOP3.LUT P1, PT, P1, P0, PT, 0x8f, 0xf8 ;  /* 0x0000000000f8781c */ /* 0x000fda0000f21177 */
[----:B------:R-:W-:Y:S05]  /*12150*/  @P1 BRA `(.L_x_277) ;  /* 0x0000000000041947 */ /* 0x000fea0003800000 */
[----:B------:R-:W-:Y:S05]  /*12160*/  BPT.TRAP 0x1 ;  /* 0x000000040000795c */ /* 0x000fea0000300000 */
.L_x_277:
[----:B------:R-:W-:Y:S05]  /*12170*/  BSYNC.RECONVERGENT B0 ;  /* 0x0000000000007941 */ /* 0x000fea0003800200 */
.L_x_276:
[----:B------:R-:W-:Y:S01]  /*12180*/  ULEA UR16, UR22, UR8, 0xe ;  /* 0x0000000816107291 */ /* 0x000fe2000f8e70ff */
[----:B------:R-:W-:Y:S01]  /*12190*/  BSSY.RECONVERGENT B0, `(.L_x_278) ;  /* 0x0000013000007945 */ /* 0x000fe20003800200 */
[----:B------:R-:W-:Y:S02]  /*121a0*/  UIADD3 UR26, UP2, UPT, UR4, 0x180, URZ ;  /* 0x00000180041a7890 */ /* 0x000fe4000ff5e0ff */
[----:B------:R-:W-:Y:S02]  /*121b0*/  UIADD3 UR6, UPT, UPT, UR22, 0x1, URZ ;  /* 0x0000000116067890 */ /* 0x000fe4000fffe0ff */
[----:B------:R-:W-:Y:S02]  /*121c0*/  UIADD3 UR17, UPT, UPT, UR17, 0x1c020, URZ ;  /* 0x0001c02011117890 */ /* 0x000fe4000fffe0ff */
[----:B------:R-:W-:Y:S02]  /*121d0*/  UIADD3 UR16, UPT, UPT, UR16, 0x8000, URZ ;  /* 0x0000800010107890 */ /* 0x000fe4000fffe0ff */
[----:B------:R-:W-:-:S02]  /*121e0*/  UIADD3.X UR27, UPT, UPT, URZ, UR5, URZ, UP2, !UPT ;  /* 0x00000005ff1b7290 */ /* 0x000fc400097fe4ff */
[----:B------:R-:W-:Y:S01]  /*121f0*/  UISETP.NE.AND UP2, UPT, UR6, 0x3, UPT ;  /* 0x000000030600788c */ /* 0x000fe2000bf45270 */
[----:B------:R-:W-:Y:S01]  /*12200*/  UMOV UR24, 0x0 ;  /* 0x0000000000187882 */ /* 0x000fe20000000000 */
[----:B------:R-:W-:Y:S02]  /*12210*/  UMOV UR25, 0x10000000 ;  /* 0x1000000000197882 */ /* 0x000fe40000000000 */
[----:B------:R-:W-:Y:S01]  /*12220*/  USEL UR9, URZ, 0x1, UP2 ;  /* 0x00000001ff097887 */ /* 0x000fe20009000000 */
[----:B------:R-:W-:Y:S01]  /*12230*/  UMOV UR18, URZ ;  /* 0x000000ff00127c82 */ /* 0x000fe20008000000 */
[----:B------:R-:W-:Y:S01]  /*12240*/  UMOV UR19, URZ ;  /* 0x000000ff00137c82 */ /* 0x000fe20008000000 */
[----:B------:R-:W-:Y:S01]  /*12250*/  UMOV UR20, UR13 ;  /* 0x0000000d00147c82 */ /* 0x000fe20008000000 */
[----:B------:R-:W-:Y:S01]  /*12260*/  UMOV UR21, UR14 ;  /* 0x0000000e00157c82 */ /* 0x000fe20008000000 */
[----:B------:R-:W-:Y:S01]  /*12270*/  USEL UR6, UR6, URZ, UP2 ;  /* 0x000000ff06067287 */ /* 0x000fe20009000000 */
[----:B------:R2:W-:Y:S01]  /*12280*/  UTMALDG.4D [UR16], [UR26], desc[UR24] ;  /* 0x000018101a0075b4 */ /* 0x0005e20008019000 */
[----:B------:R-:W-:Y:S01]  /*12290*/  ULOP3.LUT UR15, UR15, UR9, URZ, 0x3c, !UPT ;  /* 0x000000090f0f7292 */ /* 0x000fe2000f8e3cff */
[----:B--2---:R-:W-:Y:S06]  /*122a0*/  @!P3 BRA `(.L_x_279) ;  /* 0x000000000004b947 */ /* 0x004fec0003800000 */
[----:B------:R-:W-:Y:S05]  /*122b0*/  BPT.TRAP 0x1 ;  /* 0x000000040000795c */ /* 0x000fea0000300000 */
.L_x_279:
[----:B------:R-:W-:Y:S05]  /*122c0*/  BSYNC.RECONVERGENT B0 ;  /* 0x0000000000007941 */ /* 0x000fea0003800200 */
.L_x_278:
[----:B------:R-:W2:Y:S01]  /*122d0*/  SYNCS.PHASECHK.TRANS64.TRYWAIT P1, [UR8+0x1c018], R0 ;  /* 0x01c01800ff0075a7 */ /* 0x000ea20008021108 */
[----:B-1----:R-:W-:Y:S01]  /*122e0*/  @!P0 MOV R2, 0x4000 ;  /* 0x0000400000028802 */ /* 0x002fe20000000f00 */
[----:B--2---:R-:W-:Y:S06]  /*122f0*/  @!P1 BRA `(.L_x_280) ;  /* 0x0000003800509947 */ /* 0x004fec0003800000 */
.L_x_436:
[----:B------:R2:W-:Y:S01]  /*12300*/  @!P0 SYNCS.ARRIVE.TRANS64 RZ, [UR8+0x1c008], R2 ;  /* 0x01c00802ffff89a7 */ /* 0x0005e20008000008 */
[----:B------:R-:W-:Y:S04]  /*12310*/  BSSY.RECONVERGENT B0, `(.L_x_281) ;  /* 0x0000003000007945 */ /* 0x000fe80003800200 */
[----:B------:R-:W-:Y:S05]  /*12320*/  @!P5 BRA `(.L_x_282) ;  /* 0x000000000004d947 */ /* 0x000fea0003800000 */
[----:B------:R-:W-:Y:S05]  /*12330*/  BPT.TRAP 0x1 ;  /* 0x000000040000795c */ /* 0x000fea0000300000 */
.L_x_282:
[----:B------:R-:W-:Y:S05]  /*12340*/  BSYNC.RECONVERGENT B0 ;  /* 0x0000000000007941 */ /* 0x000fea0003800200 */
.L_x_281:
[----:B------:R-:W-:Y:S01]  /*12350*/  ISETP.EQ.OR P1, PT, R3, RZ, P0 ;  /* 0x000000ff0300720c */ /* 0x000fe20000722670 */
[----:B------:R-:W-:-:S12]  /*12360*/  BSSY.RECONVERGENT B0, `(.L_x_283) ;  /* 0x0000003000007945 */ /* 0x000fd80003800200 */
[----:B------:R-:W-:Y:S05]  /*12370*/  @P1 BRA `(.L_x_284) ;  /* 0x0000000000041947 */ /* 0x000fea0003800000 */
[----:B------:R-:W-:Y:S05]  /*12380*/  BPT.TRAP 0x1 ;  /* 0x000000040000795c */ /* 0x000fea0000300000 */
.L_x_284:
[----:B------:R-:W-:Y:S05]  /*12390*/  BSYNC.RECONVERGENT B0 ;  /* 0x0000000000007941 */ /* 0x000fea0003800200 */
.L_x_283:
[----:B------:R-:W-:Y:S02]  /*123a0*/  UIADD3 UR10, UP2, UPT, UR4, 0x80, URZ ;  /* 0x00000080040a7890 */ /* 0x000fe4000ff5e0ff */
[----:B------:R-:W-:Y:S02]  /*123b0*/  UIADD3 UR19, UPT, UPT, UR11, 0x80, URZ ;  /* 0x000000800b137890 */ /* 0x000fe4000fffe0ff */
[----:B------:R-:W-:Y:S02]  /*123c0*/  UIADD3 UR16, UPT, UPT, UR8, 0x4000, URZ ;  /* 0x0000400008107890 */ /* 0x000fe4000fffe0ff */
[----:B------:R-:W-:Y:S02]  /*123d0*/  UIADD3 UR17, UPT, UPT, UR8, 0x1c008, URZ ;  /* 0x0001c00808117890 */ /* 0x000fe4000fffe0ff */
[----:B------:R-:W-:Y:S01]  /*123e0*/  UIADD3.X UR11, UPT, UPT, URZ, UR5, URZ, UP2, !UPT ;  /* 0x00000005ff0b7290 */ /* 0x000fe200097fe4ff */
[----:B------:R-:W-:Y:S01]  /*123f0*/  UMOV UR24, 0x0 ;  /* 0x0000000000187882 */ /* 0x000fe20000000000 */
[----:B------:R-:W-:Y:S01]  /*12400*/  UMOV UR25, 0x10000000 ;  /* 0x1000000000197882 */ /* 0x000fe20000000000 */
[----:B------:R-:W-:Y:S01]  /*12410*/  UMOV UR18, URZ ;  /* 0x000000ff00127c82 */ /* 0x000fe20008000000 */
[----:B------:R-:W-:Y:S01]  /*12420*/  UMOV UR20, UR12 ;  /* 0x0000000c00147c82 */ /* 0x000fe20008000000 */
[----:B------:R-:W-:Y:S01]  /*12430*/  UMOV UR21, UR13 ;  /* 0x0000000d00157c82 */ /* 0x000fe20008000000 */
[----:B------:R-:W-:-:S03]  /*12440*/  UMOV UR22, UR14 ;  /* 0x0000000e00167c82 */ /* 0x000fc60008000000 */
[----:B------:R3:W-:Y:S02]  /*12450*/  UTMALDG.5D [UR16], [UR10], desc[UR24] ;  /* 0x000018100a0075b4 */ /* 0x0007e40008021000 */
[----:B---3--:R-:W-:Y:S05]  /*12460*/  BRA.U !UP0, `(.L_x_285) ;  /* 0x0000000108047547 */ /* 0x008fea000b800000 */
[----:B------:R-:W-:Y:S05]  /*12470*/  BPT.TRAP 0x1 ;  /* 0x000000040000795c */ /* 0x000fea0000300000 */
.L_x_285:
[----:B------:R-:W-:Y:S01]  /*12480*/  ULEA UR17, UR6, UR8, 0x3 ;  /* 0x0000000806117291 */ /* 0x000fe2000f8e18ff */
[----:B-1----:R-:W-:Y:S01]  /*12490*/  IMAD.U32 R0, RZ, RZ, UR15 ;  /* 0x0000000fff007e24 */ /* 0x002fe2000f8e00ff */
[----:B--2---:R-:W-:-:S04]  /*124a0*/  @!P0 MOV R2, 0x4000 ;  /* 0x0000400000028802 */ /* 0x004fc80000000f00 */
[----:B------:R-:W-:-:S04]  /*124b0*/  SHF.L.U32 R0, R0, 0x1f, RZ ;  /* 0x0000001f00007819 */ /* 0x000fc800000006ff */
[----:B------:R-:W1:Y:S02]  /*124c0*/  SYNCS.PHASECHK.TRANS64.TRYWAIT P1, [UR17+0x1c038], R0 ;  /* 0x01c03800ff0075a7 */ /* 0x000e640008021111 */
[----:B-1----:R-:W-:Y:S05]  /*124d0*/  @!P1 BRA `(.L_x_286) ;  /* 0x0000003400f09947 */ /* 0x002fea0003800000 */
.L_x_438:
[----:B------:R2:W-:Y:S01]  /*124e0*/  @!P0 SYNCS.ARRIVE.TRANS64 RZ, [UR17+0x1c020], R2 ;  /* 0x01c02002ffff89a7 */ /* 0x0005e20008000011 */
[----:B------:R-:W-:Y:S05]  /*124f0*/  BRA.U !UP1, `(.L_x_287) ;  /* 0x0000000109047547 */ /* 0x000fea000b800000 */
[----:B------:R-:W-:Y:S05]  /*12500*/  BPT.TRAP 0x1 ;  /* 0x000000040000795c */ /* 0x000fea0000300000 */
.L_x_287:
[----:B------:R-:W-:Y:S04]  /*12510*/  BSSY.RECONVERGENT B0, `(.L_x_288) ;  /* 0x0000003000007945 */ /* 0x000fe80003800200 */
[----:B------:R-:W-:Y:S05]  /*12520*/  @P2 BRA `(.L_x_289) ;  /* 0x0000000000042947 */ /* 0x000fea0003800000 */
[----:B------:R-:W-:Y:S05]  /*12530*/  BPT.TRAP 0x1 ;  /* 0x000000040000795c */ /* 0x000fea0000300000 */
.L_x_289:
[----:B------:R-:W-:Y:S05]  /*12540*/  BSYNC.RECONVERGENT B0 ;  /* 0x0000000000007941 */ /* 0x000fea0003800200 */
.L_x_288:
[----:B------:R-:W-:Y:S01]  /*12550*/  ULEA UR16, UR6, UR8, 0xe ;  /* 0x0000000806107291 */ /* 0x000fe2000f8e70ff */
[----:B------:R-:W-:Y:S01]  /*12560*/  LOP3.LUT R4, R4, 0x1, RZ, 0x3c, !PT ;  /* 0x0000000104047812 */ /* 0x000fe200078e3cff */
[----:B------:R-:W-:Y:S02]  /*12570*/  UIADD3 UR24, UP2, UPT, UR4, 0x280, URZ ;  /* 0x0000028004187890 */ /* 0x000fe4000ff5e0ff */
[----:B------:R-:W-:Y:S02]  /*12580*/  UIADD3 UR17, UPT, UPT, UR17, 0x1c020, URZ ;  /* 0x0001c02011117890 */ /* 0x000fe4000fffe0ff */
[----:B------:R-:W-:Y:S02]  /*12590*/  UIADD3 UR16, UPT, UPT, UR16, 0x8000, URZ ;  /* 0x0000800010107890 */ /* 0x000fe4000fffe0ff */
[----:B------:R-:W-:Y:S01]  /*125a0*/  UIADD3.X UR25, UPT, UPT, URZ, UR5, URZ, UP2, !UPT ;  /* 0x00000005ff197290 */ /* 0x000fe200097fe4ff */
[----:B------:R-:W-:Y:S01]  /*125b0*/  UMOV UR10, 0x0 ;  /* 0x00000000000a7882 */ /* 0x000fe20000000000 */
[----:B------:R-:W-:Y:S01]  /*125c0*/  UMOV UR11, 0x10000000 ;  /* 0x10000000000b7882 */ /* 0x000fe20000000000 */
[----:B------:R-:W-:Y:S01]  /*125d0*/  UMOV UR18, URZ ;  /* 0x000000ff00127c82 */ /* 0x000fe20008000000 */
[----:B------:R-:W-:Y:S01]  /*125e0*/  UMOV UR19, URZ ;  /* 0x000000ff00137c82 */ /* 0x000fe20008000000 */
[----:B------:R-:W-:Y:S01]  /*125f0*/  UMOV UR20, UR13 ;  /* 0x0000000d00147c82 */ /* 0x000fe20008000000 */
[----:B------:R-:W-:Y:S01]  /*12600*/  UMOV UR21, UR14 ;  /* 0x0000000e00157c82 */ /* 0x000fe20008000000 */
[----:B------:R-:W-:-:S02]  /*12610*/  UIADD3 UR6, UPT, UPT, UR6, 0x1, URZ ;  /* 0x0000000106067890 */ /* 0x000fc4000fffe0ff */
[----:B------:R3:W-:Y:S02]  /*12620*/  UTMALDG.4D [UR16], [UR24], desc[UR10] ;  /* 0x00000a10180075b4 */ /* 0x0007e40008019000 */
[----:B------:R-:W-:-:S04]  /*12630*/  UISETP.NE.AND UP2, UPT, UR6, 0x3, UPT ;  /* 0x000000030600788c */ /* 0x000fc8000bf45270 */
[----:B------:R-:W-:Y:S02]  /*12640*/  USEL UR9, URZ, 0x1, UP2 ;  /* 0x00000001ff097887 */ /* 0x000fe40009000000 */
[----:B------:R-:W-:Y:S02]  /*12650*/  USEL UR22, UR6, URZ, UP2 ;  /* 0x000000ff06167287 */ /* 0x000fe40009000000 */
[----:B------:R-:W-:Y:S02]  /*12660*/  UISETP.GE.AND UP2, UPT, UR7, 0x81, UPT ;  /* 0x000000810700788c */ /* 0x000fe4000bf46270 */
[----:B------:R-:W-:-:S07]  /*12670*/  ULOP3.LUT UR15, UR15, UR9, URZ, 0x3c, !UPT ;  /* 0x000000090f0f7292 */ /* 0x000fce000f8e3cff */
[----:B---3--:R-:W-:Y:S05]  /*12680*/  BRA.U !UP2, `(.L_x_265) ;  /* 0x0000001d0a7c7547 */ /* 0x008fea000b800000 */
[----:B------:R-:W-:-:S04]  /*12690*/  UIADD3 UR7, UPT, UPT, UR7, 0x7f, URZ ;  /* 0x0000007f07077890 */ /* 0x000fc8000fffe0ff */
[----:B------:R-:W-:-:S04]  /*126a0*/  USHF.R.S32.HI UR6, URZ, 0x1f, UR7 ;  /* 0x0000001fff067899 */ /* 0x000fc80008011407 */
[----:B------:R-:W-:-:S04]  /*126b0*/  ULEA.HI UR7, UR6, UR7, URZ, 0x7 ;  /* 0x0000000706077291 */ /* 0x000fc8000f8f38ff */
[----:B------:R-:W-:-:S04]  /*126c0*/  USHF.R.S32.HI UR7, URZ, 0x7, UR7 ;  /* 0x00000007ff077899 */ /* 0x000fc80008011407 */
[----:B------:R-:W-:-:S04]  /*126d0*/  UISETP.LT.AND UP2, UPT, UR7, 0x2, UPT ;  /* 0x000000020700788c */ /* 0x000fc8000bf41270 */
[----:B------:R-:W-:-:S04]  /*126e0*/  USEL UR6, UR7, 0x2, UP2 ;  /* 0x0000000207067887 */ /* 0x000fc80009000000 */
[----:B------:R-:W-:-:S04]  /*126f0*/  UIADD3 UR6, UPT, UPT, UR7, -UR6, URZ ;  /* 0x8000000607067290 */ /* 0x000fc8000fffe0ff */
[----:B------:R-:W-:Y:S02]  /*12700*/  UISETP.GE.U32.AND UP2, UPT, UR6, 0x3, UPT ;  /* 0x000000030600788c */ /* 0x000fe4000bf46070 */
[----:B------:R-:W-:-:S03]  /*12710*/  UIADD3 UR9, UPT, UPT, UR6, 0x1, URZ ;  /* 0x0000000106097890 */ /* 0x000fc6000fffe0ff */
[----:B------:R-:W-:Y:S01]  /*12720*/  UMOV UR6, 0x1 ;  /* 0x0000000100067882 */ /* 0x000fe20000000000 */
[----:B------:R-:W-:-:S03]  /*12730*/  ULOP3.LUT UR7, UR9, 0x3, URZ, 0xc0, !UPT ;  /* 0x0000000309077892 */ /* 0x000fc6000f8ec0ff */
[----:B------:R-:W-:Y:S09]  /*12740*/  BRA.U !UP2, `(.L_x_290) ;  /* 0x000000110a307547 */ /* 0x000ff2000b800000 */
[----:B------:R-:W-:Y:S01]  /*12750*/  ULOP3.LUT UR9, UR9, 0xfffffffc, URZ, 0xc0, !UPT ;  /* 0xfffffffc09097892 */ /* 0x000fe2000f8ec0ff */
[----:B------:R-:W-:-:S11]  /*12760*/  UMOV UR6, 0x1 ;  /* 0x0000000100067882 */ /* 0x000fd60000000000 */
.L_x_331:
[----:B------:R-:W-:Y:S05]  /*12770*/  BRA.U !UP0, `(.L_x_291) ;  /* 0x0000000108047547 */ /* 0x000fea000b800000 */
[----:B------:R-:W-:Y:S05]  /*12780*/  BPT.TRAP 0x1 ;  /* 0x000000040000795c */ /* 0x000fea0000300000 */
.L_x_291:
[----:B------:R-:W3:Y:S01]  /*12790*/  S2UR UR8, SR_CgaCtaId ;  /* 0x00000000000879c3 */ /* 0x000ee20000008800 */
[----:B------:R-:W-:Y:S01]  /*127a0*/  UMOV UR10, 0x400 ;  /* 0x00000400000a7882 */ /* 0x000fe20000000000 */
[----:B-1----:R-:W-:Y:S01]  /*127b0*/  IMAD.U32 R0, RZ, RZ, UR15 ;  /* 0x0000000fff007e24 */ /* 0x002fe2000f8e00ff */
[----:B--2---:R-:W-:-:S04]  /*127c0*/  @!P0 MOV R2, 0x4000 ;  /* 0x0000400000028802 */ /* 0x004fc80000000f00 */
[----:B------:R-:W-:Y:S01]  /*127d0*/  SHF.L.U32 R0, R0, 0x1f, RZ ;  /* 0x0000001f00007819 */ /* 0x000fe200000006ff */
[----:B---3--:R-:W-:-:S04]  /*127e0*/  ULEA UR8, UR8, UR10, 0x18 ;  /* 0x0000000a08087291 */ /* 0x008fc8000f8ec0ff */
[----:B------:R-:W-:-:S09]  /*127f0*/  ULEA UR17, UR22, UR8, 0x3 ;  /* 0x0000000816117291 */ /* 0x000fd2000f8e18ff */
[----:B------:R-:W1:Y:S02]  /*12800*/  SYNCS.PHASECHK.TRANS64.TRYWAIT P1, [UR17+0x1c038], R0 ;  /* 0x01c03800ff0075a7 */ /* 0x000e640008021111 */
[----:B-1----:R-:W-:Y:S05]  /*12810*/  @!P1 BRA `(.L_x_292) ;  /* 0x0000003400389947 */ /* 0x002fea0003800000 */
.L_x_440:
[----:B------:R2:W-:Y:S01]  /*12820*/  @!P0 SYNCS.ARRIVE.TRANS64 RZ, [UR17+0x1c020], R2 ;  /* 0x01c02002ffff89a7 */ /* 0x0005e20008000011 */
[----:B------:R-:W-:Y:S05]  /*12830*/  BRA.U !UP1, `(.L_x_293) ;  /* 0x0000000109047547 */ /* 0x000fea000b800000 */
[----:B------:R-:W-:Y:S05]  /*12840*/  BPT.TRAP 0x1 ;  /* 0x000000040000795c */ /* 0x000fea0000300000 */
.L_x_293:
[----:B-1----:R-:W1:Y:S01]  /*12850*/  S2R R0, SR_TID.X ;  /* 0x0000000000007919 */ /* 0x002e620000002100 */
[----:B------:R-:W-:Y:S01]  /*12860*/  BSSY.RECONVERGENT B0, `(.L_x_294) ;  /* 0x0000005000007945 */ /* 0x000fe20003800200 */
[----:B-1----:R-:W-:-:S04]  /*12870*/  LOP3.LUT P2, RZ, R0, 0x1f, RZ, 0xc0, !PT ;  /* 0x0000001f00ff7812 */ /* 0x002fc8000784c0ff */
[----:B------:R-:W-:-:S13]  /*12880*/  PLOP3.LUT P2, PT, P2, P0, PT, 0x8f, 0xf8 ;  /* 0x0000000000f8781c */ /* 0x000fda0001741177 */
[----:B------:R-:W-:Y:S05]  /*12890*/  @P2 BRA `(.L_x_295) ;  /* 0x0000000000042947 */ /* 0x000fea0003800000 */
[----:B------:R-:W-:Y:S05]  /*128a0*/  BPT.TRAP 0x1 ;  /* 0x000000040000795c */ /* 0x000fea0000300000 */
.L_x_295:
[----:B------:R-:W-:Y:S05]  /*128b0*/  BSYNC.RECONVERGENT B0 ;  /* 0x0000000000007941 */ /* 0x000fea0003800200 */
.L_x_294:
[----:B------:R-:W-:Y:S02]  /*128c0*/  ULEA UR16, UR22, UR8, 0xe ;  /* 0x0000000816107291 */ /* 0x000fe4000f8e70ff */
[----:B------:R-:W-:Y:S02]  /*128d0*/  UIADD3 UR24, UP2, UPT, UR4, 0x180, URZ ;  /* 0x0000018004187890 */ /* 0x000fe4000ff5e0ff */
[----:B------:R-:W-:Y:S02]  /*128e0*/  USHF.L.U32 UR19, UR6, 0x7, URZ ;  /* 0x0000000706137899 */ /* 0x000fe400080006ff */
        /* <DEDUP_REMOVED lines=8> */
[----:B------:R-:W-:-:S03]  /*12970*/  UIADD3 UR22, UPT, UPT, UR22, 0x1, URZ ;  /* 0x0000000116167890 */ /* 0x000fc6000fffe0ff */
[----:B------:R1:W-:Y:S01]  /*12980*/  UTMALDG.4D [UR16], [UR24], desc[UR10] ;  /* 0x00000a10180075b4 */ /* 0x0003e20008019000 */
[----:B------:R-:W-:-:S04]  /*12990*/  UISETP.NE.AND UP2, UPT, UR22, 0x3, UPT ;  /* 0x000000031600788c */ /* 0x000fc8000bf45270 */
[----:B------:R-:W-:Y:S02]  /*129a0*/  USEL UR12, URZ, 0x1, UP2 ;  /* 0x00000001ff0c7887 */ /* 0x000fe40009000000 */
[----:B------:R-:W-:Y:S02]  /*129b0*/  USEL UR22, UR22, URZ, UP2 ;  /* 0x000000ff16167287 */ /* 0x000fe40009000000 */
[----:B------:R-:W-:Y:S01]  /*129c0*/  ULOP3.LUT UR15, UR15, UR12, URZ, 0x3c, !UPT ;  /* 0x0000000c0f0f7292 */ /* 0x000fe2000f8e3cff */
[----:B-1----:R-:W-:Y:S11]  /*129d0*/  BRA.U !UP0, `(.L_x_296) ;  /* 0x0000000108047547 */ /* 0x002ff6000b800000 */
[----:B------:R-:W-:Y:S05]  /*129e0*/  BPT.TRAP 0x1 ;  /* 0x000000040000795c */ /* 0x000fea0000300000 */
.L_x_296:
[----:B------:R-:W-:Y:S01]  /*129f0*/  ULEA UR17, UR22, UR8, 0x3 ;  /* 0x0000000816117291 */ /* 0x000fe2000f8e18ff */
[----:B------:R-:W-:Y:S01]  /*12a00*/  IMAD.U32 R0, RZ, RZ, UR15 ;  /* 0x0000000fff007e24 */ /* 0x000fe2000f8e00ff */
[----:B--2---:R-:W-:-:S04]  /*12a10*/  @!P0 MOV R2, 0x4000 ;  /* 0x0000400000028802 */ /* 0x004fc80000000f00 */
[----:B------:R-:W-:-:S04]  /*12a20*/  SHF.L.U32 R0, R0, 0x1f, RZ ;  /* 0x0000001f00007819 */ /* 0x000fc800000006ff */
[----:B------:R-:W1:Y:S02]  /*12a30*/  SYNCS.PHASECHK.TRANS64.TRYWAIT P1, [UR17+0x1c038], R0 ;  /* 0x01c03800ff0075a7 */ /* 0x000e640008021111 */
[----:B-1----:R-:W-:Y:S05]  /*12a40*/  @!P1 BRA `(.L_x_297) ;  /* 0x0000003000c49947 */ /* 0x002fea0003800000 */
.L_x_442:
[----:B------:R2:W-:Y:S01]  /*12a50*/  @!P0 SYNCS.ARRIVE.TRANS64 RZ, [UR17+0x1c020], R2 ;  /* 0x01c02002ffff89a7 */ /* 0x0005e20008000011 */
[----:B------:R-:W-:Y:S05]  /*12a60*/  BRA.U !UP1, `(.L_x_298) ;  /* 0x0000000109047547 */ /* 0x000fea000b800000 */
[----:B------:R-:W-:Y:S05]  /*12a70*/  BPT.TRAP 0x1 ;  /* 0x000000040000795c */ /* 0x000fea0000300000 */
.L_x_298:
[----:B------:R-:W-:Y:S04]  /*12a80*/  BSSY.RECONVERGENT B0, `(.L_x_299) ;  /* 0x0000003000007945 */ /* 0x000fe80003800200 */
[----:B------:R-:W-:Y:S05]  /*12a90*/  @P2 BRA `(.L_x_300) ;  /* 0x0000000000042947 */ /* 0x000fea0003800000 */
[----:B------:R-:W-:Y:S05]  /*12aa0*/  BPT.TRAP 0x1 ;  /* 0x000000040000795c */ /* 0x000fea0000300000 */
.L_x_300:
[----:B------:R-:W-:Y:S05]  /*12ab0*/  BSYNC.RECONVERGENT B0 ;  /* 0x0000000000007941 */ /* 0x000fea0003800200 */
.L_x_299:
        /* <DEDUP_REMOVED lines=17> */
[----:B---3--:R-:W-:Y:S11]  /*12bd0*/  BRA.U !UP0, `(.L_x_301) ;  /* 0x0000000108047547 */ /* 0x008ff6000b800000 */
[----:B------:R-:W-:Y:S05]  /*12be0*/  BPT.TRAP 0x1 ;  /* 0x000000040000795c */ /* 0x000fea0000300000 */
.L_x_301:
[----:B------:R-:W-:Y:S01]  /*12bf0*/  ULEA UR17, UR22, UR8, 0x3 ;  /* 0x0000000816117291 */ /* 0x000fe2000f8e18ff */
[----:B-1----:R-:W-:Y:S01]  /*12c00*/  IMAD.U32 R0, RZ, RZ, UR15 ;  /* 0x0000000fff007e24 */ /* 0x002fe2000f8e00ff */
[----:B--2---:R-:W-:-:S04]  /*12c10*/  @!P0 MOV R2, 0x4000 ;  /* 0x0000400000028802 */ /* 0x004fc80000000f00 */
[----:B------:R-:W-:-:S04]  /*12c20*/  SHF.L.U32 R0, R0, 0x1f, RZ ;  /* 0x0000001f00007819 */ /* 0x000fc800000006ff */
[----:B------:R-:W1:Y:S02]  /*12c30*/  SYNCS.PHASECHK.TRANS64.TRYWAIT P1, [UR17+0x1c038], R0 ;  /* 0x01c03800ff0075a7 */ /* 0x000e640008021111 */
[----:B-1----:R-:W-:Y:S05]  /*12c40*/  @!P1 BRA `(.L_x_302) ;  /* 0x00000030005c9947 */ /* 0x002fea0003800000 */
.L_x_444:
[----:B------:R2:W-:Y:S01]  /*12c50*/  @!P0 SYNCS.ARRIVE.TRANS64 RZ, [UR17+0x1c020], R2 ;  /* 0x01c02002ffff89a7 */ /* 0x0005e20008000011 */
[----:B------:R-:W-:Y:S05]  /*12c60*/  BRA.U !UP1, `(.L_x_303) ;  /* 0x0000000109047547 */ /* 0x000fea000b800000 */
[----:B------:R-:W-:Y:S05]  /*12c70*/  BPT.TRAP 0x1 ;  /* 0x000000040000795c */ /* 0x000fea0000300000 */
.L_x_303:
[----:B------:R-:W-:Y:S04]  /*12c80*/  BSSY.RECONVERGENT B0, `(.L_x_304) ;  /* 0x0000003000007945 */ /* 0x000fe80003800200 */
[----:B------:R-:W-:Y:S05]  /*12c90*/  @P2 BRA `(.L_x_305) ;  /* 0x0000000000042947 */ /* 0x000fea0003800000 */
[----:B------:R-:W-:Y:S05]  /*12ca0*/  BPT.TRAP 0x1 ;  /* 0x000000040000795c */ /* 0x000fea0000300000 */
.L_x_305:
[----:B------:R-:W-:Y:S05]  /*12cb0*/  BSYNC.RECONVERGENT B0 ;  /* 0x0000000000007941 */ /* 0x000fea0003800200 */
.L_x_304:
[----:B------:R-:W-:Y:S02]  /*12cc0*/  ULEA UR16, UR22, UR8, 0xe ;  /* 0x0000000816107291 */ /* 0x000fe4000f8e70ff */
[----:B------:R-:W-:Y:S02]  /*12cd0*/  UIADD3 UR24, UP2, UPT, UR4, 0x180, URZ ;  /* 0x0000018004187890 */ /* 0x000fe4000ff5e0ff */
[----:B------:R-:W-:Y:S02]  /*12ce0*/  ULEA UR19, UR6, 0x80, 0x7 ;  /* 0x0000008006137891 */ /* 0x000fe4000f8e38ff */
        /* <DEDUP_REMOVED lines=16> */
.L_x_306:
[----:B------:R-:W-:Y:S01]  /*12df0*/  ULEA UR17, UR22, UR8, 0x3 ;  /* 0x0000000816117291 */ /* 0x000fe2000f8e18ff */
[----:B-1----:R-:W-:Y:S01]  /*12e00*/  IMAD.U32 R0, RZ, RZ, UR15 ;  /* 0x0000000fff007e24 */ /* 0x002fe2000f8e00ff */
[----:B--2---:R-:W-:-:S04]  /*12e10*/  @!P0 MOV R2, 0x4000 ;  /* 0x0000400000028802 */ /* 0x004fc80000000f00 */
[----:B------:R-:W-:-:S04]  /*12e20*/  SHF.L.U32 R0, R0, 0x1f, RZ ;  /* 0x0000001f00007819 */ /* 0x000fc800000006ff */
[----:B------:R-:W1:Y:S02]  /*12e30*/  SYNCS.PHASECHK.TRANS64.TRYWAIT P1, [UR17+0x1c038], R0 ;  /* 0x01c03800ff0075a7 */ /* 0x000e640008021111 */
[----:B-1----:R-:W-:Y:S05]  /*12e40*/  @!P1 BRA `(.L_x_307) ;  /* 0x0000002c00f49947 */ /* 0x002fea0003800000 */
.L_x_446:
[----:B------:R2:W-:Y:S01]  /*12e50*/  @!P0 SYNCS.ARRIVE.TRANS64 RZ, [UR17+0x1c020], R2 ;  /* 0x01c02002ffff89a7 */ /* 0x0005e20008000011 */
[----:B------:R-:W-:Y:S05]  /*12e60*/  BRA.U !UP1, `(.L_x_308) ;  /* 0x0000000109047547 */ /* 0x000fea000b800000 */
[----:B------:R-:W-:Y:S05]  /*12e70*/  BPT.TRAP 0x1 ;  /* 0x000000040000795c */ /* 0x000fea0000300000 */
.L_x_308:
[----:B------:R-:W-:Y:S04]  /*12e80*/  BSSY.RECONVERGENT B0, `(.L_x_309) ;  /* 0x0000003000007945 */ /* 0x000fe80003800200 */
[----:B------:R-:W-:Y:S05]  /*12e90*/  @P2 BRA `(.L_x_310) ;  /* 0x0000000000042947 */ /* 0x000fea0003800000 */
[----:B------:R-:W-:Y:S05]  /*12ea0*/  BPT.TRAP 0x1 ;  /* 0x000000040000795c */ /* 0x000fea0000300000 */
.L_x_310:
[----:B------:R-:W-:Y:S05]  /*12eb0*/  BSYNC.RECONVERGENT B0 ;  /* 0x0000000000007941 */ /* 0x000fea0003800200 */
.L_x_309:
        /* <DEDUP_REMOVED lines=19> */
.L_x_311:
[----:B------:R-:W-:Y:S01]  /*12ff0*/  ULEA UR17, UR22, UR8, 0x3 ;  /* 0x0000000816117291 */ /* 0x000fe2000f8e18ff */
[----:B-1----:R-:W-:Y:S01]  /*13000*/  IMAD.U32 R0, RZ, RZ, UR15 ;  /* 0x0000000fff007e24 */ /* 0x002fe2000f8e00ff */
[----:B--2---:R-:W-:-:S04]  /*13010*/  @!P0 MOV R2, 0x4000 ;  /* 0x0000400000028802 */ /* 0x004fc80000000f00 */
[----:B------:R-:W-:-:S04]  /*13020*/  SHF.L.U32 R0, R0, 0x1f, RZ ;  /* 0x0000001f00007819 */ /* 0x000fc800000006ff */
[----:B------:R-:W1:Y:S02]  /*13030*/  SYNCS.PHASECHK.TRANS64.TRYWAIT P1, [UR17+0x1c038], R0 ;  /* 0x01c03800ff0075a7 */ /* 0x000e640008021111 */
[----:B-1----:R-:W-:Y:S05]  /*13040*/  @!P1 BRA `(.L_x_312) ;  /* 0x0000002c008c9947 */ /* 0x002fea0003800000 */
.L_x_448:
[----:B------:R2:W-:Y:S01]  /*13050*/  @!P0 SYNCS.ARRIVE.TRANS64 RZ, [UR17+0x1c020], R2 ;  /* 0x01c02002ffff89a7 */ /* 0x0005e20008000011 */
[----:B------:R-:W-:Y:S05]  /*13060*/  BRA.U !UP1, `(.L_x_313) ;  /* 0x0000000109047547 */ /* 0x000fea000b800000 */
[----:B------:R-:W-:Y:S05]  /*13070*/  BPT.TRAP 0x1 ;  /* 0x000000040000795c */ /* 0x000fea0000300000 */
.L_x_313:
[----:B------:R-:W-:Y:S04]  /*13080*/  BSSY.RECONVERGENT B0, `(.L_x_314) ;  /* 0x0000003000007945 */ /* 0x000fe80003800200 */
[----:B------:R-:W-:Y:S05]  /*13090*/  @P2 BRA `(.L_x_315) ;  /* 0x0000000000042947 */ /* 0x000fea0003800000 */
[----:B------:R-:W-:Y:S05]  /*130a0*/  BPT.TRAP 0x1 ;  /* 0x000000040000795c */ /* 0x000fea0000300000 */
.L_x_315:
[----:B------:R-:W-:Y:S05]  /*130b0*/  BSYNC.RECONVERGENT B0 ;  /* 0x0000000000007941 */ /* 0x000fea0003800200 */
.L_x_314:
        /* <DEDUP_REMOVED lines=19> */
.L_x_316:
[----:B------:R-:W-:Y:S01]  /*131f0*/  ULEA UR17, UR22, UR8, 0x3 ;  /* 0x0000000816117291 */ /* 0x000fe2000f8e18ff */
[----:B-1----:R-:W-:Y:S01]  /*13200*/  IMAD.U32 R0, RZ, RZ, UR15 ;  /* 0x0000000fff007e24 */ /* 0x002fe2000f8e00ff */
[----:B--2---:R-:W-:-:S04]  /*13210*/  @!P0 MOV R2, 0x4000 ;  /* 0x0000400000028802 */ /* 0x004fc80000000f00 */
[----:B------:R-:W-:-:S04]  /*13220*/  SHF.L.U32 R0, R0, 0x1f, RZ ;  /* 0x0000001f00007819 */ /* 0x000fc800000006ff */
[----:B------:R-:W1:Y:S02]  /*13230*/  SYNCS.PHASECHK.TRANS64.TRYWAIT P1, [UR17+0x1c038], R0 ;  /* 0x01c03800ff0075a7 */ /* 0x000e640008021111 */
[----:B-1----:R-:W-:Y:S05]  /*13240*/  @!P1 BRA `(.L_x_317) ;  /* 0x0000002c00249947 */ /* 0x002fea0003800000 */
.L_x_450:
[----:B------:R2:W-:Y:S01]  /*13250*/  @!P0 SYNCS.ARRIVE.TRANS64 RZ, [UR17+0x1c020], R2 ;  /* 0x01c02002ffff89a7 */ /* 0x0005e20008000011 */
[----:B------:R-:W-:Y:S05]  /*13260*/  BRA.U !UP1, `(.L_x_318) ;  /* 0x0000000109047547 */ /* 0x000fea000b800000 */
[----:B------:R-:W-:Y:S05]  /*13270*/  BPT.TRAP 0x1 ;  /* 0x000000040000795c */ /* 0x000fea0000300000 */
.L_x_318:
[----:B------:R-:W-:Y:S04]  /*13280*/  BSSY.RECONVERGENT B0, `(.L_x_319) ;  /* 0x0000003000007945 */ /* 0x000fe80003800200 */
[----:B------:R-:W-:Y:S05]  /*13290*/  @P2 BRA `(.L_x_320) ;  /* 0x0000000000042947 */ /* 0x000fea0003800000 */
[----:B------:R-:W-:Y:S05]  /*132a0*/  BPT.TRAP 0x1 ;  /* 0x000000040000795c */ /* 0x000fea0000300000 */
.L_x_320:
[----:B------:R-:W-:Y:S05]  /*132b0*/  BSYNC.RECONVERGENT B0 ;  /* 0x0000000000007941 */ /* 0x000fea0003800200 */
.L_x_319:
        /* <DEDUP_REMOVED lines=13> */
[----:B------:R-:W-:Y:S02]  /*13390*/  UIADD3 UR10, UPT, UPT, UR6, 0x3, URZ ;  /* 0x00000003060a7890 */ /* 0x000fe4000fffe0ff */
[----:B------:R-:W-:-:S04]  /*133a0*/  UISETP.NE.AND UP2, UPT, UR22, 0x3, UPT ;  /* 0x000000031600788c */ /* 0x000fc8000bf45270 */
[----:B------:R-:W-:Y:S02]  /*133b0*/  USEL UR11, URZ, 0x1, UP2 ;  /* 0x00000001ff0b7887 */ /* 0x000fe40009000000 */
[----:B------:R-:W-:Y:S02]  /*133c0*/  USEL UR22, UR22, URZ, UP2 ;  /* 0x000000ff16167287 */ /* 0x000fe40009000000 */
[----:B------:R-:W-:Y:S01]  /*133d0*/  ULOP3.LUT UR15, UR15, UR11, URZ, 0x3c, !UPT ;  /* 0x0000000b0f0f7292 */ /* 0x000fe2000f8e3cff */
[----:B---3--:R-:W-:Y:S11]  /*133e0*/  BRA.U !UP0, `(.L_x_321) ;  /* 0x0000000108047547 */ /* 0x008ff6000b800000 */
[----:B------:R-:W-:Y:S05]  /*133f0*/  BPT.TRAP 0x1 ;  /* 0x000000040000795c */ /* 0x000fea0000300000 */
.L_x_321:
[----:B------:R-:W-:Y:S01]  /*13400*/  ULEA UR17, UR22, UR8, 0x3 ;  /* 0x0000000816117291 */ /* 0x000fe2000f8e18ff */
[----:B-1----:R-:W-:Y:S01]  /*13410*/  IMAD.U32 R0, RZ, RZ, UR15 ;  /* 0x0000000fff007e24 */ /* 0x002fe2000f8e00ff */
[----:B--2---:R-:W-:-:S04]  /*13420*/  @!P0 MOV R2, 0x4000 ;  /* 0x0000400000028802 */ /* 0x004fc80000000f00 */
[----:B------:R-:W-:-:S04]  /*13430*/  SHF.L.U32 R0, R0, 0x1f, RZ ;  /* 0x0000001f00007819 */ /* 0x000fc800000006ff */
[----:B------:R-:W1:Y:S02]  /*13440*/  SYNCS.PHASECHK.TRANS64.TRYWAIT P1, [UR17+0x1c038], R0 ;  /* 0x01c03800ff0075a7 */ /* 0x000e640008021111 */
[----:B-1----:R-:W-:Y:S05]  /*13450*/  @!P1 BRA `(.L_x_322) ;  /* 0x0000002800b89947 */ /* 0x002fea0003800000 */
.L_x_452:
[----:B------:R2:W-:Y:S01]  /*13460*/  @!P0 SYNCS.ARRIVE.TRANS64 RZ, [UR17+0x1c020], R2 ;  /* 0x01c02002ffff89a7 */ /* 0x0005e20008000011 */
[----:B------:R-:W-:Y:S05]  /*13470*/  BRA.U !UP1, `(.L_x_323) ;  /* 0x0000000109047547 */ /* 0x000fea000b800000 */
[----:B------:R-:W-:Y:S05]  /*13480*/  BPT.TRAP 0x1 ;  /* 0x000000040000795c */ /* 0x000fea0000300000 */
.L_x_323:
[----:B------:R-:W-:Y:S04]  /*13490*/  BSSY.RECONVERGENT B0, `(.L_x_324) ;  /* 0x0000003000007945 */ /* 0x000fe80003800200 */
[----:B------:R-:W-:Y:S05]  /*134a0*/  @P2 BRA `(.L_x_325) ;  /* 0x0000000000042947 */ /* 0x000fea0003800000 */
[----:B------:R-:W-:Y:S05]  /*134b0*/  BPT.TRAP 0x1 ;  /* 0x000000040000795c */ /* 0x000fea0000300000 */
.L_x_325:
[----:B------:R-:W-:Y:S05]  /*134c0*/  BSYNC.RECONVERGENT B0 ;  /* 0x0000000000007941 */ /* 0x000fea0003800200 */
.L_x_324:
        /* <DEDUP_REMOVED lines=19> */
.L_x_326:
[----:B------:R-:W-:Y:S01]  /*13600*/  ULEA UR17, UR22, UR8, 0x3 ;  /* 0x0000000816117291 */ /* 0x000fe2000f8e18ff */
[----:B-1----:R-:W-:Y:S01]  /*13610*/  IMAD.U32 R0, RZ, RZ, UR15 ;  /* 0x0000000fff007e24 */ /* 0x002fe2000f8e00ff */
[----:B--2---:R-:W-:-:S04]  /*13620*/  @!P0 MOV R2, 0x4000 ;  /* 0x0000400000028802 */ /* 0x004fc80000000f00 */
[----:B------:R-:W-:-:S04]  /*13630*/  SHF.L.U32 R0, R0, 0x1f, RZ ;  /* 0x0000001f00007819 */ /* 0x000fc800000006ff */
[----:B------:R-:W1:Y:S02]  /*13640*/  SYNCS.PHASECHK.TRANS64.TRYWAIT P1, [UR17+0x1c038], R0 ;  /* 0x01c03800ff0075a7 */ /* 0x000e640008021111 */
[----:B-1----:R-:W-:Y:S05]  /*13650*/  @!P1 BRA `(.L_x_327) ;  /* 0x0000002800509947 */ /* 0x002fea0003800000 */
.L_x_454:
[----:B------:R2:W-:Y:S01]  /*13660*/  @!P0 SYNCS.ARRIVE.TRANS64 RZ, [UR17+0x1c020], R2 ;  /* 0x01c02002ffff89a7 */ /* 0x0005e20008000011 */
[----:B------:R-:W-:Y:S05]  /*13670*/  BRA.U !UP1, `(.L_x_328) ;  /* 0x0000000109047547 */ /* 0x000fea000b800000 */
[----:B------:R-:W-:Y:S05]  /*13680*/  BPT.TRAP 0x1 ;  /* 0x000000040000795c */ /* 0x000fea0000300000 */
.L_x_328:
[----:B------:R-:W-:Y:S04]  /*13690*/  BSSY.RECONVERGENT B0, `(.L_x_329) ;  /* 0x0000003000007945 */ /* 0x000fe80003800200 */
[----:B------:R-:W-:Y:S05]  /*136a0*/  @P2 BRA `(.L_x_330) ;  /* 0x0000000000042947 */ /* 0x000fea0003800000 */
[----:B------:R-:W-:Y:S05]  /*136b0*/  BPT.TRAP 0x1 ;  /* 0x000000040000795c */ /* 0x000fea0000300000 */
.L_x_330:
[----:B------:R-:W-:Y:S05]  /*136c0*/  BSYNC.RECONVERGENT B0 ;  /* 0x0000000000007941 */ /* 0x000fea0003800200 */
.L_x_329:
        /* <DEDUP_REMOVED lines=17> */
[----:B------:R-:W-:Y:S02]  /*137e0*/  UISETP.NE.AND UP2, UPT, UR10, UR9, UPT ;  /* 0x000000090a00728c */ /* 0x000fe4000bf45270 */
[----:B------:R-:W-:-:S07]  /*137f0*/  ULOP3.LUT UR15, UR15, UR11, URZ, 0x3c, !UPT ;  /* 0x0000000b0f0f7292 */ /* 0x000fce000f8e3cff */
[----:B---3--:R-:W-:Y:S05]  /*13800*/  BRA.U UP2, `(.L_x_331) ;  /* 0xffffffed02d87547 */ /* 0x008fea000b83ffff */
.L_x_290:
[----:B------:R-:W-:-:S09]  /*13810*/  UISETP.NE.AND UP2, UPT, UR7, URZ, UPT ;  /* 0x000000ff0700728c */ /* 0x000fd2000bf45270 */
[----:B------:R-:W-:Y:S05]  /*13820*/  BRA.U !UP2, `(.L_x_265) ;  /* 0x0000000d0a147547 */ /* 0x000fea000b800000 */
[----:B------:R-:W-:Y:S05]  /*13830*/  BRA.U !UP0, `(.L_x_332) ;  /* 0x0000000108047547 */ /* 0x000fea000b800000 */
[----:B------:R-:W-:Y:S05]  /*13840*/  BPT.TRAP 0x1 ;  /* 0x000000040000795c */ /* 0x000fea0000300000 */
.L_x_332:
[----:B------:R-:W-:Y:S01]  /*13850*/  ULEA UR17, UR22, UR8, 0x3 ;  /* 0x0000000816117291 */ /* 0x000fe2000f8e18ff */
[----:B-1----:R-:W-:Y:S01]  /*13860*/  IMAD.U32 R0, RZ, RZ, UR15 ;  /* 0x0000000fff007e24 */ /* 0x002fe2000f8e00ff */
[----:B--2---:R-:W-:-:S04]  /*13870*/  @!P0 MOV R2, 0x4000 ;  /* 0x0000400000028802 */ /* 0x004fc80000000f00 */
[----:B------:R-:W-:-:S04]  /*13880*/  SHF.L.U32 R0, R0, 0x1f, RZ ;  /* 0x0000001f00007819 */ /* 0x000fc800000006ff */
[----:B------:R-:W1:Y:S02]  /*13890*/  SYNCS.PHASECHK.TRANS64.TRYWAIT P1, [UR17+0x1c038], R0 ;  /* 0x01c03800ff0075a7 */ /* 0x000e640008021111 */
[----:B-1----:R-:W-:Y:S05]  /*138a0*/  @!P1 BRA `(.L_x_333) ;  /* 0x0000002400d49947 */ /* 0x002fea0003800000 */
.L_x_456:
[----:B------:R2:W-:Y:S01]  /*138b0*/  @!P0 SYNCS.ARRIVE.TRANS64 RZ, [UR17+0x1c020], R2 ;  /* 0x01c02002ffff89a7 */ /* 0x0005e20008000011 */
[----:B------:R-:W-:Y:S05]  /*138c0*/  BRA.U !UP1, `(.L_x_334) ;  /* 0x0000000109047547 */ /* 0x000fea000b800000 */
[----:B------:R-:W-:Y:S05]  /*138d0*/  BPT.TRAP 0x1 ;  /* 0x000000040000795c */ /* 0x000fea0000300000 */
.L_x_334:
[----:B------:R-:W-:Y:S04]  /*138e0*/  BSSY.RECONVERGENT B0, `(.L_x_335) ;  /* 0x0000003000007945 */ /* 0x000fe80003800200 */
[----:B------:R-:W-:Y:S05]  /*138f0*/  @P2 BRA `(.L_x_336) ;  /* 0x0000000000042947 */ /* 0x000fea0003800000 */
[----:B------:R-:W-:Y:S05]  /*13900*/  BPT.TRAP 0x1 ;  /* 0x000000040000795c */ /* 0x000fea0000300000 */
.L_x_336:
[----:B------:R-:W-:Y:S05]  /*13910*/  BSYNC.RECONVERGENT B0 ;  /* 0x0000000000007941 */ /* 0x000fea0003800200 */
.L_x_335:
        /* <DEDUP_REMOVED lines=19> */
.L_x_337:
[----:B------:R-:W-:Y:S01]  /*13a50*/  ULEA UR17, UR22, UR8, 0x3 ;  /* 0x0000000816117291 */ /* 0x000fe2000f8e18ff */
[----:B-1----:R-:W-:Y:S01]  /*13a60*/  IMAD.U32 R0, RZ, RZ, UR15 ;  /* 0x0000000fff007e24 */ /* 0x002fe2000f8e00ff */
[----:B--2---:R-:W-:-:S04]  /*13a70*/  @!P0 MOV R2, 0x4000 ;  /* 0x0000400000028802 */ /* 0x004fc80000000f00 */
[----:B------:R-:W-:-:S04]  /*13a80*/  SHF.L.U32 R0, R0, 0x1f, RZ ;  /* 0x0000001f00007819 */ /* 0x000fc800000006ff */
[----:B------:R-:W1:Y:S02]  /*13a90*/  SYNCS.PHASECHK.TRANS64.TRYWAIT P1, [UR17+0x1c038], R0 ;  /* 0x01c03800ff0075a7 */ /* 0x000e640008021111 */
[----:B-1----:R-:W-:Y:S05]  /*13aa0*/  @!P1 BRA `(.L_x_338) ;  /* 0x00000024006c9947 */ /* 0x002fea0003800000 */
.L_x_458:
[----:B------:R2:W-:Y:S01]  /*13ab0*/  @!P0 SYNCS.ARRIVE.TRANS64 RZ, [UR17+0x1c020], R2 ;  /* 0x01c02002ffff89a7 */ /* 0x0005e20008000011 */
[----:B------:R-:W-:Y:S05]  /*13ac0*/  BRA.U !UP1, `(.L_x_339) ;  /* 0x0000000109047547 */ /* 0x000fea000b800000 */
[----:B------:R-:W-:Y:S05]  /*13ad0*/  BPT.TRAP 0x1 ;  /* 0x000000040000795c */ /* 0x000fea0000300000 */
.L_x_339:
[----:B------:R-:W-:Y:S04]  /*13ae0*/  BSSY.RECONVERGENT B0, `(.L_x_340) ;  /* 0x0000003000007945 */ /* 0x000fe80003800200 */
[----:B------:R-:W-:Y:S05]  /*13af0*/  @P2 BRA `(.L_x_341) ;  /* 0x0000000000042947 */ /* 0x000fea0003800000 */
[----:B------:R-:W-:Y:S05]  /*13b00*/  BPT.TRAP 0x1 ;  /* 0x000000040000795c */ /* 0x000fea0000300000 */
.L_x_341:
[----:B------:R-:W-:Y:S05]  /*13b10*/  BSYNC.RECONVERGENT B0 ;  /* 0x0000000000007941 */ /* 0x000fea0003800200 */
.L_x_340:
        /* <DEDUP_REMOVED lines=16> */
[----:B------:R-:W-:Y:S02]  /*13c20*/  UISETP.NE.AND UP2, UPT, UR7, 0x1, UPT ;  /* 0x000000010700788c */ /* 0x000fe4000bf45270 */
[----:B------:R-:W-:-:S07]  /*13c30*/  ULOP3.LUT UR15, UR15, UR9, URZ, 0x3c, !UPT ;  /* 0x000000090f0f7292 */ /* 0x000fce000f8e3cff */
[----:B---3--:R-:W-:Y:S05]  /*13c40*/  BRA.U !UP2, `(.L_x_265) ;  /* 0x000000090a0c7547 */ /* 0x008fea000b800000 */
[----:B------:R-:W-:Y:S05]  /*13c50*/  BRA.U !UP0, `(.L_x_342) ;  /* 0x0000000108047547 */ /* 0x000fea000b800000 */
[----:B------:R-:W-:Y:S05]  /*13c60*/  BPT.TRAP 0x1 ;  /* 0x000000040000795c */ /* 0x000fea0000300000 */
.L_x_342:
[----:B------:R-:W-:Y:S01]  /*13c70*/  ULEA UR17, UR22, UR8, 0x3 ;  /* 0x0000000816117291 */ /* 0x000fe2000f8e18ff */
[----:B-1----:R-:W-:Y:S01]  /*13c80*/  IMAD.U32 R0, RZ, RZ, UR15 ;  /* 0x0000000fff007e24 */ /* 0x002fe2000f8e00ff */
[----:B--2---:R-:W-:-:S04]  /*13c90*/  @!P0 MOV R2, 0x4000 ;  /* 0x0000400000028802 */ /* 0x004fc80000000f00 */
[----:B------:R-:W-:-:S04]  /*13ca0*/  SHF.L.U32 R0, R0, 0x1f, RZ ;  /* 0x0000001f00007819 */ /* 0x000fc800000006ff */
[----:B------:R-:W1:Y:S02]  /*13cb0*/  SYNCS.PHASECHK.TRANS64.TRYWAIT P1, [UR17+0x1c038], R0 ;  /* 0x01c03800ff0075a7 */ /* 0x000e640008021111 */
[----:B-1----:R-:W-:Y:S05]  /*13cc0*/  @!P1 BRA `(.L_x_343) ;  /* 0x0000002000fc9947 */ /* 0x002fea0003800000 */
.L_x_460:
[----:B------:R2:W-:Y:S01]  /*13cd0*/  @!P0 SYNCS.ARRIVE.TRANS64 RZ, [UR17+0x1c020], R2 ;  /* 0x01c02002ffff89a7 */ /* 0x0005e20008000011 */
[----:B------:R-:W-:Y:S05]  /*13ce0*/  BRA.U !UP1, `(.L_x_344) ;  /* 0x0000000109047547 */ /* 0x000fea000b800000 */
[----:B------:R-:W-:Y:S05]  /*13cf0*/  BPT.TRAP 0x1 ;  /* 0x000000040000795c */ /* 0x000fea0000300000 */
.L_x_344:
[----:B------:R-:W-:Y:S04]  /*13d00*/  BSSY.RECONVERGENT B0, `(.L_x_345) ;  /* 0x0000003000007945 */ /* 0x000fe80003800200 */
[----:B------:R-:W-:Y:S05]  /*13d10*/  @P2 BRA `(.L_x_346) ;  /* 0x0000000000042947 */ /* 0x000fea0003800000 */
[----:B------:R-:W-:Y:S05]  /*13d20*/  BPT.TRAP 0x1 ;  /* 0x000000040000795c */ /* 0x000fea0000300000 */
.L_x_346:
[----:B------:R-:W-:Y:S05]  /*13d30*/  BSYNC.RECONVERGENT B0 ;  /* 0x0000000000007941 */ /* 0x000fea0003800200 */
.L_x_345:
        /* <DEDUP_REMOVED lines=19> */
.L_x_347:
[----:B------:R-:W-:Y:S01]  /*13e70*/  ULEA UR17, UR22, UR8, 0x3 ;  /* 0x0000000816117291 */ /* 0x000fe2000f8e18ff */
[----:B-1----:R-:W-:Y:S01]  /*13e80*/  IMAD.U32 R0, RZ, RZ, UR15 ;  /* 0x0000000fff007e24 */ /* 0x002fe2000f8e00ff */
[----:B--2---:R-:W-:-:S04]  /*13e90*/  @!P0 MOV R2, 0x4000 ;  /* 0x0000400000028802 */ /* 0x004fc80000000f00 */
[----:B------:R-:W-:-:S04]  /*13ea0*/  SHF.L.U32 R0, R0, 0x1f, RZ ;  /* 0x0000001f00007819 */ /* 0x000fc800000006ff */
[----:B------:R-:W1:Y:S02]  /*13eb0*/  SYNCS.PHASECHK.TRANS64.TRYWAIT P1, [UR17+0x1c038], R0 ;  /* 0x01c03800ff0075a7 */ /* 0x000e640008021111 */
[----:B-1----:R-:W-:Y:S05]  /*13ec0*/  @!P1 BRA `(.L_x_348) ;  /* 0x0000002000949947 */ /* 0x002fea0003800000 */
.L_x_462:
[----:B------:R2:W-:Y:S01]  /*13ed0*/  @!P0 SYNCS.ARRIVE.TRANS64 RZ, [UR17+0x1c020], R2 ;  /* 0x01c02002ffff89a7 */ /* 0x0005e20008000011 */
[----:B------:R-:W-:Y:S05]  /*13ee0*/  BRA.U !UP1, `(.L_x_349) ;  /* 0x0000000109047547 */ /* 0x000fea000b800000 */
[----:B------:R-:W-:Y:S05]  /*13ef0*/  BPT.TRAP 0x1 ;  /* 0x000000040000795c */ /* 0x000fea0000300000 */
.L_x_349:
[----:B------:R-:W-:Y:S04]  /*13f00*/  BSSY.RECONVERGENT B0, `(.L_x_350) ;  /* 0x0000003000007945 */ /* 0x000fe80003800200 */
[----:B------:R-:W-:Y:S05]  /*13f10*/  @P2 BRA `(.L_x_351) ;  /* 0x0000000000042947 */ /* 0x000fea0003800000 */
[----:B------:R-:W-:Y:S05]  /*13f20*/  BPT.TRAP 0x1 ;  /* 0x000000040000795c */ /* 0x000fea0000300000 */
.L_x_351:
[----:B------:R-:W-:Y:S05]  /*13f30*/  BSYNC.RECONVERGENT B0 ;  /* 0x0000000000007941 */ /* 0x000fea0003800200 */
.L_x_350:
        /* <DEDUP_REMOVED lines=19> */
[----:B------:R-:W-:Y:S01]  /*14070*/  UIADD3 UR6, UPT, UPT, UR6, 0x2, URZ ;  /* 0x0000000206067890 */ /* 0x000fe2000fffe0ff */
[----:B------:R-:W-:Y:S11]  /*14080*/  BRA.U !UP0, `(.L_x_352) ;  /* 0x0000000108047547 */ /* 0x000ff6000b800000 */
[----:B------:R-:W-:Y:S05]  /*14090*/  BPT.TRAP 0x1 ;  /* 0x000000040000795c */ /* 0x000fea0000300000 */
.L_x_352:
[----:B------:R-:W-:Y:S01]  /*140a0*/  ULEA UR17, UR22, UR8, 0x3 ;  /* 0x0000000816117291 */ /* 0x000fe2000f8e18ff */
[----:B-1----:R-:W-:Y:S01]  /*140b0*/  IMAD.U32 R0, RZ, RZ, UR15 ;  /* 0x0000000fff007e24 */ /* 0x002fe2000f8e00ff */
[----:B--2---:R-:W-:-:S04]  /*140c0*/  @!P0 MOV R2, 0x4000 ;  /* 0x0000400000028802 */ /* 0x004fc80000000f00 */
[----:B------:R-:W-:-:S04]  /*140d0*/  SHF.L.U32 R0, R0, 0x1f, RZ ;  /* 0x0000001f00007819 */ /* 0x000fc800000006ff */
[----:B------:R-:W1:Y:S02]  /*140e0*/  SYNCS.PHASECHK.TRANS64.TRYWAIT P1, [UR17+0x1c038], R0 ;  /* 0x01c03800ff0075a7 */ /* 0x000e640008021111 */
[----:B-1----:R-:W-:Y:S05]  /*140f0*/  @!P1 BRA `(.L_x_353) ;  /* 0x0000002000209947 */ /* 0x002fea0003800000 */
.L_x_464:
[----:B------:R2:W-:Y:S01]  /*14100*/  @!P0 SYNCS.ARRIVE.TRANS64 RZ, [UR17+0x1c020], R2 ;  /* 0x01c02002ffff89a7 */ /* 0x0005e20008000011 */
[----:B------:R-:W-:Y:S05]  /*14110*/  BRA.U !UP1, `(.L_x_354) ;  /* 0x0000000109047547 */ /* 0x000fea000b800000 */
[----:B------:R-:W-:Y:S05]  /*14120*/  BPT.TRAP 0x1 ;  /* 0x000000040000795c */ /* 0x000fea0000300000 */
.L_x_354:
[----:B------:R-:W-:Y:S04]  /*14130*/  BSSY.RECONVERGENT B0, `(.L_x_355) ;  /* 0x0000003000007945 */ /* 0x000fe80003800200 */
[----:B------:R-:W-:Y:S05]  /*14140*/  @P2 BRA `(.L_x_356) ;  /* 0x0000000000042947 */ /* 0x000fea0003800000 */
[----:B------:R-:W-:Y:S05]  /*14150*/  BPT.TRAP 0x1 ;  /* 0x000000040000795c */ /* 0x000fea0000300000 */
.L_x_356:
[----:B------:R-:W-:Y:S05]  /*14160*/  BSYNC.RECONVERGENT B0 ;  /* 0x0000000000007941 */ /* 0x000fea0003800200 */
.L_x_355:
        /* <DEDUP_REMOVED lines=19> */
.L_x_357:
[----:B------:R-:W-:Y:S01]  /*142a0*/  ULEA UR9, UR22, UR8, 0x3 ;  /* 0x0000000816097291 */ /* 0x000fe2000f8e18ff */
[----:B-1----:R-:W-:Y:S01]  /*142b0*/  IMAD.U32 R0, RZ, RZ, UR15 ;  /* 0x0000000fff007e24 */ /* 0x002fe2000f8e00ff */
[----:B--2---:R-:W-:-:S04]  /*142c0*/  @!P0 MOV R2, 0x4000 ;  /* 0x0000400000028802 */ /* 0x004fc80000000f00 */
[----:B------:R-:W-:-:S04]  /*142d0*/  SHF.L.U32 R0, R0, 0x1f, RZ ;  /* 0x0000001f00007819 */ /* 0x000fc800000006ff */
[----:B------:R-:W1:Y:S02]  /*142e0*/  SYNCS.PHASECHK.TRANS64.TRYWAIT P1, [UR9+0x1c038], R0 ;  /* 0x01c03800ff0075a7 */ /* 0x000e640008021109 */
[----:B-1----:R-:W-:Y:S05]  /*142f0*/  @!P1 BRA `(.L_x_358) ;  /* 0x0000001c00b89947 */ /* 0x002fea0003800000 */
.L_x_466:
[----:B------:R2:W-:Y:S01]  /*14300*/  @!P0 SYNCS.ARRIVE.TRANS64 RZ, [UR9+0x1c020], R2 ;  /* 0x01c02002ffff89a7 */ /* 0x0005e20008000009 */
[----:B------:R-:W-:Y:S05]  /*14310*/  BRA.U !UP1, `(.L_x_359) ;  /* 0x0000000109047547 */ /* 0x000fea000b800000 */
[----:B------:R-:W-:Y:S05]  /*14320*/  BPT.TRAP 0x1 ;  /* 0x000000040000795c */ /* 0x000fea0000300000 */
.L_x_359:
[----:B------:R-:W-:Y:S04]  /*14330*/  BSSY.RECONVERGENT B0, `(.L_x_360) ;  /* 0x0000003000007945 */ /* 0x000fe80003800200 */
[----:B------:R-:W-:Y:S05]  /*14340*/  @P2 BRA `(.L_x_361) ;  /* 0x0000000000042947 */ /* 0x000fea0003800000 */
[----:B------:R-:W-:Y:S05]  /*14350*/  BPT.TRAP 0x1 ;  /* 0x000000040000795c */ /* 0x000fea0000300000 */
.L_x_361:
[----:B------:R-:W-:Y:S05]  /*14360*/  BSYNC.RECONVERGENT B0 ;  /* 0x0000000000007941 */ /* 0x000fea0003800200 */
.L_x_360:
[----:B------:R-:W-:Y:S02]  /*14370*/  ULEA UR8, UR22, UR8, 0xe ;  /* 0x0000000816087291 */ /* 0x000fe4000f8e70ff */
[----:B------:R-:W-:Y:S02]  /*14380*/  UIADD3 UR16, UP2, UPT, UR4, 0x280, URZ ;  /* 0x0000028004107890 */ /* 0x000fe4000ff5e0ff */
[----:B------:R-:W-:Y:S02]  /*14390*/  USHF.L.U32 UR11, UR6, 0x7, URZ ;  /* 0x00000007060b7899 */ /* 0x000fe400080006ff */
[----:B------:R-:W-:Y:S02]  /*143a0*/  UIADD3 UR9, UPT, UPT, UR9, 0x1c020, URZ ;  /* 0x0001c02009097890 */ /* 0x000fe4000fffe0ff */
[----:B------:R-:W-:Y:S02]  /*143b0*/  UIADD3 UR8, UPT, UPT, UR8, 0x8000, URZ ;  /* 0x0000800008087890 */ /* 0x000fe4000fffe0ff */
[----:B------:R-:W-:Y:S01]  /*143c0*/  UIADD3.X UR17, UPT, UPT, URZ, UR5, URZ, UP2, !UPT ;  /* 0x00000005ff117290 */ /* 0x000fe200097fe4ff */
[----:B------:R-:W-:Y:S01]  /*143d0*/  UMOV UR12, UR13 ;  /* 0x0000000d000c7c82 */ /* 0x000fe20008000000 */
[----:B------:R-:W-:Y:S01]  /*143e0*/  UMOV UR6, 0x0 ;  /* 0x0000000000067882 */ /* 0x000fe20000000000 */
[----:B------:R-:W-:Y:S01]  /*143f0*/  UMOV UR7, 0x10000000 ;  /* 0x1000000000077882 */ /* 0x000fe20000000000 */
[----:B------:R-:W-:Y:S01]  /*14400*/  UMOV UR13, UR14 ;  /* 0x0000000e000d7c82 */ /* 0x000fe20008000000 */
[----:B------:R-:W-:Y:S01]  /*14410*/  UMOV UR10, URZ ;  /* 0x000000ff000a7c82 */ /* 0x000fe20008000000 */
[----:B------:R-:W-:-:S03]  /*14420*/  UIADD3 UR22, UPT, UPT, UR22, 0x1, URZ ;  /* 0x0000000116167890 */ /* 0x000fc6000fffe0ff */
[----:B------:R3:W-:Y:S01]  /*14430*/  UTMALDG.4D [UR8], [UR16], desc[UR6] ;  /* 0x00000608100075b4 */ /* 0x0007e20008019000 */
[----:B------:R-:W-:-:S04]  /*14440*/  UISETP.NE.AND UP2, UPT, UR22, 0x3, UPT ;  /* 0x000000031600788c */ /* 0x000fc8000bf45270 */
[----:B------:R-:W-:Y:S02]  /*14450*/  USEL UR14, URZ, 0x1, UP2 ;  /* 0x00000001ff0e7887 */ /* 0x000fe40009000000 */
[----:B------:R-:W-:Y:S02]  /*14460*/  USEL UR22, UR22, URZ, UP2 ;  /* 0x000000ff16167287 */ /* 0x000fe40009000000 */
[----:B---3--:R-:W-:-:S12]  /*14470*/  ULOP3.LUT UR15, UR15, UR14, URZ, 0x3c, !UPT ;  /* 0x0000000e0f0f7292 */ /* 0x008fd8000f8e3cff */
.L_x_265:
[----:B------:R-:W3:Y:S01]  /*14480*/  LDCU UR7, c[0x0][0x370] ;  /* 0x00006e00ff0777ac */ /* 0x000ee20008000800 */
[----:B------:R-:W4:Y:S01]  /*14490*/  LDCU UR6, c[0x0][0x900] ;  /* 0x00012000ff0677ac */ /* 0x000f220008000800 */
[----:B---3--:R-:W-:-:S04]  /*144a0*/  UIADD3 UR36, UPT, UPT, UR7, UR36, URZ ;  /* 0x0000002407247290 */ /* 0x008fc8000fffe0ff */
[----:B----4-:R-:W-:-:S09]  /*144b0*/  UISETP.GE.AND UP2, UPT, UR36, UR6, UPT ;  /* 0x000000062400728c */ /* 0x010fd2000bf46270 */
[----:B------:R-:W-:Y:S05]  /*144c0*/  BRA.U !UP2, `(.L_x_362) ;  /* 0xffffffd50a787547 */ /* 0x000fea000b83ffff */
[----:B-1----:R-:W-:Y:S05]  /*144d0*/  EXIT ;  /* 0x000000000000794d */ /* 0x002fea0003800000 */
.L_x_485:
[----:B------:R-:W-:-:S08]  /*144e0*/  NOP ;  /* 0x0000000000007918 */ /* 0x000fd00000000000 */
[----:B------:R-:W1:-:S00]  /*144f0*/  USETMAXREG.DEALLOC.CTAPOOL 0x20 ;  /* 0x00000020000079c8 */ /* 0x000e4000080e0500 */
[----:B-1----:R-:W1:Y:S02]  /*14500*/  LDC R0, c[0x0][0x900] ;  /* 0x00024000ff007b82 */ /* 0x002e640000000800 */
[----:B-1----:R-:W-:-:S13]  /*14510*/  ISETP.LE.AND P0, PT, R0, UR36, PT ;  /* 0x0000002400007c0c */ /* 0x002fda000bf03270 */
[----:B------:R-:W-:Y:S05]  /*14520*/  @P0 EXIT ;  /* 0x000000000000094d */ /* 0x000fea0003800000 */
[----:B------:R-:W-:Y:S01]  /*14530*/  HFMA2 R4, -RZ, RZ, 0, 0 ;  /* 0x00000000ff047431 */ /* 0x000fe200000001ff */
[----:B------:R-:W-:Y:S01]  /*14540*/  PRMT R0, RZ, 0x7610, R0 ;  /* 0x00007610ff007816 */ /* 0x000fe20000000000 */
[----:B------:R-:W1:Y:S01]  /*14550*/  LDCU.64 UR26, c[0x0][0x348] ;  /* 0x00006900ff1a77ac */ /* 0x000e620008000a00 */
[----:B------:R-:W2:Y:S01]  /*14560*/  LDCU UR24, c[0x0][0x370] ;  /* 0x00006e00ff1877ac */ /* 0x000ea20008000800 */
[----:B------:R-:W3:Y:S01]  /*14570*/  LDCU UR16, c[0x0][0x900] ;  /* 0x00012000ff1077ac */ /* 0x000ee20008000800 */
[----:B------:R-:W4:Y:S01]  /*14580*/  LDCU UR22, c[0x0][0x904] ;  /* 0x00012080ff1677ac */ /* 0x000f220008000800 */
[----:B------:R-:W1:Y:S01]  /*14590*/  LDCU UR21, c[0x0][0x380] ;  /* 0x00007000ff1577ac */ /* 0x000e620008000800 */
[----:B------:R-:W1:Y:S01]  /*145a0*/  LDCU UR19, c[0x0][0x38c] ;  /* 0x00007180ff1377ac */ /* 0x000e620008000800 */
[----:B------:R-:W1:Y:S01]  /*145b0*/  LDCU UR23, c[0x0][0x91c] ;  /* 0x00012380ff1777ac */ /* 0x000e620008000800 */
[----:B------:R-:W1:Y:S01]  /*145c0*/  LDCU UR20, c[0x0][0x918] ;  /* 0x00012300ff1477ac */ /* 0x000e620008000800 */
[----:B------:R-:W1:Y:S01]  /*145d0*/  LDCU.64 UR14, c[0x0][0x908] ;  /* 0x00012100ff0e77ac */ /* 0x000e620008000a00 */
[----:B------:R-:W1:Y:S01]  /*145e0*/  LDCU.64 UR6, c[0x0][0x920] ;  /* 0x00012400ff0677ac */ /* 0x000e620008000a00 */
[----:B------:R-:W1:Y:S02]  /*145f0*/  LDCU.64 UR4, c[0x0][0x910] ;  /* 0x00012200ff0477ac */ /* 0x000e640008000a00 */
.L_x_370:
[----:B-1----:R-:W-:Y:S02]  /*14600*/  UIMAD.WIDE.U32 UR8, UR36, UR14, URZ ;  /* 0x0000000e240872a5 */ /* 0x002fe4000f8e00ff */
[----:B----4-:R-:W-:Y:S02]  /*14610*/  UISETP.NE.AND UP0, UPT, UR22, 0x1, UPT ;  /* 0x000000011600788c */ /* 0x010fe4000bf05270 */
[----:B------:R-:W-:-:S04]  /*14620*/  USHF.R.U32.HI UR8, URZ, UR15, UR9 ;  /* 0x0000000fff087299 */ /* 0x000fc80008011609 */
[----:B------:R-:W-:Y:S02]  /*14630*/  USEL UR8, UR36, UR8, !UP0 ;  /* 0x0000000824087287 */ /* 0x000fe4000c000000 */
[----:B------:R-:W-:Y:S02]  /*14640*/  UISETP.NE.AND UP0, UPT, UR23, 0x1, UPT ;  /* 0x000000011700788c */ /* 0x000fe4000bf05270 */
[----:B------:R-:W-:Y:S02]  /*14650*/  UIMAD.WIDE.U32 UR10, UR8, UR6, URZ ;  /* 0x00000006080a72a5 */ /* 0x000fe4000f8e00ff */
[----:B------:R-:W-:Y:S02]  /*14660*/  UIADD3 UR10, UPT, UPT, -UR8, URZ, URZ ;  /* 0x000000ff080a7290 */ /* 0x000fe4000fffe1ff */
[----:B------:R-:W-:Y:S02]  /*14670*/  USHF.R.U32.HI UR11, URZ, UR7, UR11 ;  /* 0x00000007ff0b7299 */ /* 0x000fe4000801160b */
[----:B------:R-:W-:-:S02]  /*14680*/  UIMAD UR10, UR22, UR10, UR36 ;  /* 0x0000000a160a72a4 */ /* 0x000fc4000f8e0224 */
[----:B------:R-:W-:Y:S02]  /*14690*/  USEL UR11, UR8, UR11, !UP0 ;  /* 0x0000000b080b7287 */ /* 0x000fe4000c000000 */
[----:B------:R-:W-:Y:S02]  /*146a0*/  USHF.L.U32 UR10, UR10, 0x8, URZ ;  /* 0x000000080a0a7899 */ /* 0x000fe400080006ff */
[----:B------:R-:W-:Y:S02]  /*146b0*/  UIADD3 UR13, UPT, UPT, -UR11, URZ, URZ ;  /* 0x000000ff0b0d7290 */ /* 0x000fe4000fffe1ff */
[----:B------:R-:W-:Y:S02]  /*146c0*/  UISETP.GE.AND UP0, UPT, UR10, UR21, UPT ;  /* 0x000000150a00728c */ /* 0x000fe4000bf06270 */
[----:B------:R-:W-:-:S07]  /*146d0*/  UIMAD UR13, UR23, UR13, UR8 ;  /* 0x0000000d170d72a4 */ /* 0x000fce000f8e0208 */
[----:B------:R-:W-:Y:S05]  /*146e0*/  BRA.U UP0, `(.L_x_363) ;  /* 0x0000000500307547 */ /* 0x000fea000b800000 */
[----:B------:R-:W-:Y:S01]  /*146f0*/  IMAD.U32 R0, RZ, RZ, UR19 ;  /* 0x00000013ff007e24 */ /* 0x000fe2000f8e00ff */
[----:B------:R-:W-:Y:S02]  /*14700*/  UIMAD.WIDE.U32 UR8, UR11, UR5, URZ ;  /* 0x000000050b0872a5 */ /* 0x000fe4000f8e00ff */
[----:B------:R-:W-:Y:S02]  /*14710*/  UISETP.NE.AND UP0, UPT, UR4, 0x1, UPT ;  /* 0x000000010400788c */ /* 0x000fe4000bf05270 */
[----:B------:R-:W-:Y:S01]  /*14720*/  IABS R0, R0 ;  /* 0x0000000000007213 */ /* 0x000fe20000000000 */
[----:B------:R-:W-:-:S03]  /*14730*/  USHF.R.U32.HI UR8, URZ, UR20, UR9 ;  /* 0x00000014ff087299 */ /* 0x000fc60008011609 */
[----:B------:R-:W1:Y:S01]  /*14740*/  I2F.RP R2, R0 ;  /* 0x0000000000027306 */ /* 0x000e620000209400 */
[----:B------:R-:W-:Y:S02]  /*14750*/  USEL UR8, UR11, UR8, !UP0 ;  /* 0x000000080b087287 */ /* 0x000fe4000c000000 */
[----:B------:R-:W-:Y:S02]  /*14760*/  UISETP.NE.AND UP0, UPT, UR19, URZ, UPT ;  /* 0x000000ff1300728c */ /* 0x000fe4000bf05270 */
[----:B------:R-:W-:-:S04]  /*14770*/  UIADD3 UR8, UPT, UPT, -UR8, URZ, URZ ;  /* 0x000000ff08087290 */ /* 0x000fc8000fffe1ff */
[----:B------:R-:W-:-:S04]  /*14780*/  UIMAD UR11, UR4, UR8, UR11 ;  /* 0x00000008040b72a4 */ /* 0x000fc8000f8e020b */
[----:B------:R-:W-:Y:S01]  /*14790*/  ULOP3.LUT UR8, UR11, UR19, URZ, 0x3c, !UPT ;  /* 0x000000130b087292 */ /* 0x000fe2000f8e3cff */
[----:B-1----:R-:W1:Y:S03]  /*147a0*/  MUFU.RCP R2, R2 ;  /* 0x0000000200027308 */ /* 0x002e660000001000 */
[----:B------:R-:W-:Y:S01]  /*147b0*/  UISETP.GE.AND UP1, UPT, UR8, URZ, UPT ;  /* 0x000000ff0800728c */ /* 0x000fe2000bf26270 */
[----:B-1----:R-:W-:-:S04]  /*147c0*/  IADD3 R2, PT, PT, R2, 0xffffffe, RZ ;  /* 0x0ffffffe02027810 */ /* 0x002fc80007ffe0ff */
[----:B------:R-:W1:Y:S02]  /*147d0*/  F2I.FTZ.U32.TRUNC.NTZ R3, R2 ;  /* 0x0000000200037305 */ /* 0x000e64000021f000 */
[----:B-1----:R-:W-:-:S05]  /*147e0*/  IMAD.MOV R2, RZ, RZ, -R3 ;  /* 0x000000ffff027224 */ /* 0x002fca00078e0a03 */
        /* <DEDUP_REMOVED lines=13> */
[----:B------:R-:W-:Y:S02]  /*148c0*/  ELECT P0, URZ, PT ;  /* 0x0000000000ff782f */ /* 0x000fe40003800000 */
[----:B------:R-:W-:-:S13]  /*148d0*/  ISETP.GE.U32.AND P1, PT, R3, R0, PT ;  /* 0x000000000300720c */ /* 0x000fda0003f26070 */
[----:B------:R-:W-:-:S05]  /*148e0*/  @P1 VIADD R2, R2, 0x1 ;  /* 0x0000000102021836 */ /* 0x000fca0000000000 */
[----:B------:R-:W-:-:S13]  /*148f0*/  R2UR UR12, R2 ;  /* 0x00000000020c72ca */ /* 0x000fda00000e0000 */
[----:B------:R-:W-:Y:S02]  /*14900*/  @!UP1 UIADD3 UR12, UPT, UPT, -UR12, URZ, URZ ;  /* 0x000000ff0c0c9290 */ /* 0x000fe4000fffe1ff */
[----:B------:R-:W-:-:S04]  /*14910*/  @!UP0 ULOP3.LUT UR12, URZ, UR19, URZ, 0x33, !UPT ;  /* 0x00000013ff0c8292 */ /* 0x000fc8000f8e33ff */
[----:B------:R-:W-:-:S04]  /*14920*/  UIADD3 UR8, UPT, UPT, -UR12, URZ, URZ ;  /* 0x000000ff0c087290 */ /* 0x000fc8000fffe1ff */
[----:B------:R-:W-:Y:S01]  /*14930*/  UIMAD UR11, UR19, UR8, UR11 ;  /* 0x00000008130b72a4 */ /* 0x000fe2000f8e020b */
[----:B------:R-:W-:Y:S11]  /*14940*/  BRA.U UP6, `(.L_x_364) ;  /* 0x0000000106047547 */ /* 0x000ff6000b800000 */
[----:B--23--:R-:W-:Y:S05]  /*14950*/  BPT.TRAP 0x1 ;  /* 0x000000040000795c */ /* 0x00cfea0000300000 */
.L_x_364:
[----:B------:R-:W1:Y:S01]  /*14960*/  S2UR UR18, SR_CgaCtaId ;  /* 0x00000000001279c3 */ /* 0x000e620000008800 */
[----:B------:R-:W-:Y:S01]  /*14970*/  UMOV UR17, 0x400 ;  /* 0x0000040000117882 */ /* 0x000fe20000000000 */
[----:B------:R-:W-:Y:S01]  /*14980*/  SHF.L.U32 R0, R4, 0x1f, RZ ;  /* 0x0000001f04007819 */ /* 0x000fe200000006ff */
[----:B-1----:R-:W-:-:S09]  /*14990*/  ULEA UR17, UR18, UR17, 0x18 ;  /* 0x0000001112117291 */ /* 0x002fd2000f8ec0ff */
[----:B------:R-:W1:Y:S02]  /*149a0*/  SYNCS.PHASECHK.TRANS64.TRYWAIT P0, [UR17+0x1c0b0], R0 ;  /* 0x01c0b000ff0075a7 */ /* 0x000e640008001111 */
[----:B-1----:R-:W-:Y:S05]  /*149b0*/  @!P0 BRA `(.L_x_365) ;  /* 0x0000001800208947 */ /* 0x002fea0003800000 */
.L_x_468:
[----:B------:R-:W-:Y:S02]  /*149c0*/  UIADD3 UR28, UP0, UPT, UR26, 0x400, URZ ;  /* 0x000004001a1c7890 */ /* 0x000fe4000ff1e0ff */
[----:B------:R-:W-:Y:S02]  /*149d0*/  UIADD3 UR8, UPT, UPT, UR17, 0x14000, URZ ;  /* 0x0001400011087890 */ /* 0x000fe4000fffe0ff */
[----:B------:R-:W-:Y:S01]  /*149e0*/  UIADD3.X UR29, UPT, UPT, URZ, UR27, URZ, UP0, !UPT ;  /* 0x0000001bff1d7290 */ /* 0x000fe200087fe4ff */
[----:B------:R-:W-:-:S08]  /*149f0*/  UMOV UR9, URZ ;  /* 0x000000ff00097c82 */ /* 0x000fd00008000000 */
[----:B------:R4:W-:Y:S01]  /*14a00*/  UTMASTG.5D [UR8], [UR28] ;  /* 0x000000081c0073b5 */ /* 0x0009e20008020000 */
[----:B------:R0:W-:Y:S01]  /*14a10*/  UTMACMDFLUSH ;  /* 0x00000000000079b7 */ /* 0x0001e20000000000 */
[----:B----4-:R-:W-:Y:S05]  /*14a20*/  BRA.U UP6, `(.L_x_366) ;  /* 0x0000000106047547 */ /* 0x010fea000b800000 */
[----:B--23--:R-:W-:Y:S05]  /*14a30*/  BPT.TRAP 0x1 ;  /* 0x000000040000795c */ /* 0x00cfea0000300000 */
.L_x_366:
[----:B------:R-:W4:Y:S02]  /*14a40*/  SYNCS.PHASECHK.TRANS64.TRYWAIT P0, [UR17+0x1c0b8], R0 ;  /* 0x01c0b800ff0075a7 */ /* 0x000f240008001111 */
[----:B----4-:R-:W-:Y:S05]  /*14a50*/  @!P0 BRA `(.L_x_367) ;  /* 0x0000001800108947 */ /* 0x010fea0003800000 */
.L_x_470:
[----:B------:R-:W-:Y:S02]  /*14a60*/  UIADD3 UR28, UP0, UPT, UR26, 0x400, URZ ;  /* 0x000004001a1c7890 */ /* 0x000fe4000ff1e0ff */
[----:B------:R-:W-:Y:S02]  /*14a70*/  UIADD3 UR10, UPT, UPT, UR10, 0x80, URZ ;  /* 0x000000800a0a7890 */ /* 0x000fe4000fffe0ff */
[----:B------:R-:W-:Y:S02]  /*14a80*/  UIADD3 UR8, UPT, UPT, UR17, 0x18000, URZ ;  /* 0x0001800011087890 */ /* 0x000fe4000fffe0ff */
[----:B------:R-:W-:Y:S01]  /*14a90*/  UIADD3.X UR29, UPT, UPT, URZ, UR27, URZ, UP0, !UPT ;  /* 0x0000001bff1d7290 */ /* 0x000fe200087fe4ff */
[----:B------:R-:W-:-:S08]  /*14aa0*/  UMOV UR9, URZ ;  /* 0x000000ff00097c82 */ /* 0x000fd00008000000 */
[----:B------:R4:W-:Y:S01]  /*14ab0*/  UTMASTG.5D [UR8], [UR28] ;  /* 0x000000081c0073b5 */ /* 0x0009e20008020000 */
[----:B------:R0:W-:Y:S01]  /*14ac0*/  UTMACMDFLUSH ;  /* 0x00000000000079b7 */ /* 0x0001e20000000000 */
[----:B------:R-:W-:-:S04]  /*14ad0*/  DEPBAR.LE SB0, 0x1 ;  /* 0x000080400000791a */ /* 0x000fc80000000000 */
[----:B----4-:R-:W-:Y:S05]  /*14ae0*/  BRA.U UP6, `(.L_x_368) ;  /* 0x0000000106047547 */ /* 0x010fea000b800000 */
[----:B--23--:R-:W-:Y:S05]  /*14af0*/  BPT.TRAP 0x1 ;  /* 0x000000040000795c */ /* 0x00cfea0000300000 */
.L_x_368:
[----:B------:R-:W-:-:S04]  /*14b00*/  UIADD3 UR8, UPT, UPT, UR17, 0x1c0c0, URZ ;  /* 0x0001c0c011087890 */ /* 0x000fc8000fffe0ff */
[----:B------:R-:W-:-:S09]  /*14b10*/  UPRMT UR8, UR18, 0x654, UR8 ;  /* 0x0000065412087896 */ /* 0x000fd20008000008 */
[----:B------:R-:W-:Y:S01]  /*14b20*/  SYNCS.ARRIVE.TRANS64.RED.A1T0 RZ, [UR8], RZ ;  /* 0x000000ffffff79a7 */ /* 0x000fe20008100408 */
[----:B------:R-:W-:-:S04]  /*14b30*/  DEPBAR.LE SB0, 0x0 ;  /* 0x000080000000791a */ /* 0x000fc80000000000 */
[----:B------:R-:W-:Y:S05]  /*14b40*/  BRA.U UP6, `(.L_x_369) ;  /* 0x0000000106047547 */ /* 0x000fea000b800000 */
[----:B--23--:R-:W-:Y:S05]  /*14b50*/  BPT.TRAP 0x1 ;  /* 0x000000040000795c */ /* 0x00cfea0000300000 */
.L_x_369:
[----:B------:R-:W-:Y:S01]  /*14b60*/  UIADD3 UR17, UPT, UPT, UR17, 0x1c0c8, URZ ;  /* 0x0001c0c811117890 */ /* 0x000fe2000fffe0ff */
[----:B-1----:R-:W-:Y:S01]  /*14b70*/  HFMA2 R0, -RZ, RZ, 0, 5.9604644775390625e-08 ;  /* 0x00000001ff007431 */ /* 0x002fe200000001ff */
[----:B------:R-:W-:Y:S02]  /*14b80*/  LOP3.LUT R4, R4, 0x1, RZ, 0x3c, !PT ;  /* 0x0000000104047812 */ /* 0x000fe400078e3cff */
[----:B------:R-:W-:-:S09]  /*14b90*/  UPRMT UR17, UR18, 0x654, UR17 ;  /* 0x0000065412117896 */ /* 0x000fd20008000011 */
[----:B------:R-:W-:Y:S03]  /*14ba0*/  SYNCS.ARRIVE.TRANS64.RED.A1T0 RZ, [UR17], RZ ;  /* 0x000000ffffff79a7 */ /* 0x000fe60008100411 */
.L_x_363:
[----:B--2---:R-:W-:-:S04]  /*14bb0*/  UIADD3 UR36, UPT, UPT, UR24, UR36, URZ ;  /* 0x0000002418247290 */ /* 0x004fc8000fffe0ff */
[----:B---3--:R-:W-:-:S09]  /*14bc0*/  UISETP.GE.AND UP0, UPT, UR36, UR16, UPT ;  /* 0x000000102400728c */ /* 0x008fd2000bf06270 */
[----:B------:R-:W-:Y:S05]  /*14bd0*/  BRA.U !UP0, `(.L_x_370) ;  /* 0xfffffff908887547 */ /* 0x000fea000b83ffff */
[----:B------:R-:W-:-:S13]  /*14be0*/  LOP3.LUT P0, RZ, R0, 0xff, RZ, 0xc0, !PT ;  /* 0x000000ff00ff7812 */ /* 0x000fda000780c0ff */
[----:B------:R-:W-:Y:S05]  /*14bf0*/  @!P0 EXIT ;  /* 0x000000000000894d */ /* 0x000fea0003800000 */
[----:B------:R-:W1:Y:S01]  /*14c00*/  S2UR UR4, SR_CgaCtaId ;  /* 0x00000000000479c3 */ /* 0x000e620000008800 */
[----:B------:R-:W-:Y:S01]  /*14c10*/  UMOV UR5, 0x400 ;  /* 0x0000040000057882 */ /* 0x000fe20000000000 */
[----:B------:R-:W-:Y:S01]  /*14c20*/  UMOV UR6, 0x40 ;  /* 0x0000004000067882 */ /* 0x000fe20000000000 */
[----:B------:R-:W-:Y:S01]  /*14c30*/  IMAD.MOV.U32 R3, RZ, RZ, 0xffff ;  /* 0x0000ffffff037424 */ /* 0x000fe200078e00ff */
[----:B-1----:R-:W-:Y:S02]  /*14c40*/  ULEA UR5, UR4, UR5, 0x18 ;  /* 0x0000000504057291 */ /* 0x002fe4000f8ec0ff */
[----:B------:R-:W-:-:S07]  /*14c50*/  ULEA UR6, UR4, UR6, 0x18 ;  /* 0x0000000604067291 */ /* 0x000fce000f8ec0ff */
[----:B------:R-:W1:Y:S01]  /*14c60*/  LDS R0, [UR5+0x1c0e0] ;  /* 0x01c0e005ff007984 */ /* 0x000e620008000800 */
[----:B------:R-:W-:-:S03]  /*14c70*/  NOP ;  /* 0x0000000000007918 */ /* 0x000fc60000000000 */
[----:B------:R-:W2:Y:S01]  /*14c80*/  LDS R2, [UR6+0x14] ;  /* 0x00001406ff027984 */ /* 0x000ea20008000800 */
[----:B-1----:R-:W-:-:S04]  /*14c90*/  LOP3.LUT R0, R0, 0xffff, RZ, 0xc0, !PT ;  /* 0x0000ffff00007812 */ /* 0x002fc800078ec0ff */
[----:B------:R-:W-:-:S04]  /*14ca0*/  SHF.R.U32.HI R4, RZ, 0x5, R0 ;  /* 0x00000005ff047819 */ /* 0x000fc80000011600 */
[----:B------:R-:W-:-:S04]  /*14cb0*/  SHF.L.U32 R3, R3, R4, RZ ;  /* 0x0000000403037219 */ /* 0x000fc800000006ff */
[----:B--2---:R-:W-:Y:S01]  /*14cc0*/  LOP3.LUT R0, R2, R3, RZ, 0xc0, !PT ;  /* 0x0000000302007212 */ /* 0x004fe200078ec0ff */
[----:B------:R-:W-:-:S03]  /*14cd0*/  IMAD.MOV.U32 R2, RZ, RZ, 0x1 ;  /* 0x00000001ff027424 */ /* 0x000fc600078e00ff */
[----:B------:R-:W-:Y:S02]  /*14ce0*/  ISETP.NE.AND P0, PT, R0, R3, PT ;  /* 0x000000030000720c */ /* 0x000fe40003f05270 */
[----:B------:R-:W-:-:S11]  /*14cf0*/  SHF.L.U32 R2, R2, R4, RZ ;  /* 0x0000000402027219 */ /* 0x000fd600000006ff */
[----:B------:R-:W-:Y:S05]  /*14d00*/  @P0 BRA `(.L_x_371) ;  /* 0x00000000005c0947 */ /* 0x000fea0003800000 */
[----:B------:R-:W1:Y:S02]  /*14d10*/  LDS R0, [UR6+0x18] ;  /* 0x00001806ff007984 */ /* 0x000e640008000800 */
[----:B-1----:R-:W-:-:S04]  /*14d20*/  LOP3.LUT R0, R0, R2, RZ, 0xc0, !PT ;  /* 0x0000000200007212 */ /* 0x002fc800078ec0ff */
[----:B------:R-:W-:-:S13]  /*14d30*/  ISETP.NE.AND P0, PT, R0, R2, PT ;  /* 0x000000020000720c */ /* 0x000fda0003f05270 */
[----:B------:R-:W-:Y:S05]  /*14d40*/  @P0 BRA `(.L_x_372) ;  /* 0x0000000000400947 */ /* 0x000fea0003800000 */
[----:B------:R-:W-:Y:S01]  /*14d50*/  R2UR UR8, R3 ;  /* 0x00000000030872ca */ /* 0x000fe200000e0000 */
[----:B------:R-:W-:Y:S01]  /*14d60*/  VOTEU.ANY UR7, UPT, PT ;  /* 0x0000000000077886 */ /* 0x000fe200038e0100 */
[----:B------:R-:W1:Y:S01]  /*14d70*/  S2R R3, SR_LANEID ;  /* 0x0000000000037919 */ /* 0x000e620000000000 */
[----:B------:R-:W-:Y:S01]  /*14d80*/  LOP3.LUT R2, RZ, R2, RZ, 0x33, !PT ;  /* 0x00000002ff027212 */ /* 0x000fe200078e33ff */
[----:B------:R-:W-:-:S03]  /*14d90*/  UFLO.U32 UR7, UR7 ;  /* 0x00000007000772bd */ /* 0x000fc600080e0000 */
[----:B------:R-:W2:Y:S06]  /*14da0*/  REDUX UR4, R2 ;  /* 0x00000000020473c4 */ /* 0x000eac0000000000 */
[----:B------:R-:W-:-:S06]  /*14db0*/  ULOP3.LUT UR8, URZ, UR8, URZ, 0x33, !UPT ;  /* 0x00000008ff087292 */ /* 0x000fcc000f8e33ff */
[----:B------:R-:W-:-:S04]  /*14dc0*/  IMAD.U32 R0, RZ, RZ, UR8 ;  /* 0x00000008ff007e24 */ /* 0x000fc8000f8e00ff */
[----:B------:R2:W3:Y:S02]  /*14dd0*/  REDUX UR5, R0 ;  /* 0x00000000000573c4 */ /* 0x0004e40000000000 */
[----:B------:R4:W-:Y:S01]  /*14de0*/  UTCATOMSWS.AND URZ, UR8 ;  /* 0x0000000800ff79e3 */ /* 0x0009e20008000000 */
[----:B-1----:R-:W-:Y:S01]  /*14df0*/  ISETP.EQ.U32.AND P0, PT, R3, UR7, PT ;  /* 0x0000000703007c0c */ /* 0x002fe2000bf02070 */
[----:B--2---:R-:W-:Y:S02]  /*14e00*/  IMAD.U32 R0, RZ, RZ, UR4 ;  /* 0x00000004ff007e24 */ /* 0x004fe4000f8e00ff */
[----:B---3--:R-:W-:-:S10]  /*14e10*/  IMAD.U32 R2, RZ, RZ, UR5 ;  /* 0x00000005ff027e24 */ /* 0x008fd4000f8e00ff */
[----:B------:R4:W-:Y:S04]  /*14e20*/  @P0 ATOMS.AND RZ, [UR6+0x14], R2 ;  /* 0x00001402ffff098c */ /* 0x0009e8000a800006 */
[----:B------:R4:W-:Y:S01]  /*14e30*/  @P0 ATOMS.AND RZ, [UR6+0x18], R0 ;  /* 0x00001800ffff098c */ /* 0x0009e2000a800006 */
[----:B------:R-:W-:Y:S05]  /*14e40*/  BRA `(.L_x_373) ;  /* 0x0000000000147947 */ /* 0x000fea0003800000 */
.L_x_372:
[----:B------:R-:W-:Y:S02]  /*14e50*/  MOV R2, 0x14e70 ;  /* 0x00014e7000027802 */ /* 0x000fe40000000f00 */
[----:B------:R-:W-:Y:S05]  /*14e60*/  CALL.REL.NOINC `($__internal_0_$__cuda_sm10x_tcgen05_guardrail_trap_col_being_dealloced_not_returned_by_alloc) ;  /* 0x0000001400247944 */ /* 0x000fea0003c00000 */
[----:B------:R-:W-:Y:S05]  /*14e70*/  BRA `(.L_x_373) ;  /* 0x0000000000087947 */ /* 0x000fea0003800000 */
.L_x_371:
[----:B------:R-:W-:Y:S02]  /*14e80*/  MOV R2, 0x14ea0 ;  /* 0x00014ea000027802 */ /* 0x000fe40000000f00 */
[----:B------:R-:W-:Y:S05]  /*14e90*/  CALL.REL.NOINC `($__internal_2_$__cuda_sm10x_tcgen05_guardrail_trap_unallocated_columns_being_dealloced) ;  /* 0x0000001400307944 */ /* 0x000fea0003c00000 */
.L_x_373:
[----:B------:R-:W-:Y:S01]  /*14ea0*/  NOP ;  /* 0x0000000000007918 */ /* 0x000fe20000000000 */
[----:B----4-:R-:W-:Y:S05]  /*14eb0*/  EXIT ;  /* 0x000000000000794d */ /* 0x010fea0003800000 */
.L_x_37:
[----:B------:R-:W-:-:S07]  /*14ec0*/  MOV R2, UR20 ;  /* 0x0000001400027c02 */ /* 0x000fce0008000f00 */
.L_x_374:
[----:B-1----:R1:W2:Y:S02]  /*14ed0*/  SYNCS.PHASECHK.TRANS64.TRYWAIT P0, [R2+URZ+0x1c000], R0 ;  /* 0x01c00000020075a7 */ /* 0x0022a400080011ff */
[----:B--2---:R-:W-:Y:S05]  /*14ee0*/  @!P0 NANOSLEEP.SYNCS 0x989680 ;  /* 0x009896800000895d */ /* 0x004fea0003900000 */
[----:B------:R-:W2:Y:S02]  /*14ef0*/  @!P0 SYNCS.PHASECHK.TRANS64 P0, [R2+URZ+0x1c000], R0 ;  /* 0x01c00000020085a7 */ /* 0x000ea400080010ff */
[----:B--2---:R-:W-:Y:S05]  /*14f00*/  @!P0 BRA `(.L_x_374) ;  /* 0xfffffffc00f08947 */ /* 0x004fea000383ffff */
[----:B------:R-:W-:Y:S05]  /*14f10*/  BRA `(.L_x_375) ;  /* 0xfffffecc006c7947 */ /* 0x000fea000383ffff */
.L_x_39:
[----:B------:R-:W-:-:S07]  /*14f20*/  MOV R5, UR6 ;  /* 0x0000000600057c02 */ /* 0x000fce0008000f00 */
.L_x_376:
[----:B-1----:R1:W2:Y:S02]  /*14f30*/  SYNCS.PHASECHK.TRANS64.TRYWAIT P0, [R5+URZ+0x1c020], R2 ;  /* 0x01c02002050075a7 */ /* 0x0022a400080011ff */
[----:B--2---:R-:W-:Y:S05]  /*14f40*/  @!P0 NANOSLEEP.SYNCS 0x989680 ;  /* 0x009896800000895d */ /* 0x004fea0003900000 */
[----:B------:R-:W2:Y:S02]  /*14f50*/  @!P0 SYNCS.PHASECHK.TRANS64 P0, [R5+URZ+0x1c020], R2 ;  /* 0x01c02002050085a7 */ /* 0x000ea400080010ff */
[----:B--2---:R-:W-:Y:S05]  /*14f60*/  @!P0 BRA `(.L_x_376) ;  /* 0xfffffffc00f08947 */ /* 0x004fea000383ffff */
[----:B------:R-:W-:Y:S05]  /*14f70*/  BRA `(.L_x_377) ;  /* 0xfffffecc00747947 */ /* 0x000fea000383ffff */
.L_x_41:
[----:B------:R-:W-:-:S07]  /*14f80*/  MOV R5, UR20 ;  /* 0x0000001400057c02 */ /* 0x000fce0008000f00 */
.L_x_378:
[----:B-1----:R1:W2:Y:S02]  /*14f90*/  SYNCS.PHASECHK.TRANS64.TRYWAIT P0, [R5+URZ+0x1c058], R2 ;  /* 0x01c05802050075a7 */ /* 0x0022a400080011ff */
[----:B--2---:R-:W-:Y:S05]  /*14fa0*/  @!P0 NANOSLEEP.SYNCS 0x989680 ;  /* 0x009896800000895d */ /* 0x004fea0003900000 */
[----:B------:R-:W2:Y:S02]  /*14fb0*/  @!P0 SYNCS.PHASECHK.TRANS64 P0, [R5+URZ+0x1c058], R2 ;  /* 0x01c05802050085a7 */ /* 0x000ea400080010ff */
[----:B--2---:R-:W-:Y:S05]  /*14fc0*/  @!P0 BRA `(.L_x_378) ;  /* 0xfffffffc00f08947 */ /* 0x004fea000383ffff */
[----:B------:R-:W-:Y:S05]  /*14fd0*/  BRA `(.L_x_379) ;  /* 0xfffffecc00987947 */ /* 0x000fea000383ffff */
.L_x_45:
[----:B------:R-:W-:-:S07]  /*14fe0*/  MOV R2, UR20 ;  /* 0x0000001400027c02 */ /* 0x000fce0008000f00 */
.L_x_380:
[----:B-1----:R1:W2:Y:S02]  /*14ff0*/  SYNCS.PHASECHK.TRANS64.TRYWAIT P0, [R2+URZ+0x1c008], R0 ;  /* 0x01c00800020075a7 */ /* 0x0022a400080011ff */
[----:B--2---:R-:W-:Y:S05]  /*15000*/  @!P0 NANOSLEEP.SYNCS 0x989680 ;  /* 0x009896800000895d */ /* 0x004fea0003900000 */
[----:B------:R-:W2:Y:S02]  /*15010*/  @!P0 SYNCS.PHASECHK.TRANS64 P0, [R2+URZ+0x1c008], R0 ;  /* 0x01c00800020085a7 */ /* 0x000ea400080010ff */
[----:B--2---:R-:W-:Y:S05]  /*15020*/  @!P0 BRA `(.L_x_380) ;  /* 0xfffffffc00f08947 */ /* 0x004fea000383ffff */
[----:B------:R-:W-:Y:S05]  /*15030*/  BRA `(.L_x_381) ;  /* 0xfffffed000387947 */ /* 0x000fea000383ffff */
.L_x_47:
[----:B------:R-:W-:-:S07]  /*15040*/  MOV R2, UR20 ;  /* 0x0000001400027c02 */ /* 0x000fce0008000f00 */
.L_x_382:
[----:B-1----:R1:W2:Y:S02]  /*15050*/  SYNCS.PHASECHK.TRANS64.TRYWAIT P0, [R2+URZ+0x1c068], R0 ;  /* 0x01c06800020075a7 */ /* 0x0022a400080011ff */
[----:B--2---:R-:W-:Y:S05]  /*15060*/  @!P0 NANOSLEEP.SYNCS 0x989680 ;  /* 0x009896800000895d */ /* 0x004fea0003900000 */
[----:B------:R-:W2:Y:S02]  /*15070*/  @!P0 SYNCS.PHASECHK.TRANS64 P0, [R2+URZ+0x1c068], R0 ;  /* 0x01c06800020085a7 */ /* 0x000ea400080010ff */
[----:B--2---:R-:W-:Y:S05]  /*15080*/  @!P0 BRA `(.L_x_382) ;  /* 0xfffffffc00f08947 */ /* 0x004fea000383ffff */
[----:B------:R-:W-:Y:S05]  /*15090*/  BRA `(.L_x_383) ;  /* 0xfffffed000407947 */ /* 0x000fea000383ffff */
.L_x_51:
[----:B------:R-:W-:-:S07]  /*150a0*/  MOV R2, UR4 ;  /* 0x0000000400027c02 */ /* 0x000fce0008000f00 */
.L_x_384:
[----:B-1----:R1:W3:Y:S02]  /*150b0*/  SYNCS.PHASECHK.TRANS64.TRYWAIT P0, [R2+URZ+0x1c020], R0 ;  /* 0x01c02000020075a7 */ /* 0x0022e400080011ff */
[----:B---3--:R-:W-:Y:S05]  /*150c0*/  @!P0 NANOSLEEP.SYNCS 0x989680 ;  /* 0x009896800000895d */ /* 0x008fea0003900000 */
[----:B------:R-:W3:Y:S02]  /*150d0*/  @!P0 SYNCS.PHASECHK.TRANS64 P0, [R2+URZ+0x1c020], R0 ;  /* 0x01c02000020085a7 */ /* 0x000ee400080010ff */
[----:B---3--:R-:W-:Y:S05]  /*150e0*/  @!P0 BRA `(.L_x_384) ;  /* 0xfffffffc00f08947 */ /* 0x008fea000383ffff */
[----:B------:R-:W-:Y:S05]  /*150f0*/  BRA `(.L_x_385) ;  /* 0xfffffed000dc7947 */ /* 0x000fea000383ffff */
.L_x_53:
[----:B------:R-:W-:-:S07]  /*15100*/  MOV R2, UR20 ;  /* 0x0000001400027c02 */ /* 0x000fce0008000f00 */
.L_x_386:
[----:B-1----:R1:W2:Y:S02]  /*15110*/  SYNCS.PHASECHK.TRANS64.TRYWAIT P0, [R2+URZ+0x1c0a0], R0 ;  /* 0x01c0a000020075a7 */ /* 0x0022a400080011ff */
[----:B--2---:R-:W-:Y:S05]  /*15120*/  @!P0 NANOSLEEP.SYNCS 0x989680 ;  /* 0x009896800000895d */ /* 0x004fea0003900000 */
[----:B------:R-:W2:Y:S02]  /*15130*/  @!P0 SYNCS.PHASECHK.TRANS64 P0, [R2+URZ+0x1c0a0], R0 ;  /* 0x01c0a000020085a7 */ /* 0x000ea400080010ff */
[----:B--2---:R-:W-:Y:S05]  /*15140*/  @!P0 BRA `(.L_x_386) ;  /* 0xfffffffc00f08947 */ /* 0x004fea000383ffff */
[----:B------:R-:W-:Y:S05]  /*15150*/  BRA `(.L_x_387) ;  /* 0xfffffed000f07947 */ /* 0x000fea000383ffff */
.L_x_55:
[----:B------:R-:W-:-:S07]  /*15160*/  MOV R2, UR20 ;  /* 0x0000001400027c02 */ /* 0x000fce0008000f00 */
.L_x_388:
[----:B-1----:R1:W2:Y:S02]  /*15170*/  SYNCS.PHASECHK.TRANS64.TRYWAIT P0, [R2+URZ+0x1c058], R0 ;  /* 0x01c05800020075a7 */ /* 0x0022a400080011ff */
[----:B--2---:R-:W-:Y:S05]  /*15180*/  @!P0 NANOSLEEP.SYNCS 0x989680 ;  /* 0x009896800000895d */ /* 0x004fea0003900000 */
[----:B------:R-:W2:Y:S02]  /*15190*/  @!P0 SYNCS.PHASECHK.TRANS64 P0, [R2+URZ+0x1c058], R0 ;  /* 0x01c05800020085a7 */ /* 0x000ea400080010ff */
[----:B--2---:R-:W-:Y:S05]  /*151a0*/  @!P0 BRA `(.L_x_388) ;  /* 0xfffffffc00f08947 */ /* 0x004fea000383ffff */
[----:B------:R-:W-:Y:S05]  /*151b0*/  BRA `(.L_x_389) ;  /* 0xfffffed000f87947 */ /* 0x000fea000383ffff */
.L_x_59:
[----:B------:R-:W-:Y:S07]  /*151c0*/  MOV R2, UR7 ;  /* 0x0000000700027c02 */ /* 0x000fee0008000f00 */
.L_x_390:
[----:B--2---:R2:W3:Y:S02]  /*151d0*/  SYNCS.PHASECHK.TRANS64.TRYWAIT P0, [R2+URZ+0x1c020], R0 ;  /* 0x01c02000020075a7 */ /* 0x0044e400080011ff */
[----:B---3--:R-:W-:Y:S05]  /*151e0*/  @!P0 NANOSLEEP.SYNCS 0x989680 ;  /* 0x009896800000895d */ /* 0x008fea0003900000 */
[----:B------:R-:W3:Y:S02]  /*151f0*/  @!P0 SYNCS.PHASECHK.TRANS64 P0, [R2+URZ+0x1c020], R0 ;  /* 0x01c02000020085a7 */ /* 0x000ee400080010ff */
[----:B---3--:R-:W-:Y:S05]  /*15200*/  @!P0 BRA `(.L_x_390) ;  /* 0xfffffffc00f08947 */ /* 0x008fea000383ffff */
[----:B------:R-:W-:Y:S05]  /*15210*/  BRA `(.L_x_391) ;  /* 0xfffffed800707947 */ /* 0x000fea000383ffff */
.L_x_62:
[----:B------:R-:W-:Y:S07]  /*15220*/  MOV R2, UR20 ;  /* 0x0000001400027c02 */ /* 0x000fee0008000f00 */
.L_x_392:
[----:B--2---:R2:W3:Y:S02]  /*15230*/  SYNCS.PHASECHK.TRANS64.TRYWAIT P0, [R2+URZ+0x1c0a8], R0 ;  /* 0x01c0a800020075a7 */ /* 0x0044e400080011ff */
[----:B---3--:R-:W-:Y:S05]  /*15240*/  @!P0 NANOSLEEP.SYNCS 0x989680 ;  /* 0x009896800000895d */ /* 0x008fea0003900000 */
[----:B------:R-:W3:Y:S02]  /*15250*/  @!P0 SYNCS.PHASECHK.TRANS64 P0, [R2+URZ+0x1c0a8], R0 ;  /* 0x01c0a800020085a7 */ /* 0x000ee400080010ff */
[----:B---3--:R-:W-:Y:S05]  /*15260*/  @!P0 BRA `(.L_x_392) ;  /* 0xfffffffc00f08947 */ /* 0x008fea000383ffff */
[----:B------:R-:W-:Y:S05]  /*15270*/  BRA `(.L_x_393) ;  /* 0xfffffedc00507947 */ /* 0x000fea000383ffff */
.L_x_64:
[----:B------:R-:W-:Y:S07]  /*15280*/  MOV R2, UR20 ;  /* 0x0000001400027c02 */ /* 0x000fee0008000f00 */
.L_x_394:
[----:B--2---:R2:W3:Y:S02]  /*15290*/  SYNCS.PHASECHK.TRANS64.TRYWAIT P0, [R2+URZ+0x1c068], R0 ;  /* 0x01c06800020075a7 */ /* 0x0044e400080011ff */
[----:B---3--:R-:W-:Y:S05]  /*152a0*/  @!P0 NANOSLEEP.SYNCS 0x989680 ;  /* 0x009896800000895d */ /* 0x008fea0003900000 */
[----:B------:R-:W3:Y:S02]  /*152b0*/  @!P0 SYNCS.PHASECHK.TRANS64 P0, [R2+URZ+0x1c068], R0 ;  /* 0x01c06800020085a7 */ /* 0x000ee400080010ff */
[----:B---3--:R-:W-:Y:S05]  /*152c0*/  @!P0 BRA `(.L_x_394) ;  /* 0xfffffffc00f08947 */ /* 0x008fea000383ffff */
[----:B------:R-:W-:Y:S05]  /*152d0*/  BRA `(.L_x_395) ;  /* 0xfffffedc00587947 */ /* 0x000fea000383ffff */
.L_x_70:
[----:B------:R-:W-:Y:S07]  /*152e0*/  MOV R2, UR4 ;  /* 0x0000000400027c02 */ /* 0x000fee0008000f00 */
.L_x_396:
[----:B-1----:R1:W2:Y:S02]  /*152f0*/  SYNCS.PHASECHK.TRANS64.TRYWAIT P0, [R2+URZ+0x1c020], R0 ;  /* 0x01c02000020075a7 */ /* 0x0022a400080011ff */
[----:B--2---:R-:W-:Y:S05]  /*15300*/  @!P0 NANOSLEEP.SYNCS 0x989680 ;  /* 0x009896800000895d */ /* 0x004fea0003900000 */
[----:B------:R-:W2:Y:S02]  /*15310*/  @!P0 SYNCS.PHASECHK.TRANS64 P0, [R2+URZ+0x1c020], R0 ;  /* 0x01c02000020085a7 */ /* 0x000ea400080010ff */
[----:B--2---:R-:W-:Y:S05]  /*15320*/  @!P0 BRA `(.L_x_396) ;  /* 0xfffffffc00f08947 */ /* 0x004fea000383ffff */
[----:B------:R-:W-:Y:S05]  /*15330*/  BRA `(.L_x_397) ;  /* 0xfffffee4004c7947 */ /* 0x000fea000383ffff */
.L_x_72:
[----:B------:R-:W-:Y:S07]  /*15340*/  MOV R2, UR20 ;  /* 0x0000001400027c02 */ /* 0x000fee0008000f00 */
.L_x_398:
[----:B-1----:R1:W2:Y:S02]  /*15350*/  SYNCS.PHASECHK.TRANS64.TRYWAIT P0, [R2+URZ+0x1c0a0], R0 ;  /* 0x01c0a000020075a7 */ /* 0x0022a400080011ff */
[----:B--2---:R-:W-:Y:S05]  /*15360*/  @!P0 NANOSLEEP.SYNCS 0x989680 ;  /* 0x009896800000895d */ /* 0x004fea0003900000 */
[----:B------:R-:W2:Y:S02]  /*15370*/  @!P0 SYNCS.PHASECHK.TRANS64 P0, [R2+URZ+0x1c0a0], R0 ;  /* 0x01c0a000020085a7 */ /* 0x000ea400080010ff */
[----:B--2---:R-:W-:Y:S05]  /*15380*/  @!P0 BRA `(.L_x_398) ;  /* 0xfffffffc00f08947 */ /* 0x004fea000383ffff */
[----:B------:R-:W-:Y:S05]  /*15390*/  BRA `(.L_x_399) ;  /* 0xfffffee400607947 */ /* 0x000fea000383ffff */
.L_x_74:
[----:B------:R-:W-:Y:S01]  /*153a0*/  MOV R2, UR20 ;  /* 0x0000001400027c02 */ /* 0x000fe20008000f00 */
[----:B------:R-:W-:Y:S05]  /*153b0*/  IMAD.U32 R0, RZ, RZ, UR34 ;  /* 0x00000022ff007e24 */ /* 0x000fea000f8e00ff */
[----:B------:R-:W-:Y:S07]  /*153c0*/  SHF.L.U32 R0, R0, 0x1f, RZ ;  /* 0x0000001f00007819 */ /* 0x000fee00000006ff */
.L_x_400:
[----:B-1----:R1:W2:Y:S02]  /*153d0*/  SYNCS.PHASECHK.TRANS64.TRYWAIT P0, [R2+URZ+0x1c058], R0 ;  /* 0x01c05800020075a7 */ /* 0x0022a400080011ff */
[----:B--2---:R-:W-:Y:S05]  /*153e0*/  @!P0 NANOSLEEP.SYNCS 0x989680 ;  /* 0x009896800000895d */ /* 0x004fea0003900000 */
[----:B------:R-:W2:Y:S02]  /*153f0*/  @!P0 SYNCS.PHASECHK.TRANS64 P0, [R2+URZ+0x1c058], R0 ;  /* 0x01c05800020085a7 */ /* 0x000ea400080010ff */
[----:B--2---:R-:W-:Y:S05]  /*15400*/  @!P0 BRA `(.L_x_400) ;  /* 0xfffffffc00f08947 */ /* 0x004fea000383ffff */
[----:B------:R-:W-:Y:S05]  /*15410*/  BRA `(.L_x_401) ;  /* 0xfffffee4006c7947 */ /* 0x000fea000383ffff */
.L_x_82:
[----:B------:R-:W-:-:S07]  /*15420*/  MOV R2, UR20 ;  /* 0x0000001400027c02 */ /* 0x000fce0008000f00 */
.L_x_402:
[----:B--2---:R2:W3:Y:S02]  /*15430*/  SYNCS.PHASECHK.TRANS64.TRYWAIT P0, [R2+URZ+0x1c0a8], R0 ;  /* 0x01c0a800020075a7 */ /* 0x0044e400080011ff */
[----:B---3--:R-:W-:Y:S05]  /*15440*/  @!P0 NANOSLEEP.SYNCS 0x989680 ;  /* 0x009896800000895d */ /* 0x008fea0003900000 */
[----:B------:R-:W3:Y:S02]  /*15450*/  @!P0 SYNCS.PHASECHK.TRANS64 P0, [R2+URZ+0x1c0a8], R0 ;  /* 0x01c0a800020085a7 */ /* 0x000ee400080010ff */
[----:B---3--:R-:W-:Y:S05]  /*15460*/  @!P0 BRA `(.L_x_402) ;  /* 0xfffffffc00f08947 */ /* 0x008fea000383ffff */
[----:B------:R-:W-:Y:S05]  /*15470*/  BRA `(.L_x_403) ;  /* 0xfffffee800bc7947 */ /* 0x000fea000383ffff */
.L_x_84:
[----:B------:R-:W-:-:S07]  /*15480*/  MOV R2, UR20 ;  /* 0x0000001400027c02 */ /* 0x000fce0008000f00 */
.L_x_404:
[----:B--2---:R2:W3:Y:S02]  /*15490*/  SYNCS.PHASECHK.TRANS64.TRYWAIT P0, [R2+URZ+0x1c068], R0 ;  /* 0x01c06800020075a7 */ /* 0x0044e400080011ff */
[----:B---3--:R-:W-:Y:S05]  /*154a0*/  @!P0 NANOSLEEP.SYNCS 0x989680 ;  /* 0x009896800000895d */ /* 0x008fea0003900000 */
[----:B------:R-:W3:Y:S02]  /*154b0*/  @!P0 SYNCS.PHASECHK.TRANS64 P0, [R2+URZ+0x1c068], R0 ;  /* 0x01c06800020085a7 */ /* 0x000ee400080010ff */
[----:B---3--:R-:W-:Y:S05]  /*154c0*/  @!P0 BRA `(.L_x_404) ;  /* 0xfffffffc00f08947 */ /* 0x008fea000383ffff */
[----:B------:R-:W-:Y:S05]  /*154d0*/  BRA `(.L_x_405) ;  /* 0xfffffee800c47947 */ /* 0x000fea000383ffff */
.L_x_96:
[----:B-1----:R1:W2:Y:S02]  /*154e0*/  SYNCS.PHASECHK.TRANS64.TRYWAIT P0, [R76+URZ+0x1c0c0], R0 ;  /* 0x01c0c0004c0075a7 */ /* 0x0022a400080011ff */
[----:B--2---:R-:W-:Y:S05]  /*154f0*/  @!P0 NANOSLEEP.SYNCS 0x989680 ;  /* 0x009896800000895d */ /* 0x004fea0003900000 */
[----:B------:R-:W2:Y:S02]  /*15500*/  @!P0 SYNCS.PHASECHK.TRANS64 P0, [R76+URZ+0x1c0c0], R0 ;  /* 0x01c0c0004c0085a7 */ /* 0x000ea400080010ff */
[----:B--2---:R-:W-:Y:S05]  /*15510*/  @!P0 BRA `(.L_x_96) ;  /* 0xfffffffc00f08947 */ /* 0x004fea000383ffff */
[----:B------:R-:W-:Y:S05]  /*15520*/  BRA `(.L_x_406) ;  /* 0xfffffef4002c7947 */ /* 0x000fea000383ffff */
.L_x_163:
[----:B--2---:R2:W3:Y:S02]  /*15530*/  SYNCS.PHASECHK.TRANS64.TRYWAIT P0, [R76+URZ+0x1c0c8], R0 ;  /* 0x01c0c8004c0075a7 */ /* 0x0044e400080011ff */
[----:B---3--:R-:W-:Y:S05]  /*15540*/  @!P0 NANOSLEEP.SYNCS 0x989680 ;  /* 0x009896800000895d */ /* 0x008fea0003900000 */
[----:B------:R-:W3:Y:S02]  /*15550*/  @!P0 SYNCS.PHASECHK.TRANS64 P0, [R76+URZ+0x1c0c8], R0 ;  /* 0x01c0c8004c0085a7 */ /* 0x000ee400080010ff */
[----:B---3--:R-:W-:Y:S05]  /*15560*/  @!P0 BRA `(.L_x_163) ;  /* 0xfffffffc00f08947 */ /* 0x008fea000383ffff */
[----:B------:R-:W-:Y:S05]  /*15570*/  BRA `(.L_x_407) ;  /* 0xffffff3000207947 */ /* 0x000fea000383ffff */
.L_x_169:
[----:B-1----:R1:W2:Y:S02]  /*15580*/  SYNCS.PHASECHK.TRANS64.TRYWAIT P0, [R60+URZ+0x1c070], R0 ;  /* 0x01c070003c0075a7 */ /* 0x0022a400080011ff */
[----:B--2---:R-:W-:Y:S05]  /*15590*/  @!P0 NANOSLEEP.SYNCS 0x989680 ;  /* 0x009896800000895d */ /* 0x004fea0003900000 */
[----:B------:R-:W2:Y:S02]  /*155a0*/  @!P0 SYNCS.PHASECHK.TRANS64 P0, [R60+URZ+0x1c070], R0 ;  /* 0x01c070003c0085a7 */ /* 0x000ea400080010ff */
[----:B--2---:R-:W-:Y:S05]  /*155b0*/  @!P0 BRA `(.L_x_169) ;  /* 0xfffffffc00f08947 */ /* 0x004fea000383ffff */
[----:B------:R-:W-:Y:S05]  /*155c0*/  BRA `(.L_x_408) ;  /* 0xffffff3400387947 */ /* 0x000fea000383ffff */
.L_x_172:
[----:B--2---:R2:W3:Y:S02]  /*155d0*/  SYNCS.PHASECHK.TRANS64.TRYWAIT P1, [R60+URZ+0x1c080], R2 ;  /* 0x01c080023c0075a7 */ /* 0x0044e400080211ff */
[----:B---3--:R-:W-:Y:S05]  /*155e0*/  @!P1 NANOSLEEP.SYNCS 0x989680 ;  /* 0x009896800000995d */ /* 0x008fea0003900000 */
[----:B------:R-:W3:Y:S02]  /*155f0*/  @!P1 SYNCS.PHASECHK.TRANS64 P1, [R60+URZ+0x1c080], R2 ;  /* 0x01c080023c0095a7 */ /* 0x000ee400080210ff */
[----:B---3--:R-:W-:Y:S05]  /*15600*/  @!P1 BRA `(.L_x_172) ;  /* 0xfffffffc00f09947 */ /* 0x008fea000383ffff */
[----:B------:R-:W-:Y:S05]  /*15610*/  BRA `(.L_x_409) ;  /* 0xffffff3400607947 */ /* 0x000fea000383ffff */
.L_x_175:
[----:B-1----:R1:W2:Y:S02]  /*15620*/  SYNCS.PHASECHK.TRANS64.TRYWAIT P0, [R60+URZ+0x1c070], R0 ;  /* 0x01c070003c0075a7 */ /* 0x0022a400080011ff */
[----:B--2---:R-:W-:Y:S05]  /*15630*/  @!P0 NANOSLEEP.SYNCS 0x989680 ;  /* 0x009896800000895d */ /* 0x004fea0003900000 */
[----:B------:R-:W2:Y:S02]  /*15640*/  @!P0 SYNCS.PHASECHK.TRANS64 P0, [R60+URZ+0x1c070], R0 ;  /* 0x01c070003c0085a7 */ /* 0x000ea400080010ff */
[----:B--2---:R-:W-:Y:S05]  /*15650*/  @!P0 BRA `(.L_x_175) ;  /* 0xfffffffc00f08947 */ /* 0x004fea000383ffff */
[----:B------:R-:W-:Y:S05]  /*15660*/  BRA `(.L_x_410) ;  /* 0xffffff3400a87947 */ /* 0x000fea000383ffff */
.L_x_177:
[----:B-1----:R1:W2:Y:S02]  /*15670*/  SYNCS.PHASECHK.TRANS64.TRYWAIT P0, [R60+URZ+0x1c090], R0 ;  /* 0x01c090003c0075a7 */ /* 0x0022a400080011ff */
[----:B--2---:R-:W-:Y:S05]  /*15680*/  @!P0 NANOSLEEP.SYNCS 0x989680 ;  /* 0x009896800000895d */ /* 0x004fea0003900000 */
[----:B------:R-:W2:Y:S02]  /*15690*/  @!P0 SYNCS.PHASECHK.TRANS64 P0, [R60+URZ+0x1c090], R0 ;  /* 0x01c090003c0085a7 */ /* 0x000ea400080010ff */
[----:B--2---:R-:W-:Y:S05]  /*156a0*/  @!P0 BRA `(.L_x_177) ;  /* 0xfffffffc00f08947 */ /* 0x004fea000383ffff */
[----:B------:R-:W-:Y:S05]  /*156b0*/  BRA `(.L_x_411) ;  /* 0xffffff3400f07947 */ /* 0x000fea000383ffff */
.L_x_188:
[----:B-1----:R1:W4:Y:S02]  /*156c0*/  SYNCS.PHASECHK.TRANS64.TRYWAIT P0, [R60+URZ+0x1c080], R0 ;  /* 0x01c080003c0075a7 */ /* 0x00232400080011ff */
[----:B----4-:R-:W-:Y:S05]  /*156d0*/  @!P0 NANOSLEEP.SYNCS 0x989680 ;  /* 0x009896800000895d */ /* 0x010fea0003900000 */
[----:B------:R-:W4:Y:S02]  /*156e0*/  @!P0 SYNCS.PHASECHK.TRANS64 P0, [R60+URZ+0x1c080], R0 ;  /* 0x01c080003c0085a7 */ /* 0x000f2400080010ff */
[----:B----4-:R-:W-:Y:S05]  /*156f0*/  @!P0 BRA `(.L_x_188) ;  /* 0xfffffffc00f08947 */ /* 0x010fea000383ffff */
[----:B------:R-:W-:Y:S05]  /*15700*/  BRA `(.L_x_412) ;  /* 0xffffff4000247947 */ /* 0x000fea000383ffff */
.L_x_190:
[----:B-1----:R1:W2:Y:S02]  /*15710*/  SYNCS.PHASECHK.TRANS64.TRYWAIT P0, [R60+URZ+0x1c098], R0 ;  /* 0x01c098003c0075a7 */ /* 0x0022a400080011ff */
[----:B--2---:R-:W-:Y:S05]  /*15720*/  @!P0 NANOSLEEP.SYNCS 0x989680 ;  /* 0x009896800000895d */ /* 0x004fea0003900000 */
[----:B------:R-:W2:Y:S02]  /*15730*/  @!P0 SYNCS.PHASECHK.TRANS64 P0, [R60+URZ+0x1c098], R0 ;  /* 0x01c098003c0085a7 */ /* 0x000ea400080010ff */
[----:B--2---:R-:W-:Y:S05]  /*15740*/  @!P0 BRA `(.L_x_190) ;  /* 0xfffffffc00f08947 */ /* 0x004fea000383ffff */
[----:B------:R-:W-:Y:S05]  /*15750*/  BRA `(.L_x_413) ;  /* 0xffffff4000687947 */ /* 0x000fea000383ffff */
.L_x_203:
[----:B----4-:R4:W1:Y:S02]  /*15760*/  SYNCS.PHASECHK.TRANS64.TRYWAIT P0, [R60+URZ+0x1c070], R2 ;  /* 0x01c070023c0075a7 */ /* 0x01086400080011ff */
[----:B-1----:R-:W-:Y:S05]  /*15770*/  @!P0 NANOSLEEP.SYNCS 0x989680 ;  /* 0x009896800000895d */ /* 0x002fea0003900000 */
[----:B------:R-:W1:Y:S02]  /*15780*/  @!P0 SYNCS.PHASECHK.TRANS64 P0, [R60+URZ+0x1c070], R2 ;  /* 0x01c070023c0085a7 */ /* 0x000e6400080010ff */
[----:B-1----:R-:W-:Y:S05]  /*15790*/  @!P0 BRA `(.L_x_203) ;  /* 0xfffffffc00f08947 */ /* 0x002fea000383ffff */
[----:B------:R-:W-:Y:S05]  /*157a0*/  BRA `(.L_x_414) ;  /* 0xffffff4800bc7947 */ /* 0x000fea000383ffff */
.L_x_206:
[----:B------:R1:W1:Y:S02]  /*157b0*/  SYNCS.PHASECHK.TRANS64.TRYWAIT P0, [R60+URZ+0x1c090], R0 ;  /* 0x01c090003c0075a7 */ /* 0x00026400080011ff */
[----:B-1----:R-:W-:Y:S05]  /*157c0*/  @!P0 NANOSLEEP.SYNCS 0x989680 ;  /* 0x009896800000895d */ /* 0x002fea0003900000 */
[----:B------:R-:W1:Y:S02]  /*157d0*/  @!P0 SYNCS.PHASECHK.TRANS64 P0, [R60+URZ+0x1c090], R0 ;  /* 0x01c090003c0085a7 */ /* 0x000e6400080010ff */
[----:B-1----:R-:W-:Y:S05]  /*157e0*/  @!P0 BRA `(.L_x_206) ;  /* 0xfffffffc00f08947 */ /* 0x002fea000383ffff */
[----:B------:R-:W-:Y:S05]  /*157f0*/  BRA `(.L_x_415) ;  /* 0xffffff4800e07947 */ /* 0x000fea000383ffff */
.L_x_209:
[----:B-1----:R1:W4:Y:S02]  /*15800*/  SYNCS.PHASECHK.TRANS64.TRYWAIT P0, [R60+URZ+0x1c0c0], R2 ;  /* 0x01c0c0023c0075a7 */ /* 0x00232400080011ff */
[----:B----4-:R-:W-:Y:S05]  /*15810*/  @!P0 NANOSLEEP.SYNCS 0x989680 ;  /* 0x009896800000895d */ /* 0x010fea0003900000 */
[----:B------:R-:W4:Y:S02]  /*15820*/  @!P0 SYNCS.PHASECHK.TRANS64 P0, [R60+URZ+0x1c0c0], R2 ;  /* 0x01c0c0023c0085a7 */ /* 0x000f2400080010ff */
[----:B----4-:R-:W-:Y:S05]  /*15830*/  @!P0 BRA `(.L_x_209) ;  /* 0xfffffffc00f08947 */ /* 0x010fea000383ffff */
[----:B------:R-:W-:Y:S05]  /*15840*/  BRA `(.L_x_416) ;  /* 0xffffff4800ec7947 */ /* 0x000fea000383ffff */
.L_x_219:
[----:B-1----:R1:W2:Y:S02]  /*15850*/  SYNCS.PHASECHK.TRANS64.TRYWAIT P0, [R60+URZ+0x1c080], R0 ;  /* 0x01c080003c0075a7 */ /* 0x0022a400080011ff */
[----:B--2---:R-:W-:Y:S05]  /*15860*/  @!P0 NANOSLEEP.SYNCS 0x989680 ;  /* 0x009896800000895d */ /* 0x004fea0003900000 */
[----:B------:R-:W2:Y:S02]  /*15870*/  @!P0 SYNCS.PHASECHK.TRANS64 P0, [R60+URZ+0x1c080], R0 ;  /* 0x01c080003c0085a7 */ /* 0x000ea400080010ff */
[----:B--2---:R-:W-:Y:S05]  /*15880*/  @!P0 BRA `(.L_x_219) ;  /* 0xfffffffc00f08947 */ /* 0x004fea000383ffff */
[----:B------:R-:W-:Y:S05]  /*15890*/  BRA `(.L_x_417) ;  /* 0xffffff5c00d07947 */ /* 0x000fea000383ffff */
.L_x_222:
[----:B-1----:R1:W2:Y:S02]  /*158a0*/  SYNCS.PHASECHK.TRANS64.TRYWAIT P0, [R60+URZ+0x1c098], R0 ;  /* 0x01c098003c0075a7 */ /* 0x0022a400080011ff */
[----:B--2---:R-:W-:Y:S05]  /*158b0*/  @!P0 NANOSLEEP.SYNCS 0x989680 ;  /* 0x009896800000895d */ /* 0x004fea0003900000 */
[----:B------:R-:W2:Y:S02]  /*158c0*/  @!P0 SYNCS.PHASECHK.TRANS64 P0, [R60+URZ+0x1c098], R0 ;  /* 0x01c098003c0085a7 */ /* 0x000ea400080010ff */
[----:B--2---:R-:W-:Y:S05]  /*158d0*/  @!P0 BRA `(.L_x_222) ;  /* 0xfffffffc00f08947 */ /* 0x004fea000383ffff */
[----:B------:R-:W-:Y:S05]  /*158e0*/  BRA `(.L_x_418) ;  /* 0xffffff5c00f47947 */ /* 0x000fea000383ffff */
.L_x_225:
[----:B-1----:R1:W2:Y:S02]  /*158f0*/  SYNCS.PHASECHK.TRANS64.TRYWAIT P0, [R60+URZ+0x1c0c8], R2 ;  /* 0x01c0c8023c0075a7 */ /* 0x0022a400080011ff */
[----:B--2---:R-:W-:Y:S05]  /*15900*/  @!P0 NANOSLEEP.SYNCS 0x989680 ;  /* 0x009896800000895d */ /* 0x004fea0003900000 */
[----:B------:R-:W2:Y:S02]  /*15910*/  @!P0 SYNCS.PHASECHK.TRANS64 P0, [R60+URZ+0x1c0c8], R2 ;  /* 0x01c0c8023c0085a7 */ /* 0x000ea400080010ff */
[----:B--2---:R-:W-:Y:S05]  /*15920*/  @!P0 BRA `(.L_x_225) ;  /* 0xfffffffc00f08947 */ /* 0x004fea000383ffff */
[----:B------:R-:W-:Y:S05]  /*15930*/  BRA `(.L_x_419) ;  /* 0xffffff6000007947 */ /* 0x000fea000383ffff */
.L_x_237:
[----:B------:R-:W-:-:S07]  /*15940*/  MOV R2, UR7 ;  /* 0x0000000700027c02 */ /* 0x000fce0008000f00 */
.L_x_420:
[----:B-1----:R1:W2:Y:S02]  /*15950*/  SYNCS.PHASECHK.TRANS64.TRYWAIT P0, [R2+URZ], R0 ;  /* 0x00000000020075a7 */ /* 0x0022a400080011ff */
[----:B--2---:R-:W-:Y:S05]  /*15960*/  @!P0 NANOSLEEP.SYNCS 0x989680 ;  /* 0x009896800000895d */ /* 0x004fea0003900000 */
[----:B------:R-:W2:Y:S02]  /*15970*/  @!P0 SYNCS.PHASECHK.TRANS64 P0, [R2+URZ], R0 ;  /* 0x00000000020085a7 */ /* 0x000ea400080010ff */
[----:B--2---:R-:W-:Y:S05]  /*15980*/  @!P0 BRA `(.L_x_420) ;  /* 0xfffffffc00f08947 */ /* 0x004fea000383ffff */
[----:B------:R-:W-:Y:S05]  /*15990*/  BRA `(.L_x_421) ;  /* 0xffffff7400947947 */ /* 0x000fea000383ffff */
.L_x_240:
[----:B------:R-:W-:-:S07]  /*159a0*/  MOV R2, UR5 ;  /* 0x0000000500027c02 */ /* 0x000fce0008000f00 */
.L_x_422:
[----:B-1----:R1:W3:Y:S02]  /*159b0*/  SYNCS.PHASECHK.TRANS64.TRYWAIT P1, [R2+URZ], R0 ;  /* 0x00000000020075a7 */ /* 0x0022e400080211ff */
[----:B---3--:R-:W-:Y:S05]  /*159c0*/  @!P1 NANOSLEEP.SYNCS 0x989680 ;  /* 0x009896800000995d */ /* 0x008fea0003900000 */
[----:B------:R-:W3:Y:S02]  /*159d0*/  @!P1 SYNCS.PHASECHK.TRANS64 P1, [R2+URZ], R0 ;  /* 0x00000000020095a7 */ /* 0x000ee400080210ff */
[----:B---3--:R-:W-:Y:S05]  /*159e0*/  @!P1 BRA `(.L_x_422) ;  /* 0xfffffffc00f09947 */ /* 0x008fea000383ffff */
[----:B------:R-:W-:Y:S05]  /*159f0*/  BRA `(.L_x_423) ;  /* 0xffffff7800147947 */ /* 0x000fea000383ffff */
.L_x_247:
[----:B--23--:R-:W-:-:S04]  /*15a00*/  MOV R3, UR42 ;  /* 0x0000002a00037c02 */ /* 0x00cfc80008000f00 */
[----:B------:R2:W3:Y:S03]  /*15a10*/  SYNCS.PHASECHK.TRANS64.TRYWAIT P5, [R3+URZ], R2 ;  /* 0x00000002030075a7 */ /* 0x0004e600080a11ff */
[----:B---3--:R-:W-:Y:S05]  /*15a20*/  @!P5 NANOSLEEP.SYNCS 0x989680 ;  /* 0x009896800000d95d */ /* 0x008fea0003900000 */
[----:B------:R-:W3:Y:S02]  /*15a30*/  @!P5 SYNCS.PHASECHK.TRANS64 P5, [R3+URZ], R2 ;  /* 0x000000020300d5a7 */ /* 0x000ee400080a10ff */
[----:B---3--:R-:W-:Y:S05]  /*15a40*/  @!P5 BRA `(.L_x_247) ;  /* 0xfffffffc00ecd947 */ /* 0x008fea000383ffff */
[----:B------:R-:W-:Y:S05]  /*15a50*/  BRA `(.L_x_424) ;  /* 0xffffff84005c7947 */ /* 0x000fea000383ffff */
.L_x_252:
[----:B------:R-:W-:-:S07]  /*15a60*/  MOV R2, UR6 ;  /* 0x0000000600027c02 */ /* 0x000fce0008000f00 */
.L_x_425:
[----:B-1----:R1:W2:Y:S02]  /*15a70*/  SYNCS.PHASECHK.TRANS64.TRYWAIT P2, [R2+URZ], R0 ;  /* 0x00000000020075a7 */ /* 0x0022a400080411ff */
[----:B--2---:R-:W-:Y:S05]  /*15a80*/  @!P2 NANOSLEEP.SYNCS 0x989680 ;  /* 0x009896800000a95d */ /* 0x004fea0003900000 */
[----:B------:R-:W2:Y:S02]  /*15a90*/  @!P2 SYNCS.PHASECHK.TRANS64 P2, [R2+URZ], R0 ;  /* 0x000000000200a5a7 */ /* 0x000ea400080410ff */
[----:B--2---:R-:W-:Y:S05]  /*15aa0*/  @!P2 BRA `(.L_x_425) ;  /* 0xfffffffc00f0a947 */ /* 0x004fea000383ffff */
[----:B------:R-:W-:Y:S05]  /*15ab0*/  BRA `(.L_x_426) ;  /* 0xffffffb400407947 */ /* 0x000fea000383ffff */
.L_x_257:
[----:B------:R-:W-:-:S07]  /*15ac0*/  MOV R2, UR6 ;  /* 0x0000000600027c02 */ /* 0x000fce0008000f00 */
.L_x_427:
[----:B-1----:R1:W2:Y:S02]  /*15ad0*/  SYNCS.PHASECHK.TRANS64.TRYWAIT P1, [R2+URZ], R0 ;  /* 0x00000000020075a7 */ /* 0x0022a400080211ff */
[----:B--2---:R-:W-:Y:S05]  /*15ae0*/  @!P1 NANOSLEEP.SYNCS 0x989680 ;  /* 0x009896800000995d */ /* 0x004fea0003900000 */
[----:B------:R-:W2:Y:S02]  /*15af0*/  @!P1 SYNCS.PHASECHK.TRANS64 P1, [R2+URZ], R0 ;  /* 0x00000000020095a7 */ /* 0x000ea400080210ff */
[----:B--2---:R-:W-:Y:S05]  /*15b00*/  @!P1 BRA `(.L_x_427) ;  /* 0xfffffffc00f09947 */ /* 0x004fea000383ffff */
[----:B------:R-:W-:Y:S05]  /*15b10*/  BRA `(.L_x_428) ;  /* 0xffffffb800887947 */ /* 0x000fea000383ffff */
.L_x_262:
[----:B------:R-:W-:-:S07]  /*15b20*/  MOV R2, UR4 ;  /* 0x0000000400027c02 */ /* 0x000fce0008000f00 */
.L_x_429:
[----:B-1----:R1:W3:Y:S02]  /*15b30*/  SYNCS.PHASECHK.TRANS64.TRYWAIT P0, [R2+URZ], R0 ;  /* 0x00000000020075a7 */ /* 0x0022e400080011ff */
[----:B---3--:R-:W-:Y:S05]  /*15b40*/  @!P0 NANOSLEEP.SYNCS 0x989680 ;  /* 0x009896800000895d */ /* 0x008fea0003900000 */
[----:B------:R-:W3:Y:S02]  /*15b50*/  @!P0 SYNCS.PHASECHK.TRANS64 P0, [R2+URZ], R0 ;  /* 0x00000000020085a7 */ /* 0x000ee400080010ff */
[----:B---3--:R-:W-:Y:S05]  /*15b60*/  @!P0 BRA `(.L_x_429) ;  /* 0xfffffffc00f08947 */ /* 0x008fea000383ffff */
[----:B------:R-:W-:Y:S05]  /*15b70*/  BRA `(.L_x_430) ;  /* 0xffffffbc002c7947 */ /* 0x000fea000383ffff */
.L_x_268:
[----:B------:R-:W-:-:S07]  /*15b80*/  MOV R3, UR8 ;  /* 0x0000000800037c02 */ /* 0x000fce0008000f00 */
.L_x_431:
[----:B-1----:R1:W2:Y:S02]  /*15b90*/  SYNCS.PHASECHK.TRANS64.TRYWAIT P1, [R3+URZ+0x1c010], R0 ;  /* 0x01c01000030075a7 */ /* 0x0022a400080211ff */
[----:B--2---:R-:W-:Y:S05]  /*15ba0*/  @!P1 NANOSLEEP.SYNCS 0x989680 ;  /* 0x009896800000995d */ /* 0x004fea0003900000 */
[----:B------:R-:W2:Y:S02]  /*15bb0*/  @!P1 SYNCS.PHASECHK.TRANS64 P1, [R3+URZ+0x1c010], R0 ;  /* 0x01c01000030095a7 */ /* 0x000ea400080210ff */
[----:B--2---:R-:W-:Y:S05]  /*15bc0*/  @!P1 BRA `(.L_x_431) ;  /* 0xfffffffc00f09947 */ /* 0x004fea000383ffff */
[----:B------:R-:W-:Y:S05]  /*15bd0*/  BRA `(.L_x_432) ;  /* 0xffffffc000d87947 */ /* 0x000fea000383ffff */
.L_x_274:
[----:B------:R-:W-:-:S07]  /*15be0*/  MOV R5, UR17 ;  /* 0x0000001100057c02 */ /* 0x000fce0008000f00 */
.L_x_433:
[----:B-1----:R1:W2:Y:S02]  /*15bf0*/  SYNCS.PHASECHK.TRANS64.TRYWAIT P1, [R5+URZ+0x1c038], R2 ;  /* 0x01c03802050075a7 */ /* 0x0022a400080211ff */
[----:B--2---:R-:W-:Y:S05]  /*15c00*/  @!P1 NANOSLEEP.SYNCS 0x989680 ;  /* 0x009896800000995d */ /* 0x004fea0003900000 */
[----:B------:R-:W2:Y:S02]  /*15c10*/  @!P1 SYNCS.PHASECHK.TRANS64 P1, [R5+URZ+0x1c038], R2 ;  /* 0x01c03802050095a7 */ /* 0x000ea400080210ff */
[----:B--2---:R-:W-:Y:S05]  /*15c20*/  @!P1 BRA `(.L_x_433) ;  /* 0xfffffffc00f09947 */ /* 0x004fea000383ffff */
[----:B------:R-:W-:Y:S05]  /*15c30*/  BRA `(.L_x_434) ;  /* 0xffffffc4002c7947 */ /* 0x000fea000383ffff */
.L_x_280:
[----:B------:R-:W-:-:S07]  /*15c40*/  MOV R5, UR8 ;  /* 0x0000000800057c02 */ /* 0x000fce0008000f00 */
.L_x_435:
[----:B-1----:R1:W2:Y:S02]  /*15c50*/  SYNCS.PHASECHK.TRANS64.TRYWAIT P1, [R5+URZ+0x1c018], R0 ;  /* 0x01c01800050075a7 */ /* 0x0022a400080211ff */
[----:B--2---:R-:W-:Y:S05]  /*15c60*/  @!P1 NANOSLEEP.SYNCS 0x989680 ;  /* 0x009896800000995d */ /* 0x004fea0003900000 */
[----:B------:R-:W2:Y:S02]  /*15c70*/  @!P1 SYNCS.PHASECHK.TRANS64 P1, [R5+URZ+0x1c018], R0 ;  /* 0x01c01800050095a7 */ /* 0x000ea400080210ff */
[----:B--2---:R-:W-:Y:S05]  /*15c80*/  @!P1 BRA `(.L_x_435) ;  /* 0xfffffffc00f09947 */ /* 0x004fea000383ffff */
[----:B------:R-:W-:Y:S05]  /*15c90*/  BRA `(.L_x_436) ;  /* 0xffffffc400987947 */ /* 0x000fea000383ffff */
.L_x_286:
[----:B------:R-:W-:-:S07]  /*15ca0*/  MOV R3, UR17 ;  /* 0x0000001100037c02 */ /* 0x000fce0008000f00 */
.L_x_437:
[----:B-1----:R1:W2:Y:S02]  /*15cb0*/  SYNCS.PHASECHK.TRANS64.TRYWAIT P1, [R3+URZ+0x1c038], R0 ;  /* 0x01c03800030075a7 */ /* 0x0022a400080211ff */
[----:B--2---:R-:W-:Y:S05]  /*15cc0*/  @!P1 NANOSLEEP.SYNCS 0x989680 ;  /* 0x009896800000995d */ /* 0x004fea0003900000 */
[----:B------:R-:W2:Y:S02]  /*15cd0*/  @!P1 SYNCS.PHASECHK.TRANS64 P1, [R3+URZ+0x1c038], R0 ;  /* 0x01c03800030095a7 */ /* 0x000ea400080210ff */
[----:B--2---:R-:W-:Y:S05]  /*15ce0*/  @!P1 BRA `(.L_x_437) ;  /* 0xfffffffc00f09947 */ /* 0x004fea000383ffff */
[----:B------:R-:W-:Y:S05]  /*15cf0*/  BRA `(.L_x_438) ;  /* 0xffffffc400f87947 */ /* 0x000fea000383ffff */
.L_x_292:
[----:B------:R-:W-:-:S07]  /*15d00*/  MOV R3, UR17 ;  /* 0x0000001100037c02 */ /* 0x000fce0008000f00 */
.L_x_439:
[----:B-1----:R1:W2:Y:S02]  /*15d10*/  SYNCS.PHASECHK.TRANS64.TRYWAIT P1, [R3+URZ+0x1c038], R0 ;  /* 0x01c03800030075a7 */ /* 0x0022a400080211ff */
[----:B--2---:R-:W-:Y:S05]  /*15d20*/  @!P1 NANOSLEEP.SYNCS 0x989680 ;  /* 0x009896800000995d */ /* 0x004fea0003900000 */
[----:B------:R-:W2:Y:S02]  /*15d30*/  @!P1 SYNCS.PHASECHK.TRANS64 P1, [R3+URZ+0x1c038], R0 ;  /* 0x01c03800030095a7 */ /* 0x000ea400080210ff */
[----:B--2---:R-:W-:Y:S05]  /*15d40*/  @!P1 BRA `(.L_x_439) ;  /* 0xfffffffc00f09947 */ /* 0x004fea000383ffff */
[----:B------:R-:W-:Y:S05]  /*15d50*/  BRA `(.L_x_440) ;  /* 0xffffffc800b07947 */ /* 0x000fea000383ffff */
.L_x_297:
[----:B------:R-:W-:-:S07]  /*15d60*/  MOV R3, UR17 ;  /* 0x0000001100037c02 */ /* 0x000fce0008000f00 */
.L_x_441:
[----:B-1----:R1:W2:Y:S02]  /*15d70*/  SYNCS.PHASECHK.TRANS64.TRYWAIT P1, [R3+URZ+0x1c038], R0 ;  /* 0x01c03800030075a7 */ /* 0x0022a400080211ff */
[----:B--2---:R-:W-:Y:S05]  /*15d80*/  @!P1 NANOSLEEP.SYNCS 0x989680 ;  /* 0x009896800000995d */ /* 0x004fea0003900000 */
[----:B------:R-:W2:Y:S02]  /*15d90*/  @!P1 SYNCS.PHASECHK.TRANS64 P1, [R3+URZ+0x1c038], R0 ;  /* 0x01c03800030095a7 */ /* 0x000ea400080210ff */
[----:B--2---:R-:W-:Y:S05]  /*15da0*/  @!P1 BRA `(.L_x_441) ;  /* 0xfffffffc00f09947 */ /* 0x004fea000383ffff */
[----:B------:R-:W-:Y:S05]  /*15db0*/  BRA `(.L_x_442) ;  /* 0xffffffcc00247947 */ /* 0x000fea000383ffff */
.L_x_302:
[----:B------:R-:W-:-:S07]  /*15dc0*/  MOV R3, UR17 ;  /* 0x0000001100037c02 */ /* 0x000fce0008000f00 */
.L_x_443:
[----:B-1----:R1:W2:Y:S02]  /*15dd0*/  SYNCS.PHASECHK.TRANS64.TRYWAIT P1, [R3+URZ+0x1c038], R0 ;  /* 0x01c03800030075a7 */ /* 0x0022a400080211ff */
[----:B--2---:R-:W-:Y:S05]  /*15de0*/  @!P1 NANOSLEEP.SYNCS 0x989680 ;  /* 0x009896800000995d */ /* 0x004fea0003900000 */
[----:B------:R-:W2:Y:S02]  /*15df0*/  @!P1 SYNCS.PHASECHK.TRANS64 P1, [R3+URZ+0x1c038], R0 ;  /* 0x01c03800030095a7 */ /* 0x000ea400080210ff */
[----:B--2---:R-:W-:Y:S05]  /*15e00*/  @!P1 BRA `(.L_x_443) ;  /* 0xfffffffc00f09947 */ /* 0x004fea000383ffff */
[----:B------:R-:W-:Y:S05]  /*15e10*/  BRA `(.L_x_444) ;  /* 0xffffffcc008c7947 */ /* 0x000fea000383ffff */
.L_x_307:
[----:B------:R-:W-:-:S07]  /*15e20*/  MOV R3, UR17 ;  /* 0x0000001100037c02 */ /* 0x000fce0008000f00 */
.L_x_445:
[----:B-1----:R1:W2:Y:S02]  /*15e30*/  SYNCS.PHASECHK.TRANS64.TRYWAIT P1, [R3+URZ+0x1c038], R0 ;  /* 0x01c03800030075a7 */ /* 0x0022a400080211ff */
[----:B--2---:R-:W-:Y:S05]  /*15e40*/  @!P1 NANOSLEEP.SYNCS 0x989680 ;  /* 0x009896800000995d */ /* 0x004fea0003900000 */
[----:B------:R-:W2:Y:S02]  /*15e50*/  @!P1 SYNCS.PHASECHK.TRANS64 P1, [R3+URZ+0x1c038], R0 ;  /* 0x01c03800030095a7 */ /* 0x000ea400080210ff */
[----:B--2---:R-:W-:Y:S05]  /*15e60*/  @!P1 BRA `(.L_x_445) ;  /* 0xfffffffc00f09947 */ /* 0x004fea000383ffff */
[----:B------:R-:W-:Y:S05]  /*15e70*/  BRA `(.L_x_446) ;  /* 0xffffffcc00f47947 */ /* 0x000fea000383ffff */
.L_x_312:
[----:B------:R-:W-:-:S07]  /*15e80*/  MOV R3, UR17 ;  /* 0x0000001100037c02 */ /* 0x000fce0008000f00 */
.L_x_447:
[----:B-1----:R1:W2:Y:S02]  /*15e90*/  SYNCS.PHASECHK.TRANS64.TRYWAIT P1, [R3+URZ+0x1c038], R0 ;  /* 0x01c03800030075a7 */ /* 0x0022a400080211ff */
[----:B--2---:R-:W-:Y:S05]  /*15ea0*/  @!P1 NANOSLEEP.SYNCS 0x989680 ;  /* 0x009896800000995d */ /* 0x004fea0003900000 */
[----:B------:R-:W2:Y:S02]  /*15eb0*/  @!P1 SYNCS.PHASECHK.TRANS64 P1, [R3+URZ+0x1c038], R0 ;  /* 0x01c03800030095a7 */ /* 0x000ea400080210ff */
[----:B--2---:R-:W-:Y:S05]  /*15ec0*/  @!P1 BRA `(.L_x_447) ;  /* 0xfffffffc00f09947 */ /* 0x004fea000383ffff */
[----:B------:R-:W-:Y:S05]  /*15ed0*/  BRA `(.L_x_448) ;  /* 0xffffffd0005c7947 */ /* 0x000fea000383ffff */
.L_x_317:
[----:B------:R-:W-:-:S07]  /*15ee0*/  MOV R3, UR17 ;  /* 0x0000001100037c02 */ /* 0x000fce0008000f00 */
.L_x_449:
[----:B-1----:R1:W2:Y:S02]  /*15ef0*/  SYNCS.PHASECHK.TRANS64.TRYWAIT P1, [R3+URZ+0x1c038], R0 ;  /* 0x01c03800030075a7 */ /* 0x0022a400080211ff */
[----:B--2---:R-:W-:Y:S05]  /*15f00*/  @!P1 NANOSLEEP.SYNCS 0x989680 ;  /* 0x009896800000995d */ /* 0x004fea0003900000 */
[----:B------:R-:W2:Y:S02]  /*15f10*/  @!P1 SYNCS.PHASECHK.TRANS64 P1, [R3+URZ+0x1c038], R0 ;  /* 0x01c03800030095a7 */ /* 0x000ea400080210ff */
[----:B--2---:R-:W-:Y:S05]  /*15f20*/  @!P1 BRA `(.L_x_449) ;  /* 0xfffffffc00f09947 */ /* 0x004fea000383ffff */
[----:B------:R-:W-:Y:S05]  /*15f30*/  BRA `(.L_x_450) ;  /* 0xffffffd000c47947 */ /* 0x000fea000383ffff */
.L_x_322:
[----:B------:R-:W-:-:S07]  /*15f40*/  MOV R3, UR17 ;  /* 0x0000001100037c02 */ /* 0x000fce0008000f00 */
.L_x_451:
[----:B-1----:R1:W2:Y:S02]  /*15f50*/  SYNCS.PHASECHK.TRANS64.TRYWAIT P1, [R3+URZ+0x1c038], R0 ;  /* 0x01c03800030075a7 */ /* 0x0022a400080211ff */
[----:B--2---:R-:W-:Y:S05]  /*15f60*/  @!P1 NANOSLEEP.SYNCS 0x989680 ;  /* 0x009896800000995d */ /* 0x004fea0003900000 */
[----:B------:R-:W2:Y:S02]  /*15f70*/  @!P1 SYNCS.PHASECHK.TRANS64 P1, [R3+URZ+0x1c038], R0 ;  /* 0x01c03800030095a7 */ /* 0x000ea400080210ff */
[----:B--2---:R-:W-:Y:S05]  /*15f80*/  @!P1 BRA `(.L_x_451) ;  /* 0xfffffffc00f09947 */ /* 0x004fea000383ffff */
[----:B------:R-:W-:Y:S05]  /*15f90*/  BRA `(.L_x_452) ;  /* 0xffffffd400307947 */ /* 0x000fea000383ffff */
.L_x_327:
[----:B------:R-:W-:-:S07]  /*15fa0*/  MOV R3, UR17 ;  /* 0x0000001100037c02 */ /* 0x000fce0008000f00 */
.L_x_453:
[----:B-1----:R1:W2:Y:S02]  /*15fb0*/  SYNCS.PHASECHK.TRANS64.TRYWAIT P1, [R3+URZ+0x1c038], R0 ;  /* 0x01c03800030075a7 */ /* 0x0022a400080211ff */
[----:B--2---:R-:W-:Y:S05]  /*15fc0*/  @!P1 NANOSLEEP.SYNCS 0x989680 ;  /* 0x009896800000995d */ /* 0x004fea0003900000 */
[----:B------:R-:W2:Y:S02]  /*15fd0*/  @!P1 SYNCS.PHASECHK.TRANS64 P1, [R3+URZ+0x1c038], R0 ;  /* 0x01c03800030095a7 */ /* 0x000ea400080210ff */
[----:B--2---:R-:W-:Y:S05]  /*15fe0*/  @!P1 BRA `(.L_x_453) ;  /* 0xfffffffc00f09947 */ /* 0x004fea000383ffff */
[----:B------:R-:W-:Y:S05]  /*15ff0*/  BRA `(.L_x_454) ;  /* 0xffffffd400987947 */ /* 0x000fea000383ffff */
.L_x_333:
[----:B------:R-:W-:-:S07]  /*16000*/  MOV R3, UR17 ;  /* 0x0000001100037c02 */ /* 0x000fce0008000f00 */
.L_x_455:
[----:B-1----:R1:W2:Y:S02]  /*16010*/  SYNCS.PHASECHK.TRANS64.TRYWAIT P1, [R3+URZ+0x1c038], R0 ;  /* 0x01c03800030075a7 */ /* 0x0022a400080211ff */
[----:B--2---:R-:W-:Y:S05]  /*16020*/  @!P1 NANOSLEEP.SYNCS 0x989680 ;  /* 0x009896800000995d */ /* 0x004fea0003900000 */
[----:B------:R-:W2:Y:S02]  /*16030*/  @!P1 SYNCS.PHASECHK.TRANS64 P1, [R3+URZ+0x1c038], R0 ;  /* 0x01c03800030095a7 */ /* 0x000ea400080210ff */
[----:B--2---:R-:W-:Y:S05]  /*16040*/  @!P1 BRA `(.L_x_455) ;  /* 0xfffffffc00f09947 */ /* 0x004fea000383ffff */
[----:B------:R-:W-:Y:S05]  /*16050*/  BRA `(.L_x_456) ;  /* 0xffffffd800147947 */ /* 0x000fea000383ffff */
.L_x_338:
[----:B------:R-:W-:-:S07]  /*16060*/  MOV R3, UR17 ;  /* 0x0000001100037c02 */ /* 0x000fce0008000f00 */
.L_x_457:
[----:B-1----:R1:W2:Y:S02]  /*16070*/  SYNCS.PHASECHK.TRANS64.TRYWAIT P1, [R3+URZ+0x1c038], R0 ;  /* 0x01c03800030075a7 */ /* 0x0022a400080211ff */
[----:B--2---:R-:W-:Y:S05]  /*16080*/  @!P1 NANOSLEEP.SYNCS 0x989680 ;  /* 0x009896800000995d */ /* 0x004fea0003900000 */
[----:B------:R-:W2:Y:S02]  /*16090*/  @!P1 SYNCS.PHASECHK.TRANS64 P1, [R3+URZ+0x1c038], R0 ;  /* 0x01c03800030095a7 */ /* 0x000ea400080210ff */
[----:B--2---:R-:W-:Y:S05]  /*160a0*/  @!P1 BRA `(.L_x_457) ;  /* 0xfffffffc00f09947 */ /* 0x004fea000383ffff */
[----:B------:R-:W-:Y:S05]  /*160b0*/  BRA `(.L_x_458) ;  /* 0xffffffd8007c7947 */ /* 0x000fea000383ffff */
.L_x_343:
[----:B------:R-:W-:-:S07]  /*160c0*/  MOV R3, UR17 ;  /* 0x0000001100037c02 */ /* 0x000fce0008000f00 */
.L_x_459:
[----:B-1----:R1:W2:Y:S02]  /*160d0*/  SYNCS.PHASECHK.TRANS64.TRYWAIT P1, [R3+URZ+0x1c038], R0 ;  /* 0x01c03800030075a7 */ /* 0x0022a400080211ff */
[----:B--2---:R-:W-:Y:S05]  /*160e0*/  @!P1 NANOSLEEP.SYNCS 0x989680 ;  /* 0x009896800000995d */ /* 0x004fea0003900000 */
[----:B------:R-:W2:Y:S02]  /*160f0*/  @!P1 SYNCS.PHASECHK.TRANS64 P1, [R3+URZ+0x1c038], R0 ;  /* 0x01c03800030095a7 */ /* 0x000ea400080210ff */
[----:B--2---:R-:W-:Y:S05]  /*16100*/  @!P1 BRA `(.L_x_459) ;  /* 0xfffffffc00f09947 */ /* 0x004fea000383ffff */
[----:B------:R-:W-:Y:S05]  /*16110*/  BRA `(.L_x_460) ;  /* 0xffffffd800ec7947 */ /* 0x000fea000383ffff */
.L_x_348:
[----:B------:R-:W-:-:S07]  /*16120*/  MOV R3, UR17 ;  /* 0x0000001100037c02 */ /* 0x000fce0008000f00 */
.L_x_461:
[----:B-1----:R1:W2:Y:S02]  /*16130*/  SYNCS.PHASECHK.TRANS64.TRYWAIT P1, [R3+URZ+0x1c038], R0 ;  /* 0x01c03800030075a7 */ /* 0x0022a400080211ff */
[----:B--2---:R-:W-:Y:S05]  /*16140*/  @!P1 NANOSLEEP.SYNCS 0x989680 ;  /* 0x009896800000995d */ /* 0x004fea0003900000 */
[----:B------:R-:W2:Y:S02]  /*16150*/  @!P1 SYNCS.PHASECHK.TRANS64 P1, [R3+URZ+0x1c038], R0 ;  /* 0x01c03800030095a7 */ /* 0x000ea400080210ff */
[----:B--2---:R-:W-:Y:S05]  /*16160*/  @!P1 BRA `(.L_x_461) ;  /* 0xfffffffc00f09947 */ /* 0x004fea000383ffff */
[----:B------:R-:W-:Y:S05]  /*16170*/  BRA `(.L_x_462) ;  /* 0xffffffdc00547947 */ /* 0x000fea000383ffff */
.L_x_353:
[----:B------:R-:W-:-:S07]  /*16180*/  MOV R3, UR17 ;  /* 0x0000001100037c02 */ /* 0x000fce0008000f00 */
.L_x_463:
[----:B-1----:R1:W2:Y:S02]  /*16190*/  SYNCS.PHASECHK.TRANS64.TRYWAIT P1, [R3+URZ+0x1c038], R0 ;  /* 0x01c03800030075a7 */ /* 0x0022a400080211ff */
[----:B--2---:R-:W-:Y:S05]  /*161a0*/  @!P1 NANOSLEEP.SYNCS 0x989680 ;  /* 0x009896800000995d */ /* 0x004fea0003900000 */
[----:B------:R-:W2:Y:S02]  /*161b0*/  @!P1 SYNCS.PHASECHK.TRANS64 P1, [R3+URZ+0x1c038], R0 ;  /* 0x01c03800030095a7 */ /* 0x000ea400080210ff */
[----:B--2---:R-:W-:Y:S05]  /*161c0*/  @!P1 BRA `(.L_x_463) ;  /* 0xfffffffc00f09947 */ /* 0x004fea000383ffff */
[----:B------:R-:W-:Y:S05]  /*161d0*/  BRA `(.L_x_464) ;  /* 0xffffffdc00c87947 */ /* 0x000fea000383ffff */
.L_x_358:
[----:B------:R-:W-:-:S07]  /*161e0*/  MOV R3, UR9 ;  /* 0x0000000900037c02 */ /* 0x000fce0008000f00 */
.L_x_465:
[----:B-1----:R1:W2:Y:S02]  /*161f0*/  SYNCS.PHASECHK.TRANS64.TRYWAIT P1, [R3+URZ+0x1c038], R0 ;  /* 0x01c03800030075a7 */ /* 0x0022a400080211ff */
[----:B--2---:R-:W-:Y:S05]  /*16200*/  @!P1 NANOSLEEP.SYNCS 0x989680 ;  /* 0x009896800000995d */ /* 0x004fea0003900000 */
[----:B------:R-:W2:Y:S02]  /*16210*/  @!P1 SYNCS.PHASECHK.TRANS64 P1, [R3+URZ+0x1c038], R0 ;  /* 0x01c03800030095a7 */ /* 0x000ea400080210ff */
[----:B--2---:R-:W-:Y:S05]  /*16220*/  @!P1 BRA `(.L_x_465) ;  /* 0xfffffffc00f09947 */ /* 0x004fea000383ffff */
[----:B------:R-:W-:Y:S05]  /*16230*/  BRA `(.L_x_466) ;  /* 0xffffffe000307947 */ /* 0x000fea000383ffff */
.L_x_365:
[----:B------:R-:W-:-:S07]  /*16240*/  MOV R2, UR17 ;  /* 0x0000001100027c02 */ /* 0x000fce0008000f00 */
.L_x_467:
[----:B-1----:R1:W4:Y:S02]  /*16250*/  SYNCS.PHASECHK.TRANS64.TRYWAIT P0, [R2+URZ+0x1c0b0], R0 ;  /* 0x01c0b000020075a7 */ /* 0x00232400080011ff */
[----:B----4-:R-:W-:Y:S05]  /*16260*/  @!P0 NANOSLEEP.SYNCS 0x989680 ;  /* 0x009896800000895d */ /* 0x010fea0003900000 */
[----:B------:R-:W4:Y:S02]  /*16270*/  @!P0 SYNCS.PHASECHK.TRANS64 P0, [R2+URZ+0x1c0b0], R0 ;  /* 0x01c0b000020085a7 */ /* 0x000f2400080010ff */
[----:B----4-:R-:W-:Y:S05]  /*16280*/  @!P0 BRA `(.L_x_467) ;  /* 0xfffffffc00f08947 */ /* 0x010fea000383ffff */
[----:B------:R-:W-:Y:S05]  /*16290*/  BRA `(.L_x_468) ;  /* 0xffffffe400c87947 */ /* 0x000fea000383ffff */
.L_x_367:
[----:B-1----:R-:W-:-:S07]  /*162a0*/  MOV R2, UR17 ;  /* 0x0000001100027c02 */ /* 0x002fce0008000f00 */
.L_x_469:
[----:B-1----:R1:W4:Y:S02]  /*162b0*/  SYNCS.PHASECHK.TRANS64.TRYWAIT P0, [R2+URZ+0x1c0b8], R0 ;  /* 0x01c0b800020075a7 */ /* 0x00232400080011ff */
[----:B----4-:R-:W-:Y:S05]  /*162c0*/  @!P0 NANOSLEEP.SYNCS 0x989680 ;  /* 0x009896800000895d */ /* 0x010fea0003900000 */
[----:B------:R-:W4:Y:S02]  /*162d0*/  @!P0 SYNCS.PHASECHK.TRANS64 P0, [R2+URZ+0x1c0b8], R0 ;  /* 0x01c0b800020085a7 */ /* 0x000f2400080010ff */
[----:B----4-:R-:W-:Y:S05]  /*162e0*/  @!P0 BRA `(.L_x_469) ;  /* 0xfffffffc00f08947 */ /* 0x010fea000383ffff */
[----:B------:R-:W-:Y:S05]  /*162f0*/  BRA `(.L_x_470) ;  /* 0xffffffe400d87947 */ /* 0x000fea000383ffff */
        .weak           $__internal_0_$__cuda_sm10x_tcgen05_guardrail_trap_col_being_dealloced_not_returned_by_alloc
        .type           $__internal_0_$__cuda_sm10x_tcgen05_guardrail_trap_col_being_dealloced_not_returned_by_alloc,@function
        .size           $__internal_0_$__cuda_sm10x_tcgen05_guardrail_trap_col_being_dealloced_not_returned_by_alloc,($__internal_1_$__cuda_sm10x_tcgen05_guardrail_trap_phase_invalid_during_alloc - $__internal_0_$__cuda_sm10x_tcgen05_guardrail_trap_col_being_dealloced_not_returned_by_alloc)
$__internal_0_$__cuda_sm10x_tcgen05_guardrail_trap_col_being_dealloced_not_returned_by_alloc:
[----:B------:R-:W-:Y:S05]  /*16300*/  BPT.TRAP 0x1 ;  /* 0x000000040000795c */ /* 0x000fea0000300000 */
[----:B------:R-:W-:-:S04]  /*16310*/  MOV R3, 0x0 ;  /* 0x0000000000037802 */ /* 0x000fc80000000f00 */
[----:B------:R-:W-:Y:S05]  /*16320*/  RET.REL.NODEC R2 `(_ZN7cutlass13device_kernelINS_4fmha6kernel36Sm100FmhaFwdKernelTmaWarpspecializedIN4cute5tupleIJiiiNS5_IJNS5_IJiiEEEiEEEEEENS1_10collective38Sm100FmhaFwdMainloopTmaWarpspecializedINS_6half_tEffNS5_IJNS4_1CILi256EEENSC_ILi128EEENSC_ILi64EEEEEENS5_IJiNSC_ILi1EEES7_EEENS5_IJiSH_NS5_IJNS5_IJNSC_ILi0EEEiEEEiEEEEEESM_NS9_6NoMaskENS5_IJNSC_ILi2EEESH_SH_EEENSC_ILb0EEEEENS9_38Sm100FmhaFwdEpilogueTmaWarpspecializedISB_fNS5_IJSE_SF_SE_EEESI_NS5_IJSH_S7_EEESQ_EENS2_23PersistentTileSchedulerENS2_41Sm100FmhaCtxKernelWarpspecializedScheduleEEEEEvNT_6ParamsE) ;  /* 0xfffffe9c02347950 */ /* 0x000fea0003c3ffff */
        .weak           $__internal_1_$__cuda_sm10x_tcgen05_guardrail_trap_phase_invalid_during_alloc
        .type           $__internal_1_$__cuda_sm10x_tcgen05_guardrail_trap_phase_invalid_during_alloc,@function
        .size           $__internal_1_$__cuda_sm10x_tcgen05_guardrail_trap_phase_invalid_during_alloc,($__internal_2_$__cuda_sm10x_tcgen05_guardrail_trap_unallocated_columns_being_dealloced - $__internal_1_$__cuda_sm10x_tcgen05_guardrail_trap_phase_invalid_during_alloc)
$__internal_1_$__cuda_sm10x_tcgen05_guardrail_trap_phase_invalid_during_alloc:
[----:B------:R-:W-:Y:S05]  /*16330*/  BPT.TRAP 0x1 ;  /* 0x000000040000795c */ /* 0x000fea0000300000 */
[----:B------:R-:W-:-:S04]  /*16340*/  HFMA2 R3, -RZ, RZ, 0, 0 ;  /* 0x00000000ff037431 */ /* 0x000fc800000001ff */
[----:B------:R-:W-:Y:S05]  /*16350*/  RET.REL.NODEC R2 `(_ZN7cutlass13device_kernelINS_4fmha6kernel36Sm100FmhaFwdKernelTmaWarpspecializedIN4cute5tupleIJiiiNS5_IJNS5_IJiiEEEiEEEEEENS1_10collective38Sm100FmhaFwdMainloopTmaWarpspecializedINS_6half_tEffNS5_IJNS4_1CILi256EEENSC_ILi128EEENSC_ILi64EEEEEENS5_IJiNSC_ILi1EEES7_EEENS5_IJiSH_NS5_IJNS5_IJNSC_ILi0EEEiEEEiEEEEEESM_NS9_6NoMaskENS5_IJNSC_ILi2EEESH_SH_EEENSC_ILb0EEEEENS9_38Sm100FmhaFwdEpilogueTmaWarpspecializedISB_fNS5_IJSE_SF_SE_EEESI_NS5_IJSH_S7_EEESQ_EENS2_23PersistentTileSchedulerENS2_41Sm100FmhaCtxKernelWarpspecializedScheduleEEEEEvNT_6ParamsE) ;  /* 0xfffffe9c02287950 */ /* 0x000fea0003c3ffff */
        .weak           $__internal_2_$__cuda_sm10x_tcgen05_guardrail_trap_unallocated_columns_being_dealloced
        .type           $__internal_2_$__cuda_sm10x_tcgen05_guardrail_trap_unallocated_columns_being_dealloced,@function
        .size           $__internal_2_$__cuda_sm10x_tcgen05_guardrail_trap_unallocated_columns_being_dealloced,($__internal_3_$__cuda_sm3x_div_rn_noftz_f32_slowpath - $__internal_2_$__cuda_sm10x_tcgen05_guardrail_trap_unallocated_columns_being_dealloced)
$__internal_2_$__cuda_sm10x_tcgen05_guardrail_trap_unallocated_columns_being_dealloced:
[----:B------:R-:W-:Y:S05]  /*16360*/  BPT.TRAP 0x1 ;  /* 0x000000040000795c */ /* 0x000fea0000300000 */
[----:B------:R-:W-:-:S04]  /*16370*/  MOV R3, 0x0 ;  /* 0x0000000000037802 */ /* 0x000fc80000000f00 */
[----:B------:R-:W-:Y:S05]  /*16380*/  RET.REL.NODEC R2 `(_ZN7cutlass13device_kernelINS_4fmha6kernel36Sm100FmhaFwdKernelTmaWarpspecializedIN4cute5tupleIJiiiNS5_IJNS5_IJiiEEEiEEEEEENS1_10collective38Sm100FmhaFwdMainloopTmaWarpspecializedINS_6half_tEffNS5_IJNS4_1CILi256EEENSC_ILi128EEENSC_ILi64EEEEEENS5_IJiNSC_ILi1EEES7_EEENS5_IJiSH_NS5_IJNS5_IJNSC_ILi0EEEiEEEiEEEEEESM_NS9_6NoMaskENS5_IJNSC_ILi2EEESH_SH_EEENSC_ILb0EEEEENS9_38Sm100FmhaFwdEpilogueTmaWarpspecializedISB_fNS5_IJSE_SF_SE_EEESI_NS5_IJSH_S7_EEESQ_EENS2_23PersistentTileSchedulerENS2_41Sm100FmhaCtxKernelWarpspecializedScheduleEEEEEvNT_6ParamsE) ;  /* 0xfffffe9c021c7950 */ /* 0x000fea0003c3ffff */
        .weak           $__internal_3_$__cuda_sm3x_div_rn_noftz_f32_slowpath
        .type           $__internal_3_$__cuda_sm3x_div_rn_noftz_f32_slowpath,@function
        .size           $__internal_3_$__cuda_sm3x_div_rn_noftz_f32_slowpath,(.L_x_487 - $__internal_3_$__cuda_sm3x_div_rn_noftz_f32_slowpath)
$__internal_3_$__cuda_sm3x_div_rn_noftz_f32_slowpath:
[----:B------:R-:W-:Y:S01]  /*16390*/  SHF.R.U32.HI R7, RZ, 0x17, R0 ;  /* 0x00000017ff077819 */ /* 0x000fe20000011600 */
[----:B------:R-:W-:Y:S01]  /*163a0*/  BSSY B1, `(.L_x_471) ;  /* 0x0000063000017945 */ /* 0x000fe20003800000 */
[--C-:B------:R-:W-:Y:S01]  /*163b0*/  SHF.R.U32.HI R9, RZ, 0x17, R34.reuse ;  /* 0x00000017ff097819 */ /* 0x100fe20000011622 */
[----:B------:R-:W-:Y:S01]  /*163c0*/  IMAD.MOV.U32 R2, RZ, RZ, R34 ;  /* 0x000000ffff027224 */ /* 0x000fe200078e0022 */
[----:B------:R-:W-:Y:S02]  /*163d0*/  LOP3.LUT R7, R7, 0xff, RZ, 0xc0, !PT ;  /* 0x000000ff07077812 */ /* 0x000fe400078ec0ff */
[----:B------:R-:W-:-:S03]  /*163e0*/  LOP3.LUT R9, R9, 0xff, RZ, 0xc0, !PT ;  /* 0x000000ff09097812 */ /* 0x000fc600078ec0ff */
[----:B------:R-:W-:Y:S02]  /*163f0*/  VIADD R3, R7, 0xffffffff ;  /* 0xffffffff07037836 */ /* 0x000fe40000000000 */
[----:B------:R-:W-:-:S03]  /*16400*/  VIADD R4, R9, 0xffffffff ;  /* 0xffffffff09047836 */ /* 0x000fc60000000000 */
[----:B------:R-:W-:-:S04]  /*16410*/  ISETP.GT.U32.AND P0, PT, R3, 0xfd, PT ;  /* 0x000000fd0300780c */ /* 0x000fc80003f04070 */
[----:B------:R-:W-:-:S13]  /*16420*/  ISETP.GT.U32.OR P0, PT, R4, 0xfd, P0 ;  /* 0x000000fd0400780c */ /* 0x000fda0000704470 */
[----:B------:R-:W-:Y:S01]  /*16430*/  @!P0 IMAD.MOV.U32 R5, RZ, RZ, RZ ;  /* 0x000000ffff058224 */ /* 0x000fe200078e00ff */
[----:B------:R-:W-:Y:S06]  /*16440*/  @!P0 BRA `(.L_x_472) ;  /* 0x00000000005c8947 */ /* 0x000fec0003800000 */
[----:B------:R-:W-:Y:S02]  /*16450*/  FSETP.GTU.FTZ.AND P1, PT, |R34|, +INF , PT ;  /* 0x7f8000002200780b */ /* 0x000fe40003f3c200 */
[----:B------:R-:W-:-:S04]  /*16460*/  FSETP.GTU.FTZ.AND P0, PT, |R0|, +INF , PT ;  /* 0x7f8000000000780b */ /* 0x000fc80003f1c200 */
[----:B------:R-:W-:-:S13]  /*16470*/  PLOP3.LUT P0, PT, P1, P0, PT, 0xf8, 0x8f ;  /* 0x00000000008f781c */ /* 0x000fda0000f01f70 */
[----:B------:R-:W-:Y:S05]  /*16480*/  @P0 BRA `(.L_x_473) ;  /* 0x00000004004c0947 */ /* 0x000fea0003800000 */
[----:B------:R-:W-:-:S13]  /*16490*/  LOP3.LUT P0, RZ, R0, 0x7fffffff, R2, 0xc8, !PT ;  /* 0x7fffffff00ff7812 */ /* 0x000fda000780c802 */
[----:B------:R-:W-:Y:S05]  /*164a0*/  @!P0 BRA `(.L_x_474) ;  /* 0x00000004003c8947 */ /* 0x000fea0003800000 */
[----:B------:R-:W-:Y:S02]  /*164b0*/  FSETP.NEU.FTZ.AND P0, PT, |R34|, +INF , PT ;  /* 0x7f8000002200780b */ /* 0x000fe40003f1d200 */
[----:B------:R-:W-:Y:S02]  /*164c0*/  FSETP.NEU.FTZ.AND P1, PT, |R0|, +INF , PT ;  /* 0x7f8000000000780b */ /* 0x000fe40003f3d200 */
[----:B------:R-:W-:-:S11]  /*164d0*/  FSETP.NEU.FTZ.AND P2, PT, |R34|, +INF , PT ;  /* 0x7f8000002200780b */ /* 0x000fd60003f5d200 */
[----:B------:R-:W-:Y:S05]  /*164e0*/  @!P1 BRA !P0, `(.L_x_474) ;  /* 0x00000004002c9947 */ /* 0x000fea0004000000 */
[----:B------:R-:W-:-:S04]  /*164f0*/  LOP3.LUT P0, RZ, R2, 0x7fffffff, RZ, 0xc0, !PT ;  /* 0x7fffffff02ff7812 */ /* 0x000fc8000780c0ff */
[----:B------:R-:W-:-:S13]  /*16500*/  PLOP3.LUT P0, PT, P1, P0, PT, 0x2f, 0xf2 ;  /* 0x0000000000f2781c */ /* 0x000fda0000f00577 */
[----:B------:R-:W-:Y:S05]  /*16510*/  @P0 BRA `(.L_x_475) ;  /* 0x0000000400180947 */ /* 0x000fea0003800000 */
[----:B------:R-:W-:-:S04]  /*16520*/  LOP3.LUT P0, RZ, R0, 0x7fffffff, RZ, 0xc0, !PT ;  /* 0x7fffffff00ff7812 */ /* 0x000fc8000780c0ff */
[----:B------:R-:W-:-:S13]  /*16530*/  PLOP3.LUT P0, PT, P2, P0, PT, 0x2f, 0xf2 ;  /* 0x0000000000f2781c */ /* 0x000fda0001700577 */
[----:B------:R-:W-:Y:S05]  /*16540*/  @P0 BRA `(.L_x_476) ;  /* 0x0000000400000947 */ /* 0x000fea0003800000 */
[----:B------:R-:W-:Y:S02]  /*16550*/  ISETP.GE.AND P1, PT, R4, RZ, PT ;  /* 0x000000ff0400720c */ /* 0x000fe40003f26270 */
[----:B------:R-:W-:-:S11]  /*16560*/  ISETP.GE.AND P0, PT, R3, RZ, PT ;  /* 0x000000ff0300720c */ /* 0x000fd60003f06270 */
[----:B------:R-:W-:Y:S01]  /*16570*/  @P1 MOV R5, RZ ;  /* 0x000000ff00051202 */ /* 0x000fe20000000f00 */
[----:B------:R-:W-:Y:S01]  /*16580*/  @!P1 FFMA R2, R34, 1.84467440737095516160e+19, RZ ;  /* 0x5f80000022029823 */ /* 0x000fe200000000ff */
[----:B------:R-:W-:Y:S01]  /*16590*/  @!P1 MOV R5, 0xffffffc0 ;  /* 0xffffffc000059802 */ /* 0x000fe20000000f00 */
[----:B------:R-:W-:-:S03]  /*165a0*/  @!P0 FFMA R0, R0, 1.84467440737095516160e+19, RZ ;  /* 0x5f80000000008823 */ /* 0x000fc600000000ff */
[----:B------:R-:W-:-:S07]  /*165b0*/  @!P0 IADD3 R5, PT, PT, R5, 0x40, RZ ;  /* 0x0000004005058810 */ /* 0x000fce0007ffe0ff */
.L_x_472:
[----:B------:R-:W-:Y:S01]  /*165c0*/  LEA R3, R7, 0xc0800000, 0x17 ;  /* 0xc080000007037811 */ /* 0x000fe200078eb8ff */
[----:B------:R-:W-:Y:S01]  /*165d0*/  BSSY B0, `(.L_x_477) ;  /* 0x0000036000007945 */ /* 0x000fe20003800000 */
[----:B------:R-:W-:Y:S02]  /*165e0*/  IADD3 R9, PT, PT, R9, -0x7f, RZ ;  /* 0xffffff8109097810 */ /* 0x000fe40007ffe0ff */
[----:B------:R-:W-:Y:S02]  /*165f0*/  IADD3 R0, PT, PT, -R3, R0, RZ ;  /* 0x0000000003007210 */ /* 0x000fe40007ffe1ff */
[----:B------:R-:W-:Y:S02]  /*16600*/  IADD3 R7, PT, PT, R9, 0x7f, -R7 ;  /* 0x0000007f09077810 */ /* 0x000fe40007ffe807 */
[----:B------:R-:W1:Y:S01]  /*16610*/  MUFU.RCP R3, R0 ;  /* 0x0000000000037308 */ /* 0x000e620000001000 */
[----:B------:R-:W-:Y:S01]  /*16620*/  FADD.FTZ R6, -R0, -RZ ;  /* 0x800000ff00067221 */ /* 0x000fe20000010100 */
[----:B------:R-:W-:-:S03]  /*16630*/  IADD3 R5, PT, PT, R7, R5, RZ ;  /* 0x0000000507057210 */ /* 0x000fc60007ffe0ff */
[----:B-1----:R-:W-:Y:S01]  /*16640*/  FFMA R4, R3, R6, 1 ;  /* 0x3f80000003047423 */ /* 0x002fe20000000006 */
[----:B------:R-:W-:-:S03]  /*16650*/  IMAD R0, R9, -0x800000, R2 ;  /* 0xff80000009007824 */ /* 0x000fc600078e0202 */
[----:B------:R-:W-:-:S04]  /*16660*/  FFMA R3, R3, R4, R3 ;  /* 0x0000000403037223 */ /* 0x000fc80000000003 */
[----:B------:R-:W-:-:S04]  /*16670*/  FFMA R4, R0, R3, RZ ;  /* 0x0000000300047223 */ /* 0x000fc800000000ff */
[----:B------:R-:W-:-:S04]  /*16680*/  FFMA R2, R6, R4, R0 ;  /* 0x0000000406027223 */ /* 0x000fc80000000000 */
[----:B------:R-:W-:-:S04]  /*16690*/  FFMA R4, R3, R2, R4 ;  /* 0x0000000203047223 */ /* 0x000fc80000000004 */
[----:B------:R-:W-:-:S04]  /*166a0*/  FFMA R6, R6, R4, R0 ;  /* 0x0000000406067223 */ /* 0x000fc80000000000 */
[----:B------:R-:W-:-:S05]  /*166b0*/  FFMA R0, R3, R6, R4 ;  /* 0x0000000603007223 */ /* 0x000fca0000000004 */
[----:B------:R-:W-:-:S04]  /*166c0*/  SHF.R.U32.HI R2, RZ, 0x17, R0 ;  /* 0x00000017ff027819 */ /* 0x000fc80000011600 */
[----:B------:R-:W-:-:S04]  /*166d0*/  LOP3.LUT R2, R2, 0xff, RZ, 0xc0, !PT ;  /* 0x000000ff02027812 */ /* 0x000fc800078ec0ff */
[----:B------:R-:W-:-:S04]  /*166e0*/  IADD3 R2, PT, PT, R2, R5, RZ ;  /* 0x0000000502027210 */ /* 0x000fc80007ffe0ff */
[----:B------:R-:W-:-:S04]  /*166f0*/  IADD3 R7, PT, PT, R2, -0x1, RZ ;  /* 0xffffffff02077810 */ /* 0x000fc80007ffe0ff */
[----:B------:R-:W-:-:S13]  /*16700*/  ISETP.GE.U32.AND P0, PT, R7, 0xfe, PT ;  /* 0x000000fe0700780c */ /* 0x000fda0003f06070 */
[----:B------:R-:W-:Y:S05]  /*16710*/  @!P0 BRA `(.L_x_478) ;  /* 0x0000000000808947 */ /* 0x000fea0003800000 */
[----:B------:R-:W-:-:S13]  /*16720*/  ISETP.GT.AND P0, PT, R2, 0xfe, PT ;  /* 0x000000fe0200780c */ /* 0x000fda0003f04270 */
[----:B------:R-:W-:Y:S05]  /*16730*/  @P0 BRA `(.L_x_479) ;  /* 0x00000000006c0947 */ /* 0x000fea0003800000 */
[----:B------:R-:W-:-:S13]  /*16740*/  ISETP.GE.AND P0, PT, R2, 0x1, PT ;  /* 0x000000010200780c */ /* 0x000fda0003f06270 */
[----:B------:R-:W-:Y:S05]  /*16750*/  @P0 BRA `(.L_x_480) ;  /* 0x0000000000740947 */ /* 0x000fea0003800000 */
[----:B------:R-:W-:Y:S02]  /*16760*/  ISETP.GE.AND P0, PT, R2, -0x18, PT ;  /* 0xffffffe80200780c */ /* 0x000fe40003f06270 */
[----:B------:R-:W-:-:S11]  /*16770*/  LOP3.LUT R0, R0, 0x80000000, RZ, 0xc0, !PT ;  /* 0x8000000000007812 */ /* 0x000fd600078ec0ff */
[----:B------:R-:W-:Y:S05]  /*16780*/  @!P0 BRA `(.L_x_480) ;  /* 0x0000000000688947 */ /* 0x000fea0003800000 */
[CCC-:B------:R-:W-:Y:S01]  /*16790*/  FFMA.RZ R5, R3.reuse, R6.reuse, R4.reuse ;  /* 0x0000000603057223 */ /* 0x1c0fe2000000c004 */
[CCC-:B------:R-:W-:Y:S01]  /*167a0*/  FFMA.RP R7, R3.reuse, R6.reuse, R4.reuse ;  /* 0x0000000603077223 */ /* 0x1c0fe20000008004 */
[----:B------:R-:W-:Y:S01]  /*167b0*/  FFMA.RM R6, R3, R6, R4 ;  /* 0x0000000603067223 */ /* 0x000fe20000004004 */
[C---:B------:R-:W-:Y:S01]  /*167c0*/  VIADD R4, R2.reuse, 0x20 ;  /* 0x0000002002047836 */ /* 0x040fe20000000000 */
[C---:B------:R-:W-:Y:S02]  /*167d0*/  ISETP.NE.AND P0, PT, R2.reuse, RZ, PT ;  /* 0x000000ff0200720c */ /* 0x040fe40003f05270 */
[----:B------:R-:W-:Y:S02]  /*167e0*/  LOP3.LUT R5, R5, 0x7fffff, RZ, 0xc0, !PT ;  /* 0x007fffff05057812 */ /* 0x000fe400078ec0ff */
[----:B------:R-:W-:Y:S01]  /*167f0*/  ISETP.NE.AND P1, PT, R2, RZ, PT ;  /* 0x000000ff0200720c */ /* 0x000fe20003f25270 */
[----:B------:R-:W-:Y:S01]  /*16800*/  IMAD.MOV R2, RZ, RZ, -R2 ;  /* 0x000000ffff027224 */ /* 0x000fe200078e0a02 */
[----:B------:R-:W-:-:S02]  /*16810*/  LOP3.LUT R3, R5, 0x800000, RZ, 0xfc, !PT ;  /* 0x0080000005037812 */ /* 0x000fc400078efcff */
[----:B------:R-:W-:Y:S02]  /*16820*/  FSETP.NEU.FTZ.AND P2, PT, R7, R6, PT ;  /* 0x000000060700720b */ /* 0x000fe40003f5d000 */
[----:B------:R-:W-:Y:S02]  /*16830*/  SHF.L.U32 R4, R3, R4, RZ ;  /* 0x0000000403047219 */ /* 0x000fe400000006ff */
[----:B------:R-:W-:Y:S02]  /*16840*/  SEL R2, R2, RZ, P0 ;  /* 0x000000ff02027207 */ /* 0x000fe40000000000 */
[----:B------:R-:W-:Y:S02]  /*16850*/  ISETP.NE.AND P1, PT, R4, RZ, P1 ;  /* 0x000000ff0400720c */ /* 0x000fe40000f25270 */
[----:B------:R-:W-:Y:S02]  /*16860*/  SHF.R.U32.HI R3, RZ, R2, R3 ;  /* 0x00000002ff037219 */ /* 0x000fe40000011603 */
[----:B------:R-:W-:-:S02]  /*16870*/  PLOP3.LUT P1, PT, P2, P1, PT, 0xf8, 0x8f ;  /* 0x00000000008f781c */ /* 0x000fc40001723f70 */
[----:B------:R-:W-:Y:S02]  /*16880*/  SHF.R.U32.HI R2, RZ, 0x1, R3 ;  /* 0x00000001ff027819 */ /* 0x000fe40000011603 */
[----:B------:R-:W-:-:S04]  /*16890*/  SEL R4, RZ, 0x1, !P1 ;  /* 0x00000001ff047807 */ /* 0x000fc80004800000 */
[----:B------:R-:W-:-:S04]  /*168a0*/  LOP3.LUT R4, R4, 0x1, R2, 0xf8, !PT ;  /* 0x0000000104047812 */ /* 0x000fc800078ef802 */
[----:B------:R-:W-:-:S05]  /*168b0*/  LOP3.LUT R3, R4, R3, RZ, 0xc0, !PT ;  /* 0x0000000304037212 */ /* 0x000fca00078ec0ff */
[----:B------:R-:W-:-:S05]  /*168c0*/  IMAD.IADD R2, R2, 0x1, R3 ;  /* 0x0000000102027824 */ /* 0x000fca00078e0203 */
[----:B------:R-:W-:Y:S01]  /*168d0*/  LOP3.LUT R0, R2, R0, RZ, 0xfc, !PT ;  /* 0x0000000002007212 */ /* 0x000fe200078efcff */
[----:B------:R-:W-:Y:S05]  /*168e0*/  BRA `(.L_x_480) ;  /* 0x0000000000107947 */ /* 0x000fea0003800000 */
.L_x_479:
[----:B------:R-:W-:-:S04]  /*168f0*/  LOP3.LUT R0, R0, 0x80000000, RZ, 0xc0, !PT ;  /* 0x8000000000007812 */ /* 0x000fc800078ec0ff */
[----:B------:R-:W-:Y:S01]  /*16900*/  LOP3.LUT R0, R0, 0x7f800000, RZ, 0xfc, !PT ;  /* 0x7f80000000007812 */ /* 0x000fe200078efcff */
[----:B------:R-:W-:Y:S05]  /*16910*/  BRA `(.L_x_480) ;  /* 0x0000000000047947 */ /* 0x000fea0003800000 */
.L_x_478:
[----:B------:R-:W-:Y:S02]  /*16920*/  LEA R0, R5, R0, 0x17 ;  /* 0x0000000005007211 */ /* 0x000fe400078eb8ff */
.L_x_480:
[----:B------:R-:W-:Y:S05]  /*16930*/  BSYNC B0 ;  /* 0x0000000000007941 */ /* 0x000fea0003800000 */
.L_x_477:
[----:B------:R-:W-:Y:S05]  /*16940*/  BRA `(.L_x_481) ;  /* 0x0000000000207947 */ /* 0x000fea0003800000 */
.L_x_476:
[----:B------:R-:W-:-:S04]  /*16950*/  LOP3.LUT R0, R0, 0x80000000, R2, 0x48, !PT ;  /* 0x8000000000007812 */ /* 0x000fc800078e4802 */
[----:B------:R-:W-:Y:S01]  /*16960*/  LOP3.LUT R0, R0, 0x7f800000, RZ, 0xfc, !PT ;  /* 0x7f80000000007812 */ /* 0x000fe200078efcff */
[----:B------:R-:W-:Y:S05]  /*16970*/  BRA `(.L_x_481) ;  /* 0x0000000000147947 */ /* 0x000fea0003800000 */
.L_x_475:
[----:B------:R-:W-:Y:S01]  /*16980*/  LOP3.LUT R0, R0, 0x80000000, R2, 0x48, !PT ;  /* 0x8000000000007812 */ /* 0x000fe200078e4802 */
[----:B------:R-:W-:Y:S05]  /*16990*/  BRA `(.L_x_481) ;  /* 0x00000000000c7947 */ /* 0x000fea0003800000 */
.L_x_474:
[----:B------:R-:W1:Y:S01]  /*169a0*/  MUFU.RSQ R0, -QNAN ;  /* 0xffc0000000007908 */ /* 0x000e620000001400 */
[----:B------:R-:W-:Y:S05]  /*169b0*/  BRA `(.L_x_481) ;  /* 0x0000000000047947 */ /* 0x000fea0003800000 */
.L_x_473:
[----:B------:R-:W-:-:S07]  /*169c0*/  FADD.FTZ R0, R34, R0 ;  /* 0x0000000022007221 */ /* 0x000fce0000010000 */
.L_x_481:
[----:B------:R-:W-:Y:S05]  /*169d0*/  BSYNC B1 ;  /* 0x0000000000017941 */ /* 0x000fea0003800000 */
.L_x_471:
[----:B------:R-:W-:-:S04]  /*169e0*/  HFMA2 R9, -RZ, RZ, 0, 0 ;  /* 0x00000000ff097431 */ /* 0x000fc800000001ff */
[----:B-1----:R-:W-:Y:S05]  /*169f0*/  RET.REL.NODEC R8 `(_ZN7cutlass13device_kernelINS_4fmha6kernel36Sm100FmhaFwdKernelTmaWarpspecializedIN4cute5tupleIJiiiNS5_IJNS5_IJiiEEEiEEEEEENS1_10collective38Sm100FmhaFwdMainloopTmaWarpspecializedINS_6half_tEffNS5_IJNS4_1CILi256EEENSC_ILi128EEENSC_ILi64EEEEEENS5_IJiNSC_ILi1EEES7_EEENS5_IJiSH_NS5_IJNS5_IJNSC_ILi0EEEiEEEiEEEEEESM_NS9_6NoMaskENS5_IJNSC_ILi2EEESH_SH_EEENSC_ILb0EEEEENS9_38Sm100FmhaFwdEpilogueTmaWarpspecializedISB_fNS5_IJSE_SF_SE_EEESI_NS5_IJSH_S7_EEESQ_EENS2_23PersistentTileSchedulerENS2_41Sm100FmhaCtxKernelWarpspecializedScheduleEEEEEvNT_6ParamsE) ;  /* 0xfffffe9408807950 */ /* 0x002fea0003c3ffff */
.L_x_482:
[----:B------:R-:W-:-:S00]  /*16a00*/  BRA `(.L_x_482) ;  /* 0xfffffffc00fc7947 */ /* 0x000fc0000383ffff */
[----:B------:R-:W-:-:S00]  /*16a10*/  NOP ;  /* 0x0000000000007918 */ /* 0x000fc00000000000 */
        /* <DEDUP_REMOVED lines=14> */
.L_x_487:


//--------------------- .nv.global.init           --------------------------
	.section	.nv.global.init,"aw",@progbits
.nv.global.init:
	.type		$str$23,@object
	.size		$str$23,($str$37 - $str$23)
$str$23:
        /*0000*/ 	.byte	0x0a, 0x00
	.type		$str$37,@object
	.size		$str$37,($str$32 - $str$37)
$str$37:
        /*0002*/ 	.byte	0x3a, 0x00
	.type		$str$32,@object
	.size		$str$32,($str$29 - $str$32)
$str$32:
        /*0004*/ 	.byte	0x5f, 0x00
	.type		$str$29,@object
	.size		$str$29,($str$28 - $str$29)
$str$29:
        /*0006*/ 	.byte	0x25, 0x64, 0x00
	.type		$str$28,@object
	.size		$str$28,($str$30 - $str$28)
$str$28:
        /*0009*/ 	.byte	0x25, 0x63, 0x00
	.type		$str$30,@object
	.size		$str$30,($str$31 - $str$30)
$str$30:
        /*000c*/ 	.byte	0x25, 0x73, 0x00
	.type		$str$31,@object
	.size		$str$31,($str$35 - $str$31)
$str$31:
        /*000f*/ 	.byte	0x20, 0x6f, 0x20, 0x00
	.type		$str$35,@object
	.size		$str$35,($str$22 - $str$35)
$str$35:
        /*0013*/ 	.byte	0x70, 0x74, 0x72, 0x5b, 0x00
	.type		$str$22,@object
	.size		$str$22,($str$34 - $str$22)
$str$22:
        /*0018*/ 	.byte	0x73, 0x4f, 0x3a, 0x20, 0x00
	.type		$str$34,@object
	.size		$str$34,($str$36 - $str$34)
$str$34:
        /*001d*/ 	.byte	0x73, 0x6d, 0x65, 0x6d, 0x5f, 0x00
	.type		$str$36,@object
	.size		$str$36,($str$33 - $str$36)
$str$36:
        /*0023*/ 	.byte	0x62, 0x5d, 0x28, 0x25, 0x70, 0x29, 0x00
	.type		$str$33,@object
	.size		$str$33,($str$27 - $str$33)
$str$33:
        /*002a*/ 	.byte	0x53, 0x77, 0x3c, 0x25, 0x64, 0x2c, 0x25, 0x64, 0x2c, 0x25, 0x64, 0x3e, 0x00
	.type		$str$27,@object
	.size		$str$27,($str$26 - $str$27)
$str$27:
        /*0037*/ 	.byte	0x2f, 0x74, 0x6d, 0x70, 0x2f, 0x63, 0x75, 0x74, 0x6c, 0x61, 0x73, 0x73, 0x5f, 0x73, 0x77, 0x65
        /*0047*/ 	.byte	0x65, 0x70, 0x5f, 0x73, 0x72, 0x63, 0x2f, 0x69, 0x6e, 0x63, 0x6c, 0x75, 0x64, 0x65, 0x2f, 0x63
        /*0057*/ 	.byte	0x75, 0x74, 0x65, 0x2f, 0x61, 0x74, 0x6f, 0x6d, 0x2f, 0x63, 0x6f, 0x70, 0x79, 0x5f, 0x74, 0x72
        /*0067*/ 	.byte	0x61, 0x69, 0x74, 0x73, 0x5f, 0x73, 0x6d, 0x31, 0x30, 0x30, 0x2e, 0x68, 0x70, 0x70, 0x00
	.type		$str$26,@object
	.size		$str$26,(__unnamed_4 - $str$26)
$str$26:
        /*0076*/ 	.byte	0x28, 0x28, 0x75, 0x69, 0x6e, 0x74, 0x33, 0x32, 0x5f, 0x74, 0x28, 0x74, 0x68, 0x72, 0x65, 0x61
        /*0086*/ 	.byte	0x64, 0x49, 0x64, 0x78, 0x2e, 0x78, 0x29, 0x20, 0x2f, 0x20, 0x33, 0x32, 0x29, 0x20, 0x25, 0x20
        /*0096*/ 	.byte	0x34, 0x29, 0x20, 0x3d, 0x3d, 0x20, 0x28, 0x28, 0x28, 0x74, 0x6d, 0x65, 0x6d, 0x5f, 0x61, 0x64
        /*00a6*/ 	.byte	0x64, 0x72, 0x20, 0x3e, 0x3e, 0x20, 0x31, 0x36, 0x29, 0x20, 0x2f, 0x20, 0x33, 0x32, 0x29, 0x20
        /*00b6*/ 	.byte	0x25, 0x20, 0x34, 0x29, 0x00
	.type		__unnamed_4,@object
	.size		__unnamed_4,(__unnamed_1 - __unnamed_4)
__unnamed_4:
        /* <DEDUP_REMOVED lines=37> */
        /*030b*/ 	.byte	0x30, 0x3e, 0x3e, 0x3e, 0x3e, 0x5d, 0x00
	.type		__unnamed_1,@object
	.size		__unnamed_1,(__unnamed_5 - __unnamed_1)
__unnamed_1:
        /* <DEDUP_REMOVED lines=37> */
        /*0562*/ 	.byte	0x3a, 0x43, 0x3c, 0x30, 0x3e, 0x3e, 0x3e, 0x3e, 0x5d, 0x00
	.type		__unnamed_5,@object
	.size		__unnamed_5,(__unnamed_6 - __unnamed_5)
__unnamed_5:
        /* <DEDUP_REMOVED lines=38> */
	.type		__unnamed_6,@object
	.size		__unnamed_6,(__unnamed_7 - __unnamed_6)
__unnamed_6:
        /* <DEDUP_REMOVED lines=37> */
        /*0a16*/ 	.byte	0x74, 0x65, 0x3a, 0x3a, 0x43, 0x3c, 0x30, 0x3e, 0x3e, 0x3e, 0x3e, 0x5d, 0x00
	.type		__unnamed_7,@object
	.size		__unnamed_7,(__unnamed_2 - __unnamed_7)
__unnamed_7:
        /* <DEDUP_REMOVED lines=37> */
        /*0c73*/ 	.byte	0x63, 0x75, 0x74, 0x65, 0x3a, 0x3a, 0x43, 0x3c, 0x30, 0x3e, 0x3e, 0x3e, 0x3e, 0x5d, 0x00
	.type		__unnamed_2,@object
	.size		__unnamed_2,(__unnamed_3 - __unnamed_2)
__unnamed_2:
        /* <DEDUP_REMOVED lines=38> */
	.type		__unnamed_3,@object
	.size		__unnamed_3,(.L_3 - __unnamed_3)
__unnamed_3:
        /* <DEDUP_REMOVED lines=38> */
        /*1142*/ 	.byte	0x3e, 0x3e, 0x5d, 0x00
.L_3:


//--------------------- .nv.shared._ZN7cutlass13device_kernelINS_4fmha6kernel36Sm100FmhaFwdKernelTmaWarpspecializedIN4cute5tupleIJiiiNS5_IJNS5_IJiiEEEiEEEEEENS1_10collective38Sm100FmhaFwdMainloopTmaWarpspecializedINS_6half_tEffNS5_IJNS4_1CILi256EEENSC_ILi128EEENSC_ILi64EEEEEENS5_IJiNSC_ILi1EEES7_EEENS5_IJiSH_NS5_IJNS5_IJNSC_ILi0EEEiEEEiEEEEEESM_NS9_6NoMaskENS5_IJNSC_ILi2EEESH_SH_EEENSC_ILb0EEEEENS9_38Sm100FmhaFwdEpilogueTmaWarpspecializedISB_fNS5_IJSE_SF_SE_EEESI_NS5_IJSH_S7_EEESQ_EENS2_23PersistentTileSchedulerENS2_41Sm100FmhaCtxKernelWarpspecializedScheduleEEEEEvNT_6ParamsE --------------------------
	.section	.nv.shared._ZN7cutlass13device_kernelINS_4fmha6kernel36Sm100FmhaFwdKernelTmaWarpspecializedIN4cute5tupleIJiiiNS5_IJNS5_IJiiEEEiEEEEEENS1_10collective38Sm100FmhaFwdMainloopTmaWarpspecializedINS_6half_tEffNS5_IJNS4_1CILi256EEENSC_ILi128EEENSC_ILi64EEEEEENS5_IJiNSC_ILi1EEES7_EEENS5_IJiSH_NS5_IJNS5_IJNSC_ILi0EEEiEEEiEEEEEESM_NS9_6NoMaskENS5_IJNSC_ILi2EEESH_SH_EEENSC_ILb0EEEEENS9_38Sm100FmhaFwdEpilogueTmaWarpspecializedISB_fNS5_IJSE_SF_SE_EEESI_NS5_IJSH_S7_EEESQ_EENS2_23PersistentTileSchedulerENS2_41Sm100FmhaCtxKernelWarpspecializedScheduleEEEEEvNT_6ParamsE,"aw",@nobits
	.sectionflags	@""
	.align	16
	.zero		1024


//--------------------- .nv.shared.reserved.0     --------------------------
	.section	.nv.shared.reserved.0,"aw",@nobits
	.weak		__nv_reservedSMEM_offset_0_alias
	.size		__nv_reservedSMEM_offset_0_alias, 0, 64
	.other		__nv_reservedSMEM_offset_0_alias,@"STO_CUDA_RESERVED_SHARED STV_DEFAULT"
__nv_reservedSMEM_offset_0_alias:
	.zero		0
.nv.shared.reserved.0:
	.zero		64
	.weak		__nv_reservedSMEM_tcgen05_partition
	.type		__nv_reservedSMEM_tcgen05_partition,@object
	.size		__nv_reservedSMEM_tcgen05_partition,(.L_0 - __nv_reservedSMEM_tcgen05_partition)
__nv_reservedSMEM_tcgen05_partition:
	.zero		32
.L_0:


//--------------------- .nv.global                --------------------------
	.section	.nv.global,"aw",@nobits
.nv.global:
	.type		_ZN39_INTERNAL_46827ef9_4_k_cu_f492dd60_32244cute1_E,@object
	.size		_ZN39_INTERNAL_46827ef9_4_k_cu_f492dd60_32244cute1_E,(_ZN39_INTERNAL_46827ef9_4_k_cu_f492dd60_32244cuda3std3__45__cpo6cbeginE - _ZN39_INTERNAL_46827ef9_4_k_cu_f492dd60_32244cute1_E)
_ZN39_INTERNAL_46827ef9_4_k_cu_f492dd60_32244cute1_E:
	.zero		1
	.type		_ZN39_INTERNAL_46827ef9_4_k_cu_f492dd60_32244cuda3std3__45__cpo6cbeginE,@object
	.size		_ZN39_INTERNAL_46827ef9_4_k_cu_f492dd60_32244cuda3std3__45__cpo6cbeginE,(_ZN39_INTERNAL_46827ef9_4_k_cu_f492dd60_32244cuda3std3__48in_placeE - _ZN39_INTERNAL_46827ef9_4_k_cu_f492dd60_32244cuda3std3__45__cpo6cbeginE)
_ZN39_INTERNAL_46827ef9_4_k_cu_f492dd60_32244cuda3std3__45__cpo6cbeginE:
	.zero		1
	.type		_ZN39_INTERNAL_46827ef9_4_k_cu_f492dd60_32244cuda3std3__48in_placeE,@object
	.size		_ZN39_INTERNAL_46827ef9_4_k_cu_f492dd60_32244cuda3std3__48in_placeE,(_ZN39_INTERNAL_46827ef9_4_k_cu_f492dd60_32244cuda3std6ranges3__45__cpo9iter_moveE - _ZN39_INTERNAL_46827ef9_4_k_cu_f492dd60_32244cuda3std3__48in_placeE)
_ZN39_INTERNAL_46827ef9_4_k_cu_f492dd60_32244cuda3std3__48in_placeE:
	.zero		1
	.type		_ZN39_INTERNAL_46827ef9_4_k_cu_f492dd60_32244cuda3std6ranges3__45__cpo9iter_moveE,@object
	.size		_ZN39_INTERNAL_46827ef9_4_k_cu_f492dd60_32244cuda3std6ranges3__45__cpo9iter_moveE,(_ZN39_INTERNAL_46827ef9_4_k_cu_f492dd60_32244cuda3std3__45__cpo5beginE - _ZN39_INTERNAL_46827ef9_4_k_cu_f492dd60_32244cuda3std6ranges3__45__cpo9iter_moveE)
_ZN39_INTERNAL_46827ef9_4_k_cu_f492dd60_32244cuda3std6ranges3__45__cpo9iter_moveE:
	.zero		1
	.type		_ZN39_INTERNAL_46827ef9_4_k_cu_f492dd60_32244cuda3std3__45__cpo5beginE,@object
	.size		_ZN39_INTERNAL_46827ef9_4_k_cu_f492dd60_32244cuda3std3__45__cpo5beginE,(_ZN39_INTERNAL_46827ef9_4_k_cu_f492dd60_32244cuda3std3__441_GLOBAL__N__46827ef9_4_k_cu_f492dd60_32246ignoreE - _ZN39_INTERNAL_46827ef9_4_k_cu_f492dd60_32244cuda3std3__45__cpo5beginE)
_ZN39_INTERNAL_46827ef9_4_k_cu_f492dd60_32244cuda3std3__45__cpo5beginE:
	.zero		1
	.type		_ZN39_INTERNAL_46827ef9_4_k_cu_f492dd60_32244cuda3std3__441_GLOBAL__N__46827ef9_4_k_cu_f492dd60_32246ignoreE,@object
	.size		_ZN39_INTERNAL_46827ef9_4_k_cu_f492dd60_32244cuda3std3__441_GLOBAL__N__46827ef9_4_k_cu_f492dd60_32246ignoreE,(_ZN39_INTERNAL_46827ef9_4_k_cu_f492dd60_32244cute7productE - _ZN39_INTERNAL_46827ef9_4_k_cu_f492dd60_32244cuda3std3__441_GLOBAL__N__46827ef9_4_k_cu_f492dd60_32246ignoreE)
_ZN39_INTERNAL_46827ef9_4_k_cu_f492dd60_32244cuda3std3__441_GLOBAL__N__46827ef9_4_k_cu_f492dd60_32246ignoreE:
	.zero		1
	.type		_ZN39_INTERNAL_46827ef9_4_k_cu_f492dd60_32244cute7productE,@object
	.size		_ZN39_INTERNAL_46827ef9_4_k_cu_f492dd60_32244cute7productE,(_ZN39_INTERNAL_46827ef9_4_k_cu_f492dd60_32244cuda3std3__45__cpo3endE - _ZN39_INTERNAL_46827ef9_4_k_cu_f492dd60_32244cute7productE)
_ZN39_INTERNAL_46827ef9_4_k_cu_f492dd60_32244cute7productE:
	.zero		1
	.type		_ZN39_INTERNAL_46827ef9_4_k_cu_f492dd60_32244cuda3std3__45__cpo3endE,@object
	.size		_ZN39_INTERNAL_46827ef9_4_k_cu_f492dd60_32244cuda3std3__45__cpo3endE,(_ZN39_INTERNAL_46827ef9_4_k_cu_f492dd60_32244cuda3std3__419piecewise_constructE - _ZN39_INTERNAL_46827ef9_4_k_cu_f492dd60_32244cuda3std3__45__cpo3endE)
_ZN39_INTERNAL_46827ef9_4_k_cu_f492dd60_32244cuda3std3__45__cpo3endE:
	.zero		1
	.type		_ZN39_INTERNAL_46827ef9_4_k_cu_f492dd60_32244cuda3std3__419piecewise_constructE,@object
	.size		_ZN39_INTERNAL_46827ef9_4_k_cu_f492dd60_32244cuda3std3__419piecewise_constructE,(_ZN39_INTERNAL_46827ef9_4_k_cu_f492dd60_32244cuda3std3__45__cpo4cendE - _ZN39_INTERNAL_46827ef9_4_k_cu_f492dd60_32244cuda3std3__419piecewise_constructE)
_ZN39_INTERNAL_46827ef9_4_k_cu_f492dd60_32244cuda3std3__419piecewise_constructE:
	.zero		1
	.type		_ZN39_INTERNAL_46827ef9_4_k_cu_f492dd60_32244cuda3std3__45__cpo4cendE,@object
	.size		_ZN39_INTERNAL_46827ef9_4_k_cu_f492dd60_32244cuda3std3__45__cpo4cendE,(_ZN39_INTERNAL_46827ef9_4_k_cu_f492dd60_32244cuda3std6ranges3__45__cpo4swapE - _ZN39_INTERNAL_46827ef9_4_k_cu_f492dd60_32244cuda3std3__45__cpo4cendE)
_ZN39_INTERNAL_46827ef9_4_k_cu_f492dd60_32244cuda3std3__45__cpo4cendE:
	.zero		1
	.type		_ZN39_INTERNAL_46827ef9_4_k_cu_f492dd60_32244cuda3std6ranges3__45__cpo4swapE,@object
	.size		_ZN39_INTERNAL_46827ef9_4_k_cu_f492dd60_32244cuda3std6ranges3__45__cpo4swapE,(.L_15 - _ZN39_INTERNAL_46827ef9_4_k_cu_f492dd60_32244cuda3std6ranges3__45__cpo4swapE)
_ZN39_INTERNAL_46827ef9_4_k_cu_f492dd60_32244cuda3std6ranges3__45__cpo4swapE:
	.zero		1
.L_15:


//--------------------- .nv.constant0._ZN7cutlass13device_kernelINS_4fmha6kernel36Sm100FmhaFwdKernelTmaWarpspecializedIN4cute5tupleIJiiiNS5_IJNS5_IJiiEEEiEEEEEENS1_10collective38Sm100FmhaFwdMainloopTmaWarpspecializedINS_6half_tEffNS5_IJNS4_1CILi256EEENSC_ILi128EEENSC_ILi64EEEEEENS5_IJiNSC_ILi1EEES7_EEENS5_IJiSH_NS5_IJNS5_IJNSC_ILi0EEEiEEEiEEEEEESM_NS9_6NoMaskENS5_IJNSC_ILi2EEESH_SH_EEENSC_ILb0EEEEENS9_38Sm100FmhaFwdEpilogueTmaWarpspecializedISB_fNS5_IJSE_SF_SE_EEESI_NS5_IJSH_S7_EEESQ_EENS2_23PersistentTileSchedulerENS2_41Sm100FmhaCtxKernelWarpspecializedScheduleEEEEEvNT_6ParamsE --------------------------
	.section	.nv.constant0._ZN7cutlass13device_kernelINS_4fmha6kernel36Sm100FmhaFwdKernelTmaWarpspecializedIN4cute5tupleIJiiiNS5_IJNS5_IJiiEEEiEEEEEENS1_10collective38Sm100FmhaFwdMainloopTmaWarpspecializedINS_6half_tEffNS5_IJNS4_1CILi256EEENSC_ILi128EEENSC_ILi64EEEEEENS5_IJiNSC_ILi1EEES7_EEENS5_IJiSH_NS5_IJNS5_IJNSC_ILi0EEEiEEEiEEEEEESM_NS9_6NoMaskENS5_IJNSC_ILi2EEESH_SH_EEENSC_ILb0EEEEENS9_38Sm100FmhaFwdEpilogueTmaWarpspecializedISB_fNS5_IJSE_SF_SE_EEESI_NS5_IJSH_S7_EEESQ_EENS2_23PersistentTileSchedulerENS2_41Sm100FmhaCtxKernelWarpspecializedScheduleEEEEEvNT_6ParamsE,"a",@progbits
	.sectionflags	@""
	.align	4
.nv.constant0._ZN7cutlass13device_kernelINS_4fmha6kernel36Sm100FmhaFwdKernelTmaWarpspecializedIN4cute5tupleIJiiiNS5_IJNS5_IJiiEEEiEEEEEENS1_10collective38Sm100FmhaFwdMainloopTmaWarpspecializedINS_6half_tEffNS5_IJNS4_1CILi256EEENSC_ILi128EEENSC_ILi64EEEEEENS5_IJiNSC_ILi1EEES7_EEENS5_IJiSH_NS5_IJNS5_IJNSC_ILi0EEEiEEEiEEEEEESM_NS9_6NoMaskENS5_IJNSC_ILi2EEESH_SH_EEENSC_ILb0EEEEENS9_38Sm100FmhaFwdEpilogueTmaWarpspecializedISB_fNS5_IJSE_SF_SE_EEESI_NS5_IJSH_S7_EEESQ_EENS2_23PersistentTileSchedulerENS2_41Sm100FmhaCtxKernelWarpspecializedScheduleEEEEEvNT_6ParamsE:
	.zero		2432


//--------------------- SYMBOLS --------------------------

	.type		.nv.reservedSmem.offset0,@object
	.size		.nv.reservedSmem.offset0,0x4
	.type		.nv.reservedSmem.cap,@object
	.size		.nv.reservedSmem.cap,0x4
	.type		vprintf,@function
	.type		__assertfail,@function
